def matmul_kernel(
    a_ptr,
    b_ptr,
    c_ptr,
    M,
    N,
    K,
    stride_am,
    stride_ak,
    stride_bk,
    stride_bn,
    stride_cm,
    stride_cn,
    BLOCK_M: tl.constexpr,
    BLOCK_N: tl.constexpr,
    BLOCK_K: tl.constexpr,
    GROUP_M: tl.constexpr,
):
    pid = tl.program_id(axis=0)
    num_pid_m = tl.cdiv(M, BLOCK_M)
    num_pid_n = tl.cdiv(N, BLOCK_N)
    num_pid_in_group = GROUP_M * num_pid_n
    group_id = pid // num_pid_in_group
    first_pid_m = group_id * GROUP_M
    group_size_m = min(num_pid_m - first_pid_m, GROUP_M)
    pid_m = first_pid_m + ((pid % num_pid_in_group) % group_size_m)
    pid_n = (pid % num_pid_in_group) // group_size_m

    offs_am = (pid_m * BLOCK_M + tl.arange(0, BLOCK_M)) % M
    offs_bn = (pid_n * BLOCK_N + tl.arange(0, BLOCK_N)) % N
    offs_k = tl.arange(0, BLOCK_K)
    a_ptrs = a_ptr + offs_am[:, None] * stride_am + offs_k[None, :] * stride_ak
    b_ptrs = b_ptr + offs_k[:, None] * stride_bk + offs_bn[None, :] * stride_bn

    acc = tl.zeros((BLOCK_M, BLOCK_N), dtype=tl.float32)
    for kk in range(0, tl.cdiv(K, BLOCK_K)):
        a = tl.load(a_ptrs, mask=offs_k[None, :] < K - kk * BLOCK_K, other=0.0)
        b = tl.load(b_ptrs, mask=offs_k[:, None] < K - kk * BLOCK_K, other=0.0)
        acc = tl.dot(a, b, acc)
        a_ptrs += BLOCK_K * stride_ak
        b_ptrs += BLOCK_K * stride_bk

    c = acc.to(c_ptr.dtype.element_ty)
    offs_cm = pid_m * BLOCK_M + tl.arange(0, BLOCK_M)
    offs_cn = pid_n * BLOCK_N + tl.arange(0, BLOCK_N)
    c_ptrs = c_ptr + offs_cm[:, None] * stride_cm + offs_cn[None, :] * stride_cn
    mask = (offs_cm[:, None] < M) & (offs_cn[None, :] < N)
    tl.store(c_ptrs, c, mask=mask)

# config = {"BLOCK_K": 64, "BLOCK_M": 256, "BLOCK_N": 512, "GROUP_M": 8, "arch": "sm_90", "dtype": "fp16", "num_ctas": 2, "num_stages": 3, "num_warps": 4}
# arch = sm_90


// ===== COMPILED SASS (sm_90a) =====

	.target	sm_90a

	.elftype	@"ET_EXEC"


//--------------------- .note.nv.tkinfo           --------------------------
	.section	.note.nv.tkinfo,"",@"SHT_NOTE"
	.sectionflags	@"SHF_NOTE_NV_TKINFO"
	.tkinfo
        /*0018*/ 	.word	0x00000002
        /*0030*/ 	.string	""
        /*0030*/ 	.string	"ptxas"
        /*0030*/ 	.string	"Cuda compilation tools, release 13.0, V13.0.88"
        /*0030*/ 	.string	"Build cuda_13.0.r13.0/compiler.36424714_0"
        /*0030*/ 	.string	"-v  -suppress-debug-info  -lineinfo  -arch sm_90a "



//--------------------- .note.nv.cuinfo           --------------------------
	.section	.note.nv.cuinfo,"",@"SHT_NOTE"
	.sectionflags	@"SHF_NOTE_NV_CUINFO"
        /*0018*/ 	.short	0x0002
        /*001a*/ 	.short	0x005a
        /*001c*/ 	.short	0x0082
	.zero		2


//--------------------- .nv.info                  --------------------------
	.section	.nv.info,"",@"SHT_CUDA_INFO"
	.align	4


	//----- nvinfo : EIATTR_REGCOUNT
	.align		4
        /*0000*/ 	.byte	0x04, 0x2f
        /*0002*/ 	.short	(.L_1 - .L_0)
	.align		4
.L_0:
        /*0004*/ 	.word	index@(matmul_kernel)
        /*0008*/ 	.word	0x000000ff


	//----- nvinfo : EIATTR_FRAME_SIZE
	.align		4
.L_1:
        /*000c*/ 	.byte	0x04, 0x11
        /*000e*/ 	.short	(.L_3 - .L_2)
	.align		4
.L_2:
        /*0010*/ 	.word	index@(matmul_kernel)
        /*0014*/ 	.word	0x000015f8


	//----- nvinfo : EIATTR_MIN_STACK_SIZE
	.align		4
.L_3:
        /*0018*/ 	.byte	0x04, 0x12
        /*001a*/ 	.short	(.L_5 - .L_4)
	.align		4
.L_4:
        /*001c*/ 	.word	index@(matmul_kernel)
        /*0020*/ 	.word	0x000015f8
.L_5:


//--------------------- .nv.compat                --------------------------
	.section	.nv.compat,"",@"SHT_CUDA_COMPAT_INFO"
	.align	4
        /*0000*/ 	.byte	0x02, 0x09, 0x01, 0x00, 0x02, 0x02, 0x04, 0x00, 0x02, 0x05, 0x05, 0x00, 0x03, 0x07, 0x01, 0x01
        /*0010*/ 	.byte	0x02, 0x03, 0x00, 0x00, 0x02, 0x06, 0x01, 0x00, 0x04, 0x0b, 0x08, 0x00, 0x00, 0x00, 0x00, 0x00
        /*0020*/ 	.byte	0x00, 0x00, 0x00, 0x00


//--------------------- .nv.info.matmul_kernel    --------------------------
	.section	.nv.info.matmul_kernel,"",@"SHT_CUDA_INFO"
	.sectionflags	@""
	.align	4


	//----- nvinfo : EIATTR_CUDA_API_VERSION
	.align		4
        /*0000*/ 	.byte	0x04, 0x37
        /*0002*/ 	.short	(.L_7 - .L_6)
.L_6:
        /*0004*/ 	.word	0x00000082


	//----- nvinfo : EIATTR_KPARAM_INFO
	.align		4
.L_7:
        /*0008*/ 	.byte	0x04, 0x17
        /*000a*/ 	.short	(.L_9 - .L_8)
.L_8:
        /*000c*/ 	.word	0x00000000
        /*0010*/ 	.short	0x000d
        /*0012*/ 	.short	0x0048
        /*0014*/ 	.byte	0x00, 0xf4, 0x21, 0x00


	//----- nvinfo : EIATTR_KPARAM_INFO
	.align		4
.L_9:
        /*0018*/ 	.byte	0x04, 0x17
        /*001a*/ 	.short	(.L_11 - .L_10)
.L_10:
        /*001c*/ 	.word	0x00000000
        /*0020*/ 	.short	0x000c
        /*0022*/ 	.short	0x0040
        /*0024*/ 	.byte	0x00, 0xf4, 0x21, 0x00


	//----- nvinfo : EIATTR_KPARAM_INFO
	.align		4
.L_11:
        /*0028*/ 	.byte	0x04, 0x17
        /*002a*/ 	.short	(.L_13 - .L_12)
.L_12:
        /*002c*/ 	.word	0x00000000
        /*0030*/ 	.short	0x000b
        /*0032*/ 	.short	0x0038
        /*0034*/ 	.byte	0x00, 0xf0, 0x11, 0x00


	//----- nvinfo : EIATTR_KPARAM_INFO
	.align		4
.L_13:
        /*0038*/ 	.byte	0x04, 0x17
        /*003a*/ 	.short	(.L_15 - .L_14)
.L_14:
        /*003c*/ 	.word	0x00000000
        /*0040*/ 	.short	0x000a
        /*0042*/ 	.short	0x0034
        /*0044*/ 	.byte	0x00, 0xf0, 0x11, 0x00


	//----- nvinfo : EIATTR_KPARAM_INFO
	.align		4
.L_15:
        /*0048*/ 	.byte	0x04, 0x17
        /*004a*/ 	.short	(.L_17 - .L_16)
.L_16:
        /*004c*/ 	.word	0x00000000
        /*0050*/ 	.short	0x0009
        /*0052*/ 	.short	0x0030
        /*0054*/ 	.byte	0x00, 0xf0, 0x11, 0x00


	//----- nvinfo : EIATTR_KPARAM_INFO
	.align		4
.L_17:
        /*0058*/ 	.byte	0x04, 0x17
        /*005a*/ 	.short	(.L_19 - .L_18)
.L_18:
        /*005c*/ 	.word	0x00000000
        /*0060*/ 	.short	0x0008
        /*0062*/ 	.short	0x002c
        /*0064*/ 	.byte	0x00, 0xf0, 0x11, 0x00


	//----- nvinfo : EIATTR_KPARAM_INFO
	.align		4
.L_19:
        /*0068*/ 	.byte	0x04, 0x17
        /*006a*/ 	.short	(.L_21 - .L_20)
.L_20:
        /*006c*/ 	.word	0x00000000
        /*0070*/ 	.short	0x0007
        /*0072*/ 	.short	0x0028
        /*0074*/ 	.byte	0x00, 0xf0, 0x11, 0x00


	//----- nvinfo : EIATTR_KPARAM_INFO
	.align		4
.L_21:
        /*0078*/ 	.byte	0x04, 0x17
        /*007a*/ 	.short	(.L_23 - .L_22)
.L_22:
        /*007c*/ 	.word	0x00000000
        /*0080*/ 	.short	0x0006
        /*0082*/ 	.short	0x0024
        /*0084*/ 	.byte	0x00, 0xf0, 0x11, 0x00


	//----- nvinfo : EIATTR_KPARAM_INFO
	.align		4
.L_23:
        /*0088*/ 	.byte	0x04, 0x17
        /*008a*/ 	.short	(.L_25 - .L_24)
.L_24:
        /*008c*/ 	.word	0x00000000
        /*0090*/ 	.short	0x0005
        /*0092*/ 	.short	0x0020
        /*0094*/ 	.byte	0x00, 0xf0, 0x11, 0x00


	//----- nvinfo : EIATTR_KPARAM_INFO
	.align		4
.L_25:
        /*0098*/ 	.byte	0x04, 0x17
        /*009a*/ 	.short	(.L_27 - .L_26)
.L_26:
        /*009c*/ 	.word	0x00000000
        /*00a0*/ 	.short	0x0004
        /*00a2*/ 	.short	0x001c
        /*00a4*/ 	.byte	0x00, 0xf0, 0x11, 0x00


	//----- nvinfo : EIATTR_KPARAM_INFO
	.align		4
.L_27:
        /*00a8*/ 	.byte	0x04, 0x17
        /*00aa*/ 	.short	(.L_29 - .L_28)
.L_28:
        /*00ac*/ 	.word	0x00000000
        /*00b0*/ 	.short	0x0003
        /*00b2*/ 	.short	0x0018
        /*00b4*/ 	.byte	0x00, 0xf0, 0x11, 0x00


	//----- nvinfo : EIATTR_KPARAM_INFO
	.align		4
.L_29:
        /*00b8*/ 	.byte	0x04, 0x17
        /*00ba*/ 	.short	(.L_31 - .L_30)
.L_30:
        /*00bc*/ 	.word	0x00000000
        /*00c0*/ 	.short	0x0002
        /*00c2*/ 	.short	0x0010
        /*00c4*/ 	.byte	0x00, 0xf4, 0x21, 0x00


	//----- nvinfo : EIATTR_KPARAM_INFO
	.align		4
.L_31:
        /*00c8*/ 	.byte	0x04, 0x17
        /*00ca*/ 	.short	(.L_33 - .L_32)
.L_32:
        /*00cc*/ 	.word	0x00000000
        /*00d0*/ 	.short	0x0001
        /*00d2*/ 	.short	0x0008
        /*00d4*/ 	.byte	0x00, 0xf4, 0x21, 0x00


	//----- nvinfo : EIATTR_KPARAM_INFO
	.align		4
.L_33:
        /*00d8*/ 	.byte	0x04, 0x17
        /*00da*/ 	.short	(.L_35 - .L_34)
.L_34:
        /*00dc*/ 	.word	0x00000000
        /*00e0*/ 	.short	0x0000
        /*00e2*/ 	.short	0x0000
        /*00e4*/ 	.byte	0x00, 0xf4, 0x21, 0x00


	//----- nvinfo : EIATTR_EXPLICIT_CLUSTER
	.align		4
.L_35:
        /*00e8*/ 	.byte	0x01, 0x3e
	.zero		2


	//----- nvinfo : EIATTR_CTA_PER_CLUSTER
	.align		4
        /*00ec*/ 	.byte	0x04, 0x3d
        /*00ee*/ 	.short	(.L_37 - .L_36)
.L_36:
        /*00f0*/ 	.word	0x00000002
        /*00f4*/ 	.word	0x00000001
        /*00f8*/ 	.word	0x00000001


	//----- nvinfo : EIATTR_SPARSE_MMA_MASK
	.align		4
.L_37:
        /*00fc*/ 	.byte	0x03, 0x50
        /*00fe*/ 	.short	0x0000


	//----- nvinfo : EIATTR_MAXREG_COUNT
	.align		4
        /*0100*/ 	.byte	0x03, 0x1b
        /*0102*/ 	.short	0x00ff


	//----- nvinfo : EIATTR_NUM_BARRIERS
	.align		4
        /*0104*/ 	.byte	0x02, 0x4c
        /*0106*/ 	.byte	0x01
	.zero		1


	//----- nvinfo : EIATTR_ANNOTATIONS
	.align		4
        /*0108*/ 	.byte	0x04, 0x55
        /*010a*/ 	.short	(.L_39 - .L_38)


	//   ....[0]....
.L_38:
        /*010c*/ 	.word	0x00000001
        /*0110*/ 	.byte	0x20, 0x0d, 0x00, 0x00, 0x01, 0x00, 0x00, 0x00, 0x30, 0x0d, 0x00, 0x00, 0x01, 0x00, 0x00, 0x00
        /* <DEDUP_REMOVED lines=2566> */
        /*a180*/ 	.byte	0x80, 0x24, 0x04, 0x00, 0x01, 0x00, 0x00, 0x00, 0x90, 0x24, 0x04, 0x00


	//----- nvinfo : EIATTR_MERCURY_ISA_VERSION
	.align		4
.L_39:
        /*a18c*/ 	.byte	0x03, 0x5f
        /*a18e*/ 	.short	0x0101


	//----- nvinfo : EIATTR_EXIT_INSTR_OFFSETS
	.align		4
        /*a190*/ 	.byte	0x04, 0x1c
        /*a192*/ 	.short	(.L_41 - .L_40)


	//   ....[0]....
.L_40:
        /*a194*/ 	.word	0x00042c90


	//   ....[1]....
        /*a198*/ 	.word	0x00042cc0


	//----- nvinfo : EIATTR_REQNTID
	.align		4
.L_41:
        /*a19c*/ 	.byte	0x04, 0x10
        /*a19e*/ 	.short	(.L_43 - .L_42)
.L_42:
        /*a1a0*/ 	.word	0x00000080
        /*a1a4*/ 	.word	0x00000001
        /*a1a8*/ 	.word	0x00000001


	//----- nvinfo : EIATTR_CBANK_PARAM_SIZE
	.align		4
.L_43:
        /*a1ac*/ 	.byte	0x03, 0x19
        /*a1ae*/ 	.short	0x0050


	//----- nvinfo : EIATTR_PARAM_CBANK
	.align		4
        /*a1b0*/ 	.byte	0x04, 0x0a
        /*a1b2*/ 	.short	(.L_45 - .L_44)
	.align		4
.L_44:
        /*a1b4*/ 	.word	index@(.nv.constant0.matmul_kernel)
        /*a1b8*/ 	.short	0x0210
        /*a1ba*/ 	.short	0x0050


	//----- nvinfo : EIATTR_SW_WAR
	.align		4
.L_45:
        /*a1bc*/ 	.byte	0x04, 0x36
        /*a1be*/ 	.short	(.L_47 - .L_46)
.L_46:
        /*a1c0*/ 	.word	0x00000008
.L_47:


//--------------------- .nv.callgraph             --------------------------
	.section	.nv.callgraph,"",@"SHT_CUDA_CALLGRAPH"
	.align	4
	.sectionentsize	8
	.align		4
        /*0000*/ 	.word	0x00000000
	.align		4
        /*0004*/ 	.word	0xffffffff
	.align		4
        /*0008*/ 	.word	0x00000000
	.align		4
        /*000c*/ 	.word	0xfffffffe
	.align		4
        /*0010*/ 	.word	0x00000000
	.align		4
        /*0014*/ 	.word	0xfffffffd
	.align		4
        /*0018*/ 	.word	0x00000000
	.align		4
        /*001c*/ 	.word	0xfffffffc


//--------------------- .text.matmul_kernel       --------------------------
	.section	.text.matmul_kernel,"ax",@progbits
	.align	128
        .global         matmul_kernel
        .type           matmul_kernel,@function
        .size           matmul_kernel,(.L_x_3 - matmul_kernel)
        .other          matmul_kernel,@"STO_CUDA_ENTRY STV_DEFAULT"
matmul_kernel:
.text.matmul_kernel:
[----:B------:R-:W0:Y:S08]  /*0000*/  LDC R1, c[0x0][0x28] ;  /* 0x00000a00ff017b82 */ /* 0x000e300000000800 */
[----:B------:R-:W1:Y:S01]  /*0010*/  LDC.64 R244, c[0x0][0x228] ;  /* 0x00008a00fff47b82 */ /* 0x000e620000000a00 */
[----:B------:R-:W2:Y:S01]  /*0020*/  S2R R252, SR_TID.X ;  /* 0x0000000000fc7919 */ /* 0x000ea20000002100 */
[----:B0-----:R-:W-:Y:S01]  /*0030*/  VIADD R1, R1, 0xffffea08 ;  /* 0xffffea0801017836 */ /* 0x001fe20000000000 */
[----:B------:R-:W-:Y:S01]  /*0040*/  UMOV UR6, 0x400 ;  /* 0x0000040000067882 */ /* 0x000fe20000000000 */
[----:B------:R-:W-:Y:S01]  /*0050*/  ULDC.64 UR56, c[0x0][0x208] ;  /* 0x0000820000387ab9 */ /* 0x000fe20000000a00 */
[----:B------:R-:W-:-:S02]  /*0060*/  CS2R R236, SRZ ;  /* 0x0000000000ec7805 */ /* 0x000fc4000001ff00 */
[----:B------:R-:W-:Y:S02]  /*0070*/  CS2R R238, SRZ ;  /* 0x0000000000ee7805 */ /* 0x000fe4000001ff00 */
[----:B------:R-:W-:Y:S01]  /*0080*/  CS2R R100, SRZ ;  /* 0x0000000000647805 */ /* 0x000fe2000001ff00 */
[----:B------:R-:W0:Y:S01]  /*0090*/  S2UR UR4, SR_CTAID.X ;  /* 0x00000000000479c3 */ /* 0x000e220000002500 */
[----:B------:R-:W-:Y:S02]  /*00a0*/  CS2R R102, SRZ ;  /* 0x0000000000667805 */ /* 0x000fe4000001ff00 */
[----:B------:R-:W-:Y:S02]  /*00b0*/  CS2R R104, SRZ ;  /* 0x0000000000687805 */ /* 0x000fe4000001ff00 */
[----:B------:R-:W-:Y:S02]  /*00c0*/  CS2R R106, SRZ ;  /* 0x00000000006a7805 */ /* 0x000fe4000001ff00 */
[----:B------:R-:W-:-:S02]  /*00d0*/  CS2R R92, SRZ ;  /* 0x00000000005c7805 */ /* 0x000fc4000001ff00 */
[----:B------:R-:W-:Y:S02]  /*00e0*/  CS2R R94, SRZ ;  /* 0x00000000005e7805 */ /* 0x000fe4000001ff00 */
[----:B------:R-:W-:Y:S02]  /*00f0*/  CS2R R96, SRZ ;  /* 0x0000000000607805 */ /* 0x000fe4000001ff00 */
[----:B------:R-:W-:Y:S01]  /*0100*/  CS2R R98, SRZ ;  /* 0x0000000000627805 */ /* 0x000fe2000001ff00 */
[----:B------:R-:W3:Y:S01]  /*0110*/  S2UR UR7, SR_CgaCtaId ;  /* 0x00000000000779c3 */ /* 0x000ee20000008800 */
[----:B------:R-:W-:Y:S02]  /*0120*/  CS2R R84, SRZ ;  /* 0x0000000000547805 */ /* 0x000fe4000001ff00 */
[----:B------:R-:W-:Y:S02]  /*0130*/  CS2R R86, SRZ ;  /* 0x0000000000567805 */ /* 0x000fe4000001ff00 */
[----:B------:R-:W-:-:S02]  /*0140*/  CS2R R88, SRZ ;  /* 0x0000000000587805 */ /* 0x000fc4000001ff00 */
[----:B------:R-:W-:Y:S02]  /*0150*/  CS2R R90, SRZ ;  /* 0x00000000005a7805 */ /* 0x000fe4000001ff00 */
[----:B------:R-:W-:Y:S02]  /*0160*/  CS2R R76, SRZ ;  /* 0x00000000004c7805 */ /* 0x000fe4000001ff00 */
[----:B------:R-:W-:Y:S02]  /*0170*/  CS2R R78, SRZ ;  /* 0x00000000004e7805 */ /* 0x000fe4000001ff00 */
[----:B------:R-:W-:Y:S01]  /*0180*/  CS2R R80, SRZ ;  /* 0x0000000000507805 */ /* 0x000fe2000001ff00 */
[----:B-1----:R-:W-:Y:S01]  /*0190*/  VIADD R0, R245, 0x1ff ;  /* 0x000001fff5007836 */ /* 0x002fe20000000000 */
[----:B------:R-:W1:Y:S01]  /*01a0*/  LDC R246, c[0x0][0x230] ;  /* 0x00008c00fff67b82 */ /* 0x000e620000000800 */
[----:B------:R-:W-:Y:S02]  /*01b0*/  CS2R R82, SRZ ;  /* 0x0000000000527805 */ /* 0x000fe4000001ff00 */
[----:B------:R-:W-:-:S02]  /*01c0*/  CS2R R60, SRZ ;  /* 0x00000000003c7805 */ /* 0x000fc4000001ff00 */
[----:B------:R-:W-:Y:S02]  /*01d0*/  CS2R R62, SRZ ;  /* 0x00000000003e7805 */ /* 0x000fe4000001ff00 */
[----:B------:R-:W-:Y:S02]  /*01e0*/  SHF.R.S32.HI R3, RZ, 0x1f, R0 ;  /* 0x0000001fff037819 */ /* 0x000fe40000011400 */
[----:B------:R-:W-:Y:S02]  /*01f0*/  CS2R R68, SRZ ;  /* 0x0000000000447805 */ /* 0x000fe4000001ff00 */
[----:B------:R-:W-:Y:S02]  /*0200*/  CS2R R70, SRZ ;  /* 0x0000000000467805 */ /* 0x000fe4000001ff00 */
[----:B0-----:R-:W-:Y:S01]  /*0210*/  I2FP.F32.U32 R5, UR4 ;  /* 0x0000000400057c45 */ /* 0x001fe20008201000 */
[----:B------:R-:W-:Y:S01]  /*0220*/  ULDC UR4, c[0x0][0x150] ;  /* 0x0000540000047ab9 */ /* 0x000fe20000000800 */
[----:B------:R-:W-:-:S02]  /*0230*/  LEA.HI R3, R3, R0, RZ, 0x9 ;  /* 0x0000000003037211 */ /* 0x000fc400078f48ff */
[----:B------:R-:W-:Y:S02]  /*0240*/  CS2R R64, SRZ ;  /* 0x0000000000407805 */ /* 0x000fe4000001ff00 */
[----:B------:R-:W-:Y:S01]  /*0250*/  CS2R R66, SRZ ;  /* 0x0000000000427805 */ /* 0x000fe2000001ff00 */
[----:B------:R-:W-:Y:S01]  /*0260*/  FMUL R5, R5, UR4 ;  /* 0x0000000405057c20 */ /* 0x000fe20008400000 */
[----:B------:R-:W-:Y:S02]  /*0270*/  SHF.R.S32.HI R3, RZ, 0x9, R3 ;  /* 0x00000009ff037819 */ /* 0x000fe40000011403 */
[----:B------:R-:W-:Y:S01]  /*0280*/  CS2R R52, SRZ ;  /* 0x0000000000347805 */ /* 0x000fe2000001ff00 */
[----:B---3--:R-:W-:Y:S01]  /*0290*/  USHF.L.U32 UR5, UR7, 0x7, URZ ;  /* 0x0000000707057899 */ /* 0x008fe2000800063f */
[----:B------:R-:W-:Y:S01]  /*02a0*/  CS2R R54, SRZ ;  /* 0x0000000000367805 */ /* 0x000fe2000001ff00 */
[----:B------:R-:W-:Y:S01]  /*02b0*/  ULEA UR6, UR7, UR6, 0x18 ;  /* 0x0000000607067291 */ /* 0x000fe2000f8ec03f */
[----:B------:R-:W-:Y:S01]  /*02c0*/  IMAD.SHL.U32 R4, R3, 0x8, RZ ;  /* 0x0000000803047824 */ /* 0x000fe200078e00ff */
[----:B------:R-:W0:Y:S01]  /*02d0*/  F2I.U32.TRUNC.NTZ R5, R5 ;  /* 0x0000000500057305 */ /* 0x000e22000020f000 */
[----:B------:R-:W-:Y:S01]  /*02e0*/  ULOP3.LUT UR5, UR5, 0x80, URZ, 0xc0, !UPT ;  /* 0x0000008005057892 */ /* 0x000fe2000f8ec03f */
[----:B------:R-:W-:-:S02]  /*02f0*/  CS2R R72, SRZ ;  /* 0x0000000000487805 */ /* 0x000fc4000001ff00 */
[----:B------:R-:W-:Y:S02]  /*0300*/  CS2R R74, SRZ ;  /* 0x00000000004a7805 */ /* 0x000fe4000001ff00 */
[----:B------:R-:W-:Y:S01]  /*0310*/  IABS R7, R4 ;  /* 0x0000000400077213 */ /* 0x000fe20000000000 */
[----:B-1----:R-:W-:Y:S01]  /*0320*/  VIADD R246, R246, 0x3f ;  /* 0x0000003ff6f67836 */ /* 0x002fe20000000000 */
[----:B------:R-:W-:Y:S02]  /*0330*/  CS2R R120, SRZ ;  /* 0x0000000000787805 */ /* 0x000fe4000001ff00 */
[----:B------:R-:W-:Y:S01]  /*0340*/  CS2R R122, SRZ ;  /* 0x00000000007a7805 */ /* 0x000fe2000001ff00 */
[----:B------:R-:W1:Y:S01]  /*0350*/  I2F.RP R0, R7 ;  /* 0x0000000700007306 */ /* 0x000e620000209400 */
[----:B------:R-:W-:Y:S02]  /*0360*/  CS2R R112, SRZ ;  /* 0x0000000000707805 */ /* 0x000fe4000001ff00 */
[----:B------:R-:W-:-:S02]  /*0370*/  CS2R R114, SRZ ;  /* 0x0000000000727805 */ /* 0x000fc4000001ff00 */
[----:B------:R-:W-:Y:S02]  /*0380*/  CS2R R56, SRZ ;  /* 0x0000000000387805 */ /* 0x000fe4000001ff00 */
[----:B------:R-:W-:Y:S02]  /*0390*/  CS2R R58, SRZ ;  /* 0x00000000003a7805 */ /* 0x000fe4000001ff00 */
[----:B------:R-:W-:Y:S02]  /*03a0*/  CS2R R48, SRZ ;  /* 0x0000000000307805 */ /* 0x000fe4000001ff00 */
[----:B------:R-:W-:Y:S02]  /*03b0*/  CS2R R50, SRZ ;  /* 0x0000000000327805 */ /* 0x000fe4000001ff00 */
[----:B0-----:R-:W-:Y:S02]  /*03c0*/  IABS R11, R5 ;  /* 0x00000005000b7213 */ /* 0x001fe40000000000 */
[----:B------:R-:W-:-:S02]  /*03d0*/  CS2R R44, SRZ ;  /* 0x00000000002c7805 */ /* 0x000fc4000001ff00 */
[----:B------:R-:W-:Y:S02]  /*03e0*/  CS2R R46, SRZ ;  /* 0x00000000002e7805 */ /* 0x000fe4000001ff00 */
[----:B------:R-:W-:Y:S02]  /*03f0*/  CS2R R40, SRZ ;  /* 0x0000000000287805 */ /* 0x000fe4000001ff00 */
[----:B------:R-:W-:Y:S02]  /*0400*/  CS2R R42, SRZ ;  /* 0x00000000002a7805 */ /* 0x000fe4000001ff00 */
[----:B------:R-:W-:Y:S02]  /*0410*/  CS2R R36, SRZ ;  /* 0x0000000000247805 */ /* 0x000fe4000001ff00 */
[----:B------:R-:W-:Y:S02]  /*0420*/  CS2R R38, SRZ ;  /* 0x0000000000267805 */ /* 0x000fe4000001ff00 */
[----:B------:R-:W-:Y:S01]  /*0430*/  CS2R R32, SRZ ;  /* 0x0000000000207805 */ /* 0x000fe2000001ff00 */
[----:B-1----:R-:W0:Y:S01]  /*0440*/  MUFU.RCP R0, R0 ;  /* 0x0000000000007308 */ /* 0x002e220000001000 */
[----:B------:R-:W-:-:S02]  /*0450*/  CS2R R34, SRZ ;  /* 0x0000000000227805 */ /* 0x000fc4000001ff00 */
[----:B------:R-:W-:Y:S02]  /*0460*/  CS2R R28, SRZ ;  /* 0x00000000001c7805 */ /* 0x000fe4000001ff00 */
[----:B------:R-:W-:Y:S02]  /*0470*/  CS2R R30, SRZ ;  /* 0x00000000001e7805 */ /* 0x000fe4000001ff00 */
[----:B------:R-:W-:Y:S02]  /*0480*/  CS2R R24, SRZ ;  /* 0x0000000000187805 */ /* 0x000fe4000001ff00 */
[----:B------:R-:W-:Y:S02]  /*0490*/  CS2R R26, SRZ ;  /* 0x00000000001a7805 */ /* 0x000fe4000001ff00 */
[----:B------:R-:W-:Y:S02]  /*04a0*/  CS2R R20, SRZ ;  /* 0x0000000000147805 */ /* 0x000fe4000001ff00 */
        /* <DEDUP_REMOVED lines=9> */
[----:B------:R-:W-:Y:S01]  /*0540*/  CS2R R124, SRZ ;  /* 0x00000000007c7805 */ /* 0x000fe2000001ff00 */
[----:B0-----:R-:W-:Y:S01]  /*0550*/  VIADD R2, R0, 0xffffffe ;  /* 0x0ffffffe00027836 */ /* 0x001fe20000000000 */
[----:B------:R-:W-:Y:S02]  /*0560*/  IABS R0, R4 ;  /* 0x0000000400007213 */ /* 0x000fe40000000000 */
[----:B------:R-:W-:Y:S02]  /*0570*/  CS2R R126, SRZ ;  /* 0x00000000007e7805 */ /* 0x000fe4000001ff00 */
[----:B------:R-:W-:Y:S01]  /*0580*/  CS2R R128, SRZ ;  /* 0x0000000000807805 */ /* 0x000fe2000001ff00 */
[----:B------:R0:W1:Y:S01]  /*0590*/  F2I.FTZ.U32.TRUNC.NTZ R3, R2 ;  /* 0x0000000200037305 */ /* 0x000062000021f000 */
[----:B------:R-:W-:Y:S01]  /*05a0*/  CS2R R130, SRZ ;  /* 0x0000000000827805 */ /* 0x000fe2000001ff00 */
[----:B------:R-:W-:Y:S01]  /*05b0*/  IMAD.MOV R0, RZ, RZ, -R0 ;  /* 0x000000ffff007224 */ /* 0x000fe200078e0a00 */
[----:B------:R-:W-:-:S02]  /*05c0*/  CS2R R132, SRZ ;  /* 0x0000000000847805 */ /* 0x000fc4000001ff00 */
[----:B------:R-:W-:Y:S02]  /*05d0*/  CS2R R134, SRZ ;  /* 0x0000000000867805 */ /* 0x000fe4000001ff00 */
[----:B------:R-:W-:Y:S02]  /*05e0*/  CS2R R136, SRZ ;  /* 0x0000000000887805 */ /* 0x000fe4000001ff00 */
[----:B------:R-:W-:Y:S02]  /*05f0*/  CS2R R138, SRZ ;  /* 0x00000000008a7805 */ /* 0x000fe4000001ff00 */
[----:B------:R-:W-:Y:S02]  /*0600*/  CS2R R140, SRZ ;  /* 0x00000000008c7805 */ /* 0x000fe4000001ff00 */
[----:B------:R-:W-:Y:S01]  /*0610*/  CS2R R142, SRZ ;  /* 0x00000000008e7805 */ /* 0x000fe2000001ff00 */
[----:B0-----:R-:W-:Y:S01]  /*0620*/  IMAD.MOV.U32 R2, RZ, RZ, RZ ;  /* 0x000000ffff027224 */ /* 0x001fe200078e00ff */
[----:B------:R-:W-:-:S02]  /*0630*/  CS2R R144, SRZ ;  /* 0x0000000000907805 */ /* 0x000fc4000001ff00 */
[----:B------:R-:W-:Y:S02]  /*0640*/  CS2R R146, SRZ ;  /* 0x0000000000927805 */ /* 0x000fe4000001ff00 */
[----:B------:R-:W-:Y:S02]  /*0650*/  CS2R R148, SRZ ;  /* 0x0000000000947805 */ /* 0x000fe4000001ff00 */
[----:B------:R-:W-:Y:S02]  /*0660*/  CS2R R150, SRZ ;  /* 0x0000000000967805 */ /* 0x000fe4000001ff00 */
[----:B------:R-:W-:Y:S01]  /*0670*/  CS2R R152, SRZ ;  /* 0x0000000000987805 */ /* 0x000fe2000001ff00 */
[----:B-1----:R-:W-:Y:S01]  /*0680*/  IMAD.MOV R6, RZ, RZ, -R3 ;  /* 0x000000ffff067224 */ /* 0x002fe200078e0a03 */
[----:B------:R-:W-:Y:S02]  /*0690*/  CS2R R154, SRZ ;  /* 0x00000000009a7805 */ /* 0x000fe4000001ff00 */
[----:B------:R-:W-:-:S02]  /*06a0*/  CS2R R156, SRZ ;  /* 0x00000000009c7805 */ /* 0x000fc4000001ff00 */
[----:B------:R-:W-:Y:S01]  /*06b0*/  CS2R R158, SRZ ;  /* 0x00000000009e7805 */ /* 0x000fe2000001ff00 */
[----:B------:R-:W-:Y:S01]  /*06c0*/  IMAD R9, R6, R7, RZ ;  /* 0x0000000706097224 */ /* 0x000fe200078e02ff */
[----:B------:R-:W-:Y:S02]  /*06d0*/  CS2R R160, SRZ ;  /* 0x0000000000a07805 */ /* 0x000fe4000001ff00 */
[----:B------:R-:W-:Y:S02]  /*06e0*/  CS2R R162, SRZ ;  /* 0x0000000000a27805 */ /* 0x000fe4000001ff00 */
[----:B------:R-:W-:Y:S01]  /*06f0*/  CS2R R164, SRZ ;  /* 0x0000000000a47805 */ /* 0x000fe2000001ff00 */
[----:B------:R-:W-:Y:S01]  /*0700*/  IMAD.HI.U32 R2, R3, R9, R2 ;  /* 0x0000000903027227 */ /* 0x000fe200078e0002 */
[----:B------:R-:W-:Y:S02]  /*0710*/  CS2R R166, SRZ ;  /* 0x0000000000a67805 */ /* 0x000fe4000001ff00 */
[----:B------:R-:W-:-:S02]  /*0720*/  CS2R R168, SRZ ;  /* 0x0000000000a87805 */ /* 0x000fc4000001ff00 */
[----:B------:R-:W-:Y:S02]  /*0730*/  CS2R R170, SRZ ;  /* 0x0000000000aa7805 */ /* 0x000fe4000001ff00 */
[----:B------:R-:W-:Y:S02]  /*0740*/  CS2R R172, SRZ ;  /* 0x0000000000ac7805 */ /* 0x000fe4000001ff00 */
[----:B------:R-:W-:Y:S01]  /*0750*/  CS2R R174, SRZ ;  /* 0x0000000000ae7805 */ /* 0x000fe2000001ff00 */
[----:B------:R-:W-:Y:S01]  /*0760*/  IMAD.HI.U32 R2, R2, R11, RZ ;  /* 0x0000000b02027227 */ /* 0x000fe200078e00ff */
[----:B------:R-:W-:Y:S02]  /*0770*/  CS2R R176, SRZ ;  /* 0x0000000000b07805 */ /* 0x000fe4000001ff00 */
[----:B------:R-:W-:Y:S02]  /*0780*/  CS2R R178, SRZ ;  /* 0x0000000000b27805 */ /* 0x000fe4000001ff00 */
[----:B------:R-:W-:Y:S01]  /*0790*/  CS2R R180, SRZ ;  /* 0x0000000000b47805 */ /* 0x000fe2000001ff00 */
[----:B------:R-:W-:Y:S01]  /*07a0*/  IMAD R0, R2, R0, R11 ;  /* 0x0000000002007224 */ /* 0x000fe200078e020b */
[----:B------:R-:W-:-:S02]  /*07b0*/  CS2R R182, SRZ ;  /* 0x0000000000b67805 */ /* 0x000fc4000001ff00 */
[----:B------:R-:W-:Y:S02]  /*07c0*/  CS2R R184, SRZ ;  /* 0x0000000000b87805 */ /* 0x000fe4000001ff00 */
[----:B------:R-:W-:Y:S02]  /*07d0*/  CS2R R186, SRZ ;  /* 0x0000000000ba7805 */ /* 0x000fe4000001ff00 */
[----:B------:R-:W-:Y:S02]  /*07e0*/  CS2R R188, SRZ ;  /* 0x0000000000bc7805 */ /* 0x000fe4000001ff00 */
[----:B------:R-:W-:Y:S02]  /*07f0*/  ISETP.GT.U32.AND P1, PT, R7, R0, PT ;  /* 0x000000000700720c */ /* 0x000fe40003f24070 */
        /* <DEDUP_REMOVED lines=11> */
[----:B------:R-:W-:Y:S01]  /*08b0*/  CS2R R212, SRZ ;  /* 0x0000000000d47805 */ /* 0x000fe2000001ff00 */
[----:B------:R-:W-:Y:S01]  /*08c0*/  @!P1 IMAD.IADD R0, R0, 0x1, -R7 ;  /* 0x0000000100009824 */ /* 0x000fe200078e0a07 */
[----:B------:R-:W-:Y:S01]  /*08d0*/  CS2R R214, SRZ ;  /* 0x0000000000d67805 */ /* 0x000fe2000001ff00 */
[----:B------:R-:W-:Y:S01]  /*08e0*/  @!P1 VIADD R2, R2, 0x1 ;  /* 0x0000000102029836 */ /* 0x000fe20000000000 */
[----:B------:R-:W-:-:S02]  /*08f0*/  ISETP.NE.AND P1, PT, R4, RZ, PT ;  /* 0x000000ff0400720c */ /* 0x000fc40003f25270 */
[----:B------:R-:W-:Y:S02]  /*0900*/  CS2R R216, SRZ ;  /* 0x0000000000d87805 */ /* 0x000fe4000001ff00 */
[----:B------:R-:W-:Y:S02]  /*0910*/  ISETP.GE.U32.AND P0, PT, R0, R7, PT ;  /* 0x000000070000720c */ /* 0x000fe40003f06070 */
[----:B------:R-:W-:Y:S02]  /*0920*/  CS2R R218, SRZ ;  /* 0x0000000000da7805 */ /* 0x000fe4000001ff00 */
[----:B------:R-:W-:Y:S02]  /*0930*/  LOP3.LUT R0, R5, R4, RZ, 0x3c, !PT ;  /* 0x0000000405007212 */ /* 0x000fe400078e3cff */
[----:B------:R-:W-:Y:S02]  /*0940*/  CS2R R220, SRZ ;  /* 0x0000000000dc7805 */ /* 0x000fe4000001ff00 */
[----:B------:R-:W-:-:S02]  /*0950*/  CS2R R222, SRZ ;  /* 0x0000000000de7805 */ /* 0x000fc4000001ff00 */
[----:B------:R-:W-:Y:S02]  /*0960*/  CS2R R224, SRZ ;  /* 0x0000000000e07805 */ /* 0x000fe4000001ff00 */
[----:B------:R-:W-:Y:S01]  /*0970*/  ISETP.GE.AND P2, PT, R0, RZ, PT ;  /* 0x000000ff0000720c */ /* 0x000fe20003f46270 */
[----:B------:R-:W-:Y:S01]  /*0980*/  VIADD R0, R244, 0xff ;  /* 0x000000fff4007836 */ /* 0x000fe20000000000 */
[----:B------:R-:W-:Y:S02]  /*0990*/  CS2R R226, SRZ ;  /* 0x0000000000e27805 */ /* 0x000fe4000001ff00 */
[----:B------:R-:W-:Y:S02]  /*09a0*/  CS2R R228, SRZ ;  /* 0x0000000000e47805 */ /* 0x000fe4000001ff00 */
[----:B------:R-:W-:Y:S02]  /*09b0*/  CS2R R230, SRZ ;  /* 0x0000000000e67805 */ /* 0x000fe4000001ff00 */
[----:B------:R-:W-:-:S02]  /*09c0*/  CS2R R232, SRZ ;  /* 0x0000000000e87805 */ /* 0x000fc4000001ff00 */
[----:B------:R-:W-:Y:S01]  /*09d0*/  SHF.R.S32.HI R3, RZ, 0x1f, R0 ;  /* 0x0000001fff037819 */ /* 0x000fe20000011400 */
[----:B------:R-:W-:Y:S01]  /*09e0*/  @P0 VIADD R2, R2, 0x1 ;  /* 0x0000000102020836 */ /* 0x000fe20000000000 */
[----:B------:R-:W-:Y:S02]  /*09f0*/  CS2R R234, SRZ ;  /* 0x0000000000ea7805 */ /* 0x000fe4000001ff00 */
[----:B------:R-:W-:Y:S02]  /*0a00*/  CS2R R240, SRZ ;  /* 0x0000000000f07805 */ /* 0x000fe4000001ff00 */
[----:B------:R-:W-:Y:S02]  /*0a10*/  LEA.HI R3, R3, R0, RZ, 0x8 ;  /* 0x0000000003037211 */ /* 0x000fe400078f40ff */
[----:B------:R-:W-:Y:S02]  /*0a20*/  CS2R R242, SRZ ;  /* 0x0000000000f27805 */ /* 0x000fe4000001ff00 */
[----:B------:R-:W-:Y:S01]  /*0a30*/  CS2R R248, SRZ ;  /* 0x0000000000f87805 */ /* 0x000fe2000001ff00 */
[----:B------:R-:W-:Y:S01]  /*0a40*/  @!P2 IMAD.MOV R2, RZ, RZ, -R2 ;  /* 0x000000ffff02a224 */ /* 0x000fe200078e0a02 */
[----:B------:R-:W-:-:S02]  /*0a50*/  @!P1 LOP3.LUT R2, RZ, R4, RZ, 0x33, !PT ;  /* 0x00000004ff029212 */ /* 0x000fc400078e33ff */
[----:B------:R-:W-:-:S03]  /*0a60*/  CS2R R250, SRZ ;  /* 0x0000000000fa7805 */ /* 0x000fc6000001ff00 */
[----:B------:R-:W-:Y:S02]  /*0a70*/  IMAD.SHL.U32 R6, R2, 0x8, RZ ;  /* 0x0000000802067824 */ /* 0x000fe400078e00ff */
[----:B------:R-:W-:-:S03]  /*0a80*/  IMAD.MOV R2, RZ, RZ, -R2 ;  /* 0x000000ffff027224 */ /* 0x000fc600078e0a02 */
[----:B------:R-:W-:Y:S01]  /*0a90*/  LEA.HI.SX32 R3, R3, -R6, 0x18 ;  /* 0x8000000603037211 */ /* 0x000fe200078fc2ff */
[----:B------:R-:W-:-:S03]  /*0aa0*/  IMAD R4, R4, R2, R5 ;  /* 0x0000000204047224 */ /* 0x000fc600078e0205 */
[----:B------:R-:W-:Y:S02]  /*0ab0*/  VIMNMX R11, R3, 0x8, PT ;  /* 0x00000008030b7848 */ /* 0x000fe40003fe0100 */
[----:B------:R-:W-:Y:S02]  /*0ac0*/  IABS R9, R4 ;  /* 0x0000000400097213 */ /* 0x000fe40000000000 */
[----:B------:R-:W-:-:S04]  /*0ad0*/  IABS R7, R11 ;  /* 0x0000000b00077213 */ /* 0x000fc80000000000 */
[----:B------:R-:W0:Y:S08]  /*0ae0*/  I2F.RP R0, R7 ;  /* 0x0000000700007306 */ /* 0x000e300000209400 */
[----:B0-----:R-:W0:Y:S02]  /*0af0*/  MUFU.RCP R0, R0 ;  /* 0x0000000000007308 */ /* 0x001e240000001000 */
[----:B0-----:R-:W-:-:S06]  /*0b00*/  VIADD R3, R0, 0xffffffe ;  /* 0x0ffffffe00037836 */ /* 0x001fcc0000000000 */
[----:B------:R-:W0:Y:S02]  /*0b10*/  F2I.FTZ.U32.TRUNC.NTZ R3, R3 ;  /* 0x0000000300037305 */ /* 0x000e24000021f000 */
[----:B0-----:R-:W-:-:S04]  /*0b20*/  IMAD.MOV R8, RZ, RZ, -R3 ;  /* 0x000000ffff087224 */ /* 0x001fc800078e0a03 */
[----:B------:R-:W-:Y:S01]  /*0b30*/  IMAD.MOV.U32 R2, RZ, RZ, R8 ;  /* 0x000000ffff027224 */ /* 0x000fe200078e0008 */
[----:B------:R-:W-:-:S03]  /*0b40*/  IABS R8, R11 ;  /* 0x0000000b00087213 */ /* 0x000fc60000000000 */
[----:B------:R-:W-:Y:S02]  /*0b50*/  IMAD R5, R2, R7, RZ ;  /* 0x0000000702057224 */ /* 0x000fe400078e02ff */
[----:B------:R-:W-:Y:S02]  /*0b60*/  IMAD.MOV.U32 R2, RZ, RZ, RZ ;  /* 0x000000ffff027224 */ /* 0x000fe400078e00ff */
[----:B------:R-:W-:Y:S02]  /*0b70*/  IMAD.MOV R0, RZ, RZ, -R8 ;  /* 0x000000ffff007224 */ /* 0x000fe400078e0a08 */
[----:B------:R-:W-:-:S06]  /*0b80*/  IMAD.HI.U32 R2, R3, R5, R2 ;  /* 0x0000000503027227 */ /* 0x000fcc00078e0002 */
[----:B------:R-:W-:-:S04]  /*0b90*/  IMAD.HI.U32 R2, R2, R9, RZ ;  /* 0x0000000902027227 */ /* 0x000fc800078e00ff */
[----:B------:R-:W-:Y:S01]  /*0ba0*/  IMAD R0, R2, R0, R9 ;  /* 0x0000000002007224 */ /* 0x000fe200078e0209 */
[----:B------:R-:W-:-:S04]  /*0bb0*/  CS2R R8, SRZ ;  /* 0x0000000000087805 */ /* 0x000fc8000001ff00 */
[----:B------:R-:W-:-:S13]  /*0bc0*/  ISETP.GT.U32.AND P1, PT, R7, R0, PT ;  /* 0x000000000700720c */ /* 0x000fda0003f24070 */
[----:B------:R-:W-:Y:S02]  /*0bd0*/  @!P1 IMAD.IADD R0, R0, 0x1, -R7 ;  /* 0x0000000100009824 */ /* 0x000fe400078e0a07 */
[----:B------:R-:W-:Y:S01]  /*0be0*/  @!P1 VIADD R2, R2, 0x1 ;  /* 0x0000000102029836 */ /* 0x000fe20000000000 */
[----:B------:R-:W-:Y:S02]  /*0bf0*/  ISETP.NE.AND P1, PT, R11, RZ, PT ;  /* 0x000000ff0b00720c */ /* 0x000fe40003f25270 */
[----:B------:R-:W-:Y:S02]  /*0c00*/  ISETP.GE.U32.AND P0, PT, R0, R7, PT ;  /* 0x000000070000720c */ /* 0x000fe40003f06070 */
[----:B------:R-:W-:-:S04]  /*0c10*/  LOP3.LUT R0, R4, R11, RZ, 0x3c, !PT ;  /* 0x0000000b04007212 */ /* 0x000fc800078e3cff */
[----:B------:R-:W-:-:S07]  /*0c20*/  ISETP.GE.AND P2, PT, R0, RZ, PT ;  /* 0x000000ff0000720c */ /* 0x000fce0003f46270 */
[----:B------:R-:W-:Y:S01]  /*0c30*/  @P0 VIADD R2, R2, 0x1 ;  /* 0x0000000102020836 */ /* 0x000fe20000000000 */
[----:B------:R-:W-:-:S05]  /*0c40*/  ISETP.GE.AND P0, PT, R246, 0x40, PT ;  /* 0x00000040f600780c */ /* 0x000fca0003f06270 */
[----:B------:R-:W-:Y:S01]  /*0c50*/  @!P2 IMAD.MOV R2, RZ, RZ, -R2 ;  /* 0x000000ffff02a224 */ /* 0x000fe200078e0a02 */
[----:B------:R-:W-:-:S05]  /*0c60*/  @!P1 LOP3.LUT R2, RZ, R11, RZ, 0x33, !PT ;  /* 0x0000000bff029212 */ /* 0x000fca00078e33ff */
[----:B------:R-:W-:Y:S02]  /*0c70*/  IMAD.MOV R0, RZ, RZ, -R2 ;  /* 0x000000ffff007224 */ /* 0x000fe400078e0a02 */
[----:B------:R-:W-:Y:S02]  /*0c80*/  IMAD.SHL.U32 R3, R2, 0x200, RZ ;  /* 0x0000020002037824 */ /* 0x000fe400078e00ff */
[----:B------:R-:W-:Y:S01]  /*0c90*/  IMAD R0, R11, R0, R4 ;  /* 0x000000000b007224 */ /* 0x000fe200078e0204 */
[----:B------:R-:W-:Y:S02]  /*0ca0*/  CS2R R10, SRZ ;  /* 0x00000000000a7805 */ /* 0x000fe4000001ff00 */
[----:B------:R-:W-:Y:S01]  /*0cb0*/  CS2R R4, SRZ ;  /* 0x0000000000047805 */ /* 0x000fe2000001ff00 */
[----:B------:R-:W-:Y:S01]  /*0cc0*/  IMAD.IADD R0, R6, 0x1, R0 ;  /* 0x0000000106007824 */ /* 0x000fe200078e0200 */
[----:B------:R-:W-:-:S04]  /*0cd0*/  CS2R R6, SRZ ;  /* 0x0000000000067805 */ /* 0x000fc8000001ff00 */
[----:B------:R-:W-:Y:S02]  /*0ce0*/  R2UR UR4, R0 ;  /* 0x00000000000472ca */ /* 0x000fe400000e0000 */
[----:B--2---:R-:W-:-:S11]  /*0cf0*/  LOP3.LUT R0, R252, 0x7f, RZ, 0xc0, !PT ;  /* 0x0000007ffc007812 */ /* 0x004fd600078ec0ff */
[----:B------:R-:W-:-:S06]  /*0d00*/  ULEA UR4, UR4, UR5, 0x8 ;  /* 0x0000000504047291 */ /* 0x000fcc000f8e403f */
[----:B------:R-:W-:-:S05]  /*0d10*/  VIADD R247, R0, UR4 ;  /* 0x0000000400f77c36 */ /* 0x000fca0008000000 */
[----:B------:R0:W-:Y:S04]  /*0d20*/  STL [R1+0x10dc], R247 ;  /* 0x0010dcf701007387 */ /* 0x0001e80000100800 */
[----:B------:R0:W-:Y:S04]  /*0d30*/  STL [R1+0x3e0], RZ ;  /* 0x0003e0ff01007387 */ /* 0x0001e80000100800 */
        /* <DEDUP_REMOVED lines=10> */
[----:B------:R0:W-:Y:S01]  /*0de0*/  STL [R1+0x60c], RZ ;  /* 0x00060cff01007387 */ /* 0x0001e20000100800 */
[----:B------:R-:W-:Y:S05]  /*0df0*/  @!P0 BRA `(.L_x_0) ;  /* 0x000002cc00548947 */ /* 0x000fea0003800000 */
[----:B------:R-:W-:Y:S01]  /*0e00*/  IABS R11, R244 ;  /* 0x000000f4000b7213 */ /* 0x000fe20000000000 */
[----:B------:R-:W-:Y:S01]  /*0e10*/  STL [R1+0x1124], R245 ;  /* 0x001124f501007387 */ /* 0x000fe20000100800 */
[----:B------:R-:W-:Y:S01]  /*0e20*/  IABS R5, R245 ;  /* 0x000000f500057213 */ /* 0x000fe20000000000 */
[----:B------:R-:W-:Y:S01]  /*0e30*/  ULDC UR8, c[0x0][0x23c] ;  /* 0x00008f0000087ab9 */ /* 0x000fe20000000800 */
[----:B------:R-:W1:Y:S01]  /*0e40*/  I2F.RP R0, R11 ;  /* 0x0000000b00007306 */ /* 0x000e620000209400 */
[----:B------:R-:W-:Y:S01]  /*0e50*/  IABS R8, R247 ;  /* 0x000000f700087213 */ /* 0x000fe20000000000 */
[----:B------:R2:W-:Y:S01]  /*0e60*/  STL [R1+0x10e0], R3 ;  /* 0x0010e00301007387 */ /* 0x0005e20000100800 */
[----:B------:R-:W-:Y:S01]  /*0e70*/  SHF.R.U32.HI R10, RZ, 0x6, R252 ;  /* 0x00000006ff0a7819 */ /* 0x000fe200000116fc */
[----:B------:R-:W-:Y:S01]  /*0e80*/  ULDC.64 UR4, c[0x0][0x218] ;  /* 0x0000860000047ab9 */ /* 0x000fe20000000a00 */
[----:B------:R-:W-:Y:S01]  /*0e90*/  ISETP.GE.AND P3, PT, R247, RZ, PT ;  /* 0x000000fff700720c */ /* 0x000fe20003f66270 */
[----:B------:R-:W-:-:S02]  /*0ea0*/  ULDC.64 UR10, c[0x0][0x210] ;  /* 0x00008400000a7ab9 */ /* 0x000fc40000000a00 */
[----:B------:R-:W3:Y:S08]  /*0eb0*/  I2F.RP R4, R5 ;  /* 0x0000000500047306 */ /* 0x000ef00000209400 */
[----:B-1----:R-:W1:Y:S08]  /*0ec0*/  MUFU.RCP R0, R0 ;  /* 0x0000000000007308 */ /* 0x002e700000001000 */
[----:B---3--:R-:W3:Y:S01]  /*0ed0*/  MUFU.RCP R4, R4 ;  /* 0x0000000400047308 */ /* 0x008ee20000001000 */
[----:B-1----:R-:W-:-:S07]  /*0ee0*/  VIADD R2, R0, 0xffffffe ;  /* 0x0ffffffe00027836 */ /* 0x002fce0000000000 */
[----:B------:R-:W1:Y:S01]  /*0ef0*/  F2I.FTZ.U32.TRUNC.NTZ R7, R2 ;  /* 0x0000000200077305 */ /* 0x000e62000021f000 */
[----:B---3--:R-:W-:Y:S01]  /*0f00*/  VIADD R0, R4, 0xffffffe ;  /* 0x0ffffffe04007836 */ /* 0x008fe20000000000 */
[----:B------:R-:W-:-:S05]  /*0f10*/  LEA.HI R4, R252, R3, RZ, 0x1a ;  /* 0x00000003fc047211 */ /* 0x000fca00078fd0ff */
[----:B------:R-:W-:Y:S02]  /*0f20*/  VIADD R240, R4, 0x1e ;  /* 0x0000001e04f07836 */ /* 0x000fe40000000000 */
[----:B-1----:R-:W-:-:S04]  /*0f30*/  IMAD.MOV R6, RZ, RZ, -R7 ;  /* 0x000000ffff067224 */ /* 0x002fc800078e0a07 */
[----:B------:R-:W-:Y:S02]  /*0f40*/  IMAD R9, R6, R11, RZ ;  /* 0x0000000b06097224 */ /* 0x000fe400078e02ff */
[----:B------:R-:W-:-:S04]  /*0f50*/  IMAD.MOV.U32 R6, RZ, RZ, RZ ;  /* 0x000000ffff067224 */ /* 0x000fc800078e00ff */
[----:B------:R-:W-:Y:S02]  /*0f60*/  IMAD.HI.U32 R6, R7, R9, R6 ;  /* 0x0000000907067227 */ /* 0x000fe400078e0006 */
[----:B------:R1:W3:Y:S02]  /*0f70*/  F2I.FTZ.U32.TRUNC.NTZ R7, R0 ;  /* 0x0000000000077305 */ /* 0x0002e4000021f000 */
[----:B------:R-:W-:Y:S02]  /*0f80*/  VIADD R9, R4, 0x1fe ;  /* 0x000001fe04097836 */ /* 0x000fe40000000000 */
[----:B------:R-:W-:-:S03]  /*0f90*/  IMAD.HI.U32 R6, R6, R8, RZ ;  /* 0x0000000806067227 */ /* 0x000fc600078e00ff */
[----:B------:R-:W-:Y:S01]  /*0fa0*/  IABS R12, R9 ;  /* 0x00000009000c7213 */ /* 0x000fe20000000000 */
[----:B------:R-:W-:Y:S01]  /*0fb0*/  IMAD.MOV R6, RZ, RZ, -R6 ;  /* 0x000000ffff067224 */ /* 0x000fe200078e0a06 */
[----:B-1----:R-:W-:Y:S02]  /*0fc0*/  SGXT.U32 R0, R10, 0x1 ;  /* 0x000000010a00781a */ /* 0x002fe40000000000 */
[----:B------:R-:W-:Y:S01]  /*0fd0*/  ISETP.GE.AND P4, PT, R9, RZ, PT ;  /* 0x000000ff0900720c */ /* 0x000fe20003f86270 */
[----:B------:R-:W-:Y:S01]  /*0fe0*/  IMAD R8, R11, R6, R8 ;  /* 0x000000060b087224 */ /* 0x000fe200078e0208 */
[----:B------:R-:W-:Y:S01]  /*0ff0*/  LOP3.LUT R0, R3, R0, RZ, 0xfc, !PT ;  /* 0x0000000003007212 */ /* 0x000fe200078efcff */
[----:B------:R-:W-:Y:S02]  /*1000*/  IMAD.MOV.U32 R6, RZ, RZ, RZ ;  /* 0x000000ffff067224 */ /* 0x000fe400078e00ff */
[----:B---3--:R-:W-:Y:S01]  /*1010*/  IMAD.MOV R2, RZ, RZ, -R7 ;  /* 0x000000ffff027224 */ /* 0x008fe200078e0a07 */
[----:B------:R-:W-:Y:S01]  /*1020*/  ISETP.GT.U32.AND P0, PT, R11, R8, PT ;  /* 0x000000080b00720c */ /* 0x000fe20003f04070 */
[----:B------:R-:W-:Y:S01]  /*1030*/  IMAD.MOV.U32 R10, RZ, RZ, R12 ;  /* 0x000000ffff0a7224 */ /* 0x000fe200078e000c */
[----:B------:R-:W-:Y:S01]  /*1040*/  LOP3.LUT R14, R0, 0x1fa, RZ, 0xfc, !PT ;  /* 0x000001fa000e7812 */ /* 0x000fe200078efcff */
[----:B------:R-:W-:Y:S01]  /*1050*/  IMAD R13, R2, R5, RZ ;  /* 0x00000005020d7224 */ /* 0x000fe200078e02ff */
[----:B------:R-:W-:-:S02]  /*1060*/  LOP3.LUT R15, R0, 0x1f8, RZ, 0xfc, !PT ;  /* 0x000001f8000f7812 */ /* 0x000fc400078efcff */
[----:B------:R-:W-:Y:S01]  /*1070*/  ISETP.GE.AND P2, PT, R14, RZ, PT ;  /* 0x000000ff0e00720c */ /* 0x000fe20003f46270 */
[----:B------:R-:W-:Y:S01]  /*1080*/  IMAD.HI.U32 R2, R7, R13, R6 ;  /* 0x0000000d07027227 */ /* 0x000fe200078e0006 */
[----:B------:R-:W-:Y:S02]  /*1090*/  SHF.R.S32.HI R7, RZ, 0x1f, R246 ;  /* 0x0000001fff077819 */ /* 0x000fe400000114f6 */
[----:B------:R-:W-:Y:S02]  /*10a0*/  IABS R13, R15 ;  /* 0x0000000f000d7213 */ /* 0x000fe40000000000 */
[----:B--2---:R-:W-:Y:S01]  /*10b0*/  LEA.HI R3, R7, R246, RZ, 0x6 ;  /* 0x000000f607037211 */ /* 0x004fe200078f30ff */
[----:B------:R-:W-:Y:S01]  /*10c0*/  @!P0 IMAD.IADD R8, R8, 0x1, -R11 ;  /* 0x0000000108088824 */ /* 0x000fe200078e0a0b */
[----:B------:R-:W-:Y:S01]  /*10d0*/  LOP3.LUT R7, R0, 0x1fc, RZ, 0xfc, !PT ;  /* 0x000001fc00077812 */ /* 0x000fe200078efcff */
[----:B------:R-:W-:Y:S01]  /*10e0*/  IMAD.HI.U32 R6, R2, R10, RZ ;  /* 0x0000000a02067227 */ /* 0x000fe200078e00ff */
[----:B------:R-:W-:Y:S01]  /*10f0*/  LOP3.LUT R16, R0, 0x1f6, RZ, 0xfc, !PT ;  /* 0x000001f600107812 */ /* 0x000fe200078efcff */
[----:B------:R1:W-:Y:S01]  /*1100*/  STL [R1+0x600], R3 ;  /* 0x0006000301007387 */ /* 0x0003e20000100800 */
[----:B------:R-:W-:Y:S01]  /*1110*/  ISETP.GT.U32.AND P0, PT, R11, R8, PT ;  /* 0x000000080b00720c */ /* 0x000fe20003f04070 */
[----:B------:R-:W-:Y:S01]  /*1120*/  IMAD.MOV R6, RZ, RZ, -R6 ;  /* 0x000000ffff067224 */ /* 0x000fe200078e0a06 */
[----:B------:R-:W-:-:S02]  /*1130*/  IABS R9, R7 ;  /* 0x0000000700097213 */ /* 0x000fc40000000000 */
[----:B------:R-:W-:Y:S01]  /*1140*/  ISETP.GE.AND P6, PT, R7, RZ, PT ;  /* 0x000000ff0700720c */ /* 0x000fe20003fc6270 */
[C---:B------:R-:W-:Y:S01]  /*1150*/  IMAD R10, R5.reuse, R6, R10 ;  /* 0x00000006050a7224 */ /* 0x040fe200078e020a */
[----:B------:R-:W-:Y:S01]  /*1160*/  IABS R7, R14 ;  /* 0x0000000e00077213 */ /* 0x000fe20000000000 */
[----:B------:R-:W-:Y:S01]  /*1170*/  IMAD.HI.U32 R6, R2, R9, RZ ;  /* 0x0000000902067227 */ /* 0x000fe200078e00ff */
[C---:B------:R-:W-:Y:S02]  /*1180*/  LOP3.LUT R19, R0.reuse, 0x1f2, RZ, 0xfc, !PT ;  /* 0x000001f200137812 */ /* 0x040fe400078efcff */
[----:B------:R-:W-:Y:S01]  /*1190*/  ISETP.GT.U32.AND P5, PT, R5, R10, PT ;  /* 0x0000000a0500720c */ /* 0x000fe20003fa4070 */
[----:B------:R-:W-:Y:S01]  /*11a0*/  IMAD.MOV R12, RZ, RZ, -R6 ;  /* 0x000000ffff0c7224 */ /* 0x000fe200078e0a06 */
[----:B------:R-:W-:Y:S01]  /*11b0*/  LOP3.LUT R17, R0, 0x1f4, RZ, 0xfc, !PT ;  /* 0x000001f400117812 */ /* 0x000fe200078efcff */
[----:B------:R-:W-:Y:S01]  /*11c0*/  @!P0 IMAD.IADD R8, R8, 0x1, -R11 ;  /* 0x0000000108088824 */ /* 0x000fe200078e0a0b */
[----:B------:R-:W-:Y:S01]  /*11d0*/  ISETP.NE.AND P0, PT, R244, RZ, PT ;  /* 0x000000fff400720c */ /* 0x000fe20003f05270 */
[----:B------:R-:W-:Y:S01]  /*11e0*/  IMAD.MOV.U32 R11, RZ, RZ, R7 ;  /* 0x000000ffff0b7224 */ /* 0x000fe200078e0007 */
[----:B------:R-:W-:Y:S01]  /*11f0*/  ISETP.GE.AND P1, PT, R15, RZ, PT ;  /* 0x000000ff0f00720c */ /* 0x000fe20003f26270 */
[----:B------:R-:W-:Y:S01]  /*1200*/  IMAD.MOV.U32 R6, RZ, RZ, R8 ;  /* 0x000000ffff067224 */ /* 0x000fe200078e0008 */
[----:B------:R-:W-:Y:S01]  /*1210*/  IABS R15, R19 ;  /* 0x00000013000f7213 */ /* 0x000fe20000000000 */
[----:B------:R-:W-:Y:S01]  /*1220*/  IMAD.HI.U32 R7, R2, R11, RZ ;  /* 0x0000000b02077227 */ /* 0x000fe200078e00ff */
[----:B------:R-:W-:-:S02]  /*1230*/  LOP3.LUT R21, R0, 0x1ec, RZ, 0xfc, !PT ;  /* 0x000001ec00157812 */ /* 0x000fc400078efcff */
[C---:B------:R-:W-:Y:S01]  /*1240*/  LOP3.LUT R25, R0.reuse, 0x1d6, RZ, 0xfc, !PT ;  /* 0x000001d600197812 */ /* 0x040fe200078efcff */
[----:B------:R-:W-:Y:S01]  /*1250*/  IMAD.MOV R14, RZ, RZ, -R7 ;  /* 0x000000ffff0e7224 */ /* 0x000fe200078e0a07 */
[C---:B------:R-:W-:Y:S01]  /*1260*/  LOP3.LUT R26, R0.reuse, 0x1d4, RZ, 0xfc, !PT ;  /* 0x000001d4001a7812 */ /* 0x040fe200078efcff */
[C---:B------:R-:W-:Y:S01]  /*1270*/  IMAD R8, R5.reuse, R12, R9 ;  /* 0x0000000c05087224 */ /* 0x040fe200078e0209 */
[----:B------:R-:W-:Y:S01]  /*1280*/  LOP3.LUT R27, R0, 0x1d0, RZ, 0xfc, !PT ;  /* 0x000001d0001b7812 */ /* 0x000fe200078efcff */
[C---:B------:R-:W-:Y:S01]  /*1290*/  IMAD R12, R5.reuse, R14, R11 ;  /* 0x0000000e050c7224 */ /* 0x040fe200078e020b */
[----:B------:R-:W-:Y:S01]  /*12a0*/  IABS R11, R16 ;  /* 0x00000010000b7213 */ /* 0x000fe20000000000 */
[----:B------:R-:W-:Y:S01]  /*12b0*/  @!P5 IMAD.IADD R10, R10, 0x1, -R5 ;  /* 0x000000010a0ad824 */ /* 0x000fe200078e0a05 */
[----:B------:R-:W-:Y:S01]  /*12c0*/  IABS R23, R27 ;  /* 0x0000001b00177213 */ /* 0x000fe20000000000 */
[----:B------:R-:W-:Y:S01]  /*12d0*/  @!P3 IMAD.MOV R6, RZ, RZ, -R6 ;  /* 0x000000ffff06b224 */ /* 0x000fe200078e0a06 */
[C---:B------:R-:W-:Y:S01]  /*12e0*/  ISETP.GT.U32.AND P3, PT, R5.reuse, R8, PT ;  /* 0x000000080500720c */ /* 0x040fe20003f64070 */
[----:B------:R-:W-:Y:S01]  /*12f0*/  IMAD.HI.U32 R7, R2, R13, RZ ;  /* 0x0000000d02077227 */ /* 0x000fe200078e00ff */
[----:B------:R-:W-:-:S02]  /*1300*/  ISETP.GT.U32.AND P5, PT, R5, R12, PT ;  /* 0x0000000c0500720c */ /* 0x000fc40003fa4070 */
[----:B------:R-:W-:Y:S01]  /*1310*/  @!P0 LOP3.LUT R6, RZ, R244, RZ, 0x33, !PT ;  /* 0x000000f4ff068212 */ /* 0x000fe200078e33ff */
[----:B------:R-:W-:Y:S01]  /*1320*/  IMAD.MOV R14, RZ, RZ, -R7 ;  /* 0x000000ffff0e7224 */ /* 0x000fe200078e0a07 */
[C---:B------:R-:W-:Y:S01]  /*1330*/  ISETP.GT.U32.AND P0, PT, R5.reuse, R10, PT ;  /* 0x0000000a0500720c */ /* 0x040fe20003f04070 */
[----:B------:R-:W-:Y:S01]  /*1340*/  IMAD.HI.U32 R7, R2, R11, RZ ;  /* 0x0000000b02077227 */ /* 0x000fe200078e00ff */
[C---:B------:R-:W-:Y:S01]  /*1350*/  LOP3.LUT R28, R0.reuse, 0x1cc, RZ, 0xfc, !PT ;  /* 0x000001cc001c7812 */ /* 0x040fe200078efcff */
[----:B------:R2:W-:Y:S01]  /*1360*/  STL [R1+0x1108], R6 ;  /* 0x0011080601007387 */ /* 0x0005e20000100800 */
[----:B------:R-:W-:Y:S01]  /*1370*/  LOP3.LUT R29, R0, 0x1ca, RZ, 0xfc, !PT ;  /* 0x000001ca001d7812 */ /* 0x000fe200078efcff */
[C---:B------:R-:W-:Y:S01]  /*1380*/  IMAD R14, R5.reuse, R14, R13 ;  /* 0x0000000e050e7224 */ /* 0x040fe200078e020d */
[----:B------:R-:W-:Y:S01]  /*1390*/  IABS R13, R17 ;  /* 0x00000011000d7213 */ /* 0x000fe20000000000 */
[--C-:B------:R-:W-:Y:S01]  /*13a0*/  @!P3 IMAD.IADD R8, R8, 0x1, -R5.reuse ;  /* 0x000000010808b824 */ /* 0x100fe200078e0a05 */
[----:B------:R-:W-:Y:S01]  /*13b0*/  LOP3.LUT R31, R0, 0x1c4, RZ, 0xfc, !PT ;  /* 0x000001c4001f7812 */ /* 0x000fe200078efcff */
[----:B------:R-:W-:Y:S01]  /*13c0*/  @!P5 IMAD.IADD R12, R12, 0x1, -R5 ;  /* 0x000000010c0cd824 */ /* 0x000fe200078e0a05 */
[C---:B------:R-:W-:Y:S01]  /*13d0*/  ISETP.GT.U32.AND P5, PT, R5.reuse, R14, PT ;  /* 0x0000000e0500720c */ /* 0x040fe20003fa4070 */
[----:B------:R-:W-:Y:S01]  /*13e0*/  IMAD.HI.U32 R9, R2, R13, RZ ;  /* 0x0000000d02097227 */ /* 0x000fe200078e00ff */
[----:B------:R-:W-:-:S02]  /*13f0*/  ISETP.GT.U32.AND P3, PT, R5, R8, PT ;  /* 0x000000080500720c */ /* 0x000fc40003f64070 */
[----:B------:R-:W-:Y:S01]  /*1400*/  LOP3.LUT R34, R0, 0x1c2, RZ, 0xfc, !PT ;  /* 0x000001c200227812 */ /* 0x000fe200078efcff */
[----:B------:R-:W-:Y:S01]  /*1410*/  @!P0 IMAD.IADD R10, R10, 0x1, -R5 ;  /* 0x000000010a0a8824 */ /* 0x000fe200078e0a05 */
[C---:B------:R-:W-:Y:S01]  /*1420*/  ISETP.GT.U32.AND P0, PT, R5.reuse, R12, PT ;  /* 0x0000000c0500720c */ /* 0x040fe20003f04070 */
[----:B------:R-:W-:Y:S01]  /*1430*/  IMAD.MOV R18, RZ, RZ, -R9 ;  /* 0x000000ffff127224 */ /* 0x000fe200078e0a09 */
[----:B------:R-:W-:Y:S01]  /*1440*/  IABS R30, R34 ;  /* 0x00000022001e7213 */ /* 0x000fe20000000000 */
[----:B-1----:R-:W-:Y:S01]  /*1450*/  IMAD.MOV.U32 R3, RZ, RZ, R10 ;  /* 0x000000ffff037224 */ /* 0x002fe200078e000a */
[----:B------:R-:W-:Y:S01]  /*1460*/  LOP3.LUT R35, R0, 0x1c0, RZ, 0xfc, !PT ;  /* 0x000001c000237812 */ /* 0x000fe200078efcff */
[----:B------:R-:W-:Y:S01]  /*1470*/  IMAD.HI.U32 R10, R2, R15, RZ ;  /* 0x0000000f020a7227 */ /* 0x000fe200078e00ff */
[C---:B------:R-:W-:Y:S02]  /*1480*/  LOP3.LUT R36, R0.reuse, 0x1bc, RZ, 0xfc, !PT ;  /* 0x000001bc00247812 */ /* 0x040fe400078efcff */
[----:B------:R-:W-:Y:S01]  /*1490*/  LOP3.LUT R39, R0, 0x1b4, RZ, 0xfc, !PT ;  /* 0x000001b400277812 */ /* 0x000fe200078efcff */
[----:B------:R-:W-:Y:S01]  /*14a0*/  @!P4 IMAD.MOV R3, RZ, RZ, -R3 ;  /* 0x000000ffff03c224 */ /* 0x000fe200078e0a03 */
[----:B------:R-:W-:Y:S01]  /*14b0*/  ISETP.GE.AND P4, PT, R16, RZ, PT ;  /* 0x000000ff1000720c */ /* 0x000fe20003f86270 */
[----:B------:R-:W-:Y:S01]  /*14c0*/  IMAD.MOV R16, RZ, RZ, -R7 ;  /* 0x000000ffff107224 */ /* 0x000fe200078e0a07 */
[----:B------:R-:W-:Y:S01]  /*14d0*/  IABS R33, R36 ;  /* 0x0000002400217213 */ /* 0x000fe20000000000 */
[----:B------:R-:W-:Y:S01]  /*14e0*/  @!P5 IMAD.IADD R14, R14, 0x1, -R5 ;  /* 0x000000010e0ed824 */ /* 0x000fe200078e0a05 */
[----:B------:R1:W-:Y:S01]  /*14f0*/  STL [R1+0x24], R3 ;  /* 0x0000240301007387 */ /* 0x0003e20000100800 */
[----:B------:R-:W-:Y:S01]  /*1500*/  IMAD.MOV R20, RZ, RZ, -R10 ;  /* 0x000000ffff147224 */ /* 0x000fe200078e0a0a */
[----:B------:R-:W-:Y:S01]  /*1510*/  LOP3.LUT R42, R0, 0x1b2, RZ, 0xfc, !PT ;  /* 0x000001b2002a7812 */ /* 0x000fe200078efcff */
[C---:B------:R-:W-:Y:S01]  /*1520*/  IMAD R10, R5.reuse, R16, R11 ;  /* 0x00000010050a7224 */ /* 0x040fe200078e020b */
[----:B------:R-:W-:Y:S01]  /*1530*/  ISETP.GT.U32.AND P5, PT, R5, R14, PT ;  /* 0x0000000e0500720c */ /* 0x000fe20003fa4070 */
[--C-:B------:R-:W-:Y:S01]  /*1540*/  @!P3 IMAD.IADD R8, R8, 0x1, -R5.reuse ;  /* 0x000000010808b824 */ /* 0x100fe200078e0a05 */
[----:B------:R-:W-:Y:S01]  /*1550*/  ISETP.GE.AND P3, PT, R17, RZ, PT ;  /* 0x000000ff1100720c */ /* 0x000fe20003f66270 */
[----:B------:R-:W-:Y:S01]  /*1560*/  @!P0 IMAD.IADD R12, R12, 0x1, -R5 ;  /* 0x000000010c0c8824 */ /* 0x000fe200078e0a05 */
[C---:B------:R-:W-:Y:S01]  /*1570*/  ISETP.GT.U32.AND P0, PT, R5.reuse, R10, PT ;  /* 0x0000000a0500720c */ /* 0x040fe20003f04070 */
[C---:B------:R-:W-:Y:S01]  /*1580*/  IMAD R16, R5.reuse, R18, R13 ;  /* 0x0000001205107224 */ /* 0x040fe200078e020d */
[----:B------:R-:W-:Y:S01]  /*1590*/  LOP3.LUT R17, R0, 0x1f0, RZ, 0xfc, !PT ;  /* 0x000001f000117812 */ /* 0x000fe200078efcff */
[----:B--2---:R-:W-:Y:S01]  /*15a0*/  IMAD.MOV.U32 R6, RZ, RZ, R8 ;  /* 0x000000ffff067224 */ /* 0x004fe200078e0008 */
[----:B------:R-:W-:Y:S01]  /*15b0*/  IABS R37, R39 ;  /* 0x0000002700257213 */ /* 0x000fe20000000000 */
[C---:B------:R-:W-:Y:S01]  /*15c0*/  IMAD R18, R5.reuse, R20, R15 ;  /* 0x0000001405127224 */ /* 0x040fe200078e020f */
[----:B------:R-:W-:Y:S01]  /*15d0*/  IABS R11, R17 ;  /* 0x00000011000b7213 */ /* 0x000fe20000000000 */
[----:B------:R-:W-:Y:S01]  /*15e0*/  @!P6 IMAD.MOV R6, RZ, RZ, -R6 ;  /* 0x000000ffff06e224 */ /* 0x000fe200078e0a06 */
[C---:B------:R-:W-:Y:S01]  /*15f0*/  ISETP.GT.U32.AND P6, PT, R5.reuse, R16, PT ;  /* 0x000000100500720c */ /* 0x040fe20003fc4070 */
[--C-:B------:R-:W-:Y:S01]  /*1600*/  @!P5 IMAD.IADD R14, R14, 0x1, -R5.reuse ;  /* 0x000000010e0ed824 */ /* 0x100fe200078e0a05 */
[C---:B------:R-:W-:Y:S01]  /*1610*/  ISETP.GT.U32.AND P5, PT, R5.reuse, R18, PT ;  /* 0x000000120500720c */ /* 0x040fe20003fa4070 */
[----:B------:R-:W-:Y:S01]  /*1620*/  VIADD R7, R4, 0x1ee ;  /* 0x000001ee04077836 */ /* 0x000fe20000000000 */
[----:B------:R-:W-:Y:S01]  /*1630*/  IABS R15, R21 ;  /* 0x00000015000f7213 */ /* 0x000fe20000000000 */
[----:B------:R-:W-:Y:S01]  /*1640*/  @!P0 IMAD.IADD R10, R10, 0x1, -R5 ;  /* 0x000000010a0a8824 */ /* 0x000fe200078e0a05 */
[----:B------:R-:W-:Y:S01]  /*1650*/  STL [R1+0x20], R6 ;  /* 0x0000200601007387 */ /* 0x000fe20000100800 */
[----:B-1----:R-:W-:Y:S01]  /*1660*/  IMAD.MOV.U32 R3, RZ, RZ, R12 ;  /* 0x000000ffff037224 */ /* 0x002fe200078e000c */
[----:B------:R-:W-:Y:S01]  /*1670*/  IABS R13, R7 ;  /* 0x00000007000d7213 */ /* 0x000fe20000000000 */
[----:B------:R-:W-:Y:S01]  /*1680*/  IMAD.HI.U32 R9, R2, R15, RZ ;  /* 0x0000000f02097227 */ /* 0x000fe200078e00ff */
[----:B------:R-:W-:-:S02]  /*1690*/  ISETP.GT.U32.AND P0, PT, R5, R10, PT ;  /* 0x0000000a0500720c */ /* 0x000fc40003f04070 */
[----:B------:R-:W-:Y:S01]  /*16a0*/  IABS R38, R42 ;  /* 0x0000002a00267213 */ /* 0x000fe20000000000 */
[----:B------:R-:W-:Y:S01]  /*16b0*/  @!P6 IMAD.IADD R16, R16, 0x1, -R5 ;  /* 0x000000011010e824 */ /* 0x000fe200078e0a05 */
[----:B------:R-:W-:Y:S01]  /*16c0*/  LOP3.LUT R49, R0, 0x1a6, RZ, 0xfc, !PT ;  /* 0x000001a600317812 */ /* 0x000fe200078efcff */
[----:B------:R-:W-:Y:S01]  /*16d0*/  @!P2 IMAD.MOV R3, RZ, RZ, -R3 ;  /* 0x000000ffff03a224 */ /* 0x000fe200078e0a03 */
[----:B------:R-:W-:Y:S01]  /*16e0*/  ISETP.GE.AND P2, PT, R7, RZ, PT ;  /* 0x000000ff0700720c */ /* 0x000fe20003f46270 */
[----:B------:R-:W-:Y:S01]  /*16f0*/  IMAD.HI.U32 R7, R2, R11, RZ ;  /* 0x0000000b02077227 */ /* 0x000fe200078e00ff */
[----:B------:R-:W-:Y:S02]  /*1700*/  ISETP.GT.U32.AND P6, PT, R5, R16, PT ;  /* 0x000000100500720c */ /* 0x000fe40003fc4070 */
[----:B------:R1:W-:Y:S01]  /*1710*/  STL [R1+0x1c], R3 ;  /* 0x00001c0301007387 */ /* 0x0003e20000100800 */
[----:B------:R-:W-:Y:S01]  /*1720*/  @!P5 IMAD.IADD R18, R18, 0x1, -R5 ;  /* 0x000000011212d824 */ /* 0x000fe200078e0a05 */
[----:B------:R-:W-:Y:S01]  /*1730*/  LOP3.LUT R50, R0, 0x1a4, RZ, 0xfc, !PT ;  /* 0x000001a400327812 */ /* 0x000fe200078efcff */
[----:B------:R-:W-:Y:S01]  /*1740*/  IMAD.HI.U32 R8, R2, R13, RZ ;  /* 0x0000000d02087227 */ /* 0x000fe200078e00ff */
[----:B------:R-:W-:-:S02]  /*1750*/  IABS R44, R49 ;  /* 0x00000031002c7213 */ /* 0x000fc40000000000 */
[----:B------:R-:W-:Y:S01]  /*1760*/  ISETP.GT.U32.AND P5, PT, R5, R18, PT ;  /* 0x000000120500720c */ /* 0x000fe20003fa4070 */
[----:B------:R-:W-:Y:S01]  /*1770*/  IMAD.MOV R12, RZ, RZ, -R7 ;  /* 0x000000ffff0c7224 */ /* 0x000fe200078e0a07 */
[----:B------:R-:W-:Y:S01]  /*1780*/  LOP3.LUT R7, R0, 0x1ea, RZ, 0xfc, !PT ;  /* 0x000001ea00077812 */ /* 0x000fe200078efcff */
[----:B------:R-:W-:Y:S01]  /*1790*/  @!P0 IMAD.IADD R10, R10, 0x1, -R5 ;  /* 0x000000010a0a8824 */ /* 0x000fe200078e0a05 */
[----:B------:R-:W-:Y:S01]  /*17a0*/  ISETP.GE.AND P0, PT, R17, RZ, PT ;  /* 0x000000ff1100720c */ /* 0x000fe20003f06270 */
[----:B-1----:R-:W-:Y:S01]  /*17b0*/  IMAD.MOV.U32 R3, RZ, RZ, R14 ;  /* 0x000000ffff037224 */ /* 0x002fe200078e000e */
[----:B------:R-:W-:Y:S01]  /*17c0*/  IABS R252, R7 ;  /* 0x0000000700fc7213 */ /* 0x000fe20000000000 */
[----:B------:R-:W-:Y:S01]  /*17d0*/  IMAD.MOV R14, RZ, RZ, -R8 ;  /* 0x000000ffff0e7224 */ /* 0x000fe200078e0a08 */
[C---:B------:R-:W-:Y:S01]  /*17e0*/  LOP3.LUT R17, R0.reuse, 0x1e6, RZ, 0xfc, !PT ;  /* 0x000001e600117812 */ /* 0x040fe200078efcff */
[C---:B------:R-:W-:Y:S01]  /*17f0*/  IMAD R8, R5.reuse, R12, R11 ;  /* 0x0000000c05087224 */ /* 0x040fe200078e020b */
[----:B------:R-:W-:Y:S01]  /*1800*/  IABS R45, R50 ;  /* 0x00000032002d7213 */ /* 0x000fe20000000000 */
[----:B------:R-:W-:Y:S01]  /*1810*/  IMAD.MOV R20, RZ, RZ, -R9 ;  /* 0x000000ffff147224 */ /* 0x000fe200078e0a09 */
[C---:B------:R-:W-:Y:S01]  /*1820*/  LOP3.LUT R51, R0.reuse, 0x1a0, RZ, 0xfc, !PT ;  /* 0x000001a000337812 */ /* 0x040fe200078efcff */
[C---:B------:R-:W-:Y:S01]  /*1830*/  IMAD R12, R5.reuse, R14, R13 ;  /* 0x0000000e050c7224 */ /* 0x040fe200078e020d */
[----:B------:R-:W-:Y:S01]  /*1840*/  LOP3.LUT R52, R0, 0x19c, RZ, 0xfc, !PT ;  /* 0x0000019c00347812 */ /* 0x000fe200078efcff */
[----:B------:R-:W-:Y:S01]  /*1850*/  IMAD.MOV.U32 R6, RZ, RZ, R10 ;  /* 0x000000ffff067224 */ /* 0x000fe200078e000a */
[----:B------:R-:W-:Y:S01]  /*1860*/  IABS R47, R51 ;  /* 0x00000033002f7213 */ /* 0x000fe20000000000 */
[----:B------:R-:W-:Y:S01]  /*1870*/  @!P6 IMAD.IADD R16, R16, 0x1, -R5 ;  /* 0x000000011010e824 */ /* 0x000fe200078e0a05 */
[C---:B------:R-:W-:Y:S01]  /*1880*/  ISETP.GT.U32.AND P6, PT, R5.reuse, R8, PT ;  /* 0x000000080500720c */ /* 0x040fe20003fc4070 */
[C---:B------:R-:W-:Y:S01]  /*1890*/  IMAD R14, R5.reuse, R20, R15 ;  /* 0x00000014050e7224 */ /* 0x040fe200078e020f */
[----:B------:R-:W-:Y:S01]  /*18a0*/  IABS R20, R25 ;  /* 0x0000001900147213 */ /* 0x000fe20000000000 */
[----:B------:R-:W-:Y:S01]  /*18b0*/  @!P4 IMAD.MOV R6, RZ, RZ, -R6 ;  /* 0x000000ffff06c224 */ /* 0x000fe200078e0a06 */
[----:B------:R-:W-:Y:S01]  /*18c0*/  ISETP.GT.U32.AND P4, PT, R5, R12, PT ;  /* 0x0000000c0500720c */ /* 0x000fe20003f84070 */
[----:B------:R-:W-:Y:S01]  /*18d0*/  @!P1 IMAD.MOV R3, RZ, RZ, -R3 ;  /* 0x000000ffff039224 */ /* 0x000fe200078e0a03 */
[----:B------:R-:W-:Y:S01]  /*18e0*/  ISETP.GE.AND P1, PT, R19, RZ, PT ;  /* 0x000000ff1300720c */ /* 0x000fe20003f26270 */
[----:B------:R-:W-:Y:S01]  /*18f0*/  @!P5 IMAD.IADD R18, R18, 0x1, -R5 ;  /* 0x000000011212d824 */ /* 0x000fe200078e0a05 */
[----:B------:R-:W-:-:S02]  /*1900*/  ISETP.GT.U32.AND P5, PT, R5, R14, PT ;  /* 0x0000000e0500720c */ /* 0x000fc40003fa4070 */
[----:B------:R1:W-:Y:S01]  /*1910*/  STL [R1+0x18], R3 ;  /* 0x0000180301007387 */ /* 0x0003e20000100800 */
[----:B------:R-:W-:Y:S02]  /*1920*/  LOP3.LUT R19, R0, 0x1e2, RZ, 0xfc, !PT ;  /* 0x000001e200137812 */ /* 0x000fe400078efcff */
[--C-:B------:R-:W-:Y:S01]  /*1930*/  @!P6 IMAD.IADD R8, R8, 0x1, -R5.reuse ;  /* 0x000000010808e824 */ /* 0x100fe200078e0a05 */
[----:B------:R-:W-:Y:S01]  /*1940*/  ISETP.GE.AND P6, PT, R7, RZ, PT ;  /* 0x000000ff0700720c */ /* 0x000fe20003fc6270 */
[----:B------:R-:W-:Y:S01]  /*1950*/  IMAD.HI.U32 R7, R2, R252, RZ ;  /* 0x000000fc02077227 */ /* 0x000fe200078e00ff */
[----:B------:R-:W-:Y:S01]  /*1960*/  STL [R1+0x14], R6 ;  /* 0x0000140601007387 */ /* 0x000fe20000100800 */
[----:B------:R-:W-:Y:S02]  /*1970*/  IABS R15, R19 ;  /* 0x00000013000f7213 */ /* 0x000fe40000000000 */
[--C-:B------:R-:W-:Y:S01]  /*1980*/  @!P4 IMAD.IADD R12, R12, 0x1, -R5.reuse ;  /* 0x000000010c0cc824 */ /* 0x100fe200078e0a05 */
[C---:B------:R-:W-:Y:S01]  /*1990*/  ISETP.GT.U32.AND P4, PT, R5.reuse, R8, PT ;  /* 0x000000080500720c */ /* 0x040fe20003f84070 */
[----:B-1----:R-:W-:Y:S01]  /*19a0*/  IMAD.MOV.U32 R3, RZ, RZ, R16 ;  /* 0x000000ffff037224 */ /* 0x002fe200078e0010 */
[----:B------:R-:W-:Y:S01]  /*19b0*/  LOP3.LUT R16, R0, 0x1e8, RZ, 0xfc, !PT ;  /* 0x000001e800107812 */ /* 0x000fe200078efcff */
[----:B------:R-:W-:Y:S01]  /*19c0*/  @!P5 IMAD.IADD R14, R14, 0x1, -R5 ;  /* 0x000000010e0ed824 */ /* 0x000fe200078e0a05 */
[----:B------:R-:W-:Y:S01]  /*19d0*/  ISETP.GT.U32.AND P5, PT, R5, R12, PT ;  /* 0x0000000c0500720c */ /* 0x000fe20003fa4070 */
[----:B------:R-:W-:Y:S01]  /*19e0*/  IMAD.MOV R9, RZ, RZ, -R7 ;  /* 0x000000ffff097224 */ /* 0x000fe200078e0a07 */
[----:B------:R-:W-:Y:S01]  /*19f0*/  IABS R11, R16 ;  /* 0x00000010000b7213 */ /* 0x000fe20000000000 */
[----:B------:R-:W-:Y:S01]  /*1a00*/  @!P3 IMAD.MOV R3, RZ, RZ, -R3 ;  /* 0x000000ffff03b224 */ /* 0x000fe200078e0a03 */
[----:B------:R-:W-:Y:S01]  /*1a10*/  ISETP.GE.AND P3, PT, R21, RZ, PT ;  /* 0x000000ff1500720c */ /* 0x000fe20003f66270 */
[----:B------:R-:W-:Y:S01]  /*1a20*/  IMAD R252, R5, R9, R252 ;  /* 0x0000000905fc7224 */ /* 0x000fe200078e02fc */
[----:B------:R-:W-:Y:S01]  /*1a30*/  IABS R9, R17 ;  /* 0x0000001100097213 */ /* 0x000fe20000000000 */
[----:B------:R-:W-:Y:S01]  /*1a40*/  IMAD.HI.U32 R7, R2, R11, RZ ;  /* 0x0000000b02077227 */ /* 0x000fe200078e00ff */
[----:B------:R1:W-:Y:S01]  /*1a50*/  STL [R1+0x10], R3 ;  /* 0x0000100301007387 */ /* 0x0003e20000100800 */
[----:B------:R-:W-:-:S02]  /*1a60*/  IABS R21, R26 ;  /* 0x0000001a00157213 */ /* 0x000fc40000000000 */
[----:B------:R-:W-:Y:S01]  /*1a70*/  IMAD.MOV R10, RZ, RZ, -R7 ;  /* 0x000000ffff0a7224 */ /* 0x000fe200078e0a07 */
[----:B------:R-:W-:Y:S01]  /*1a80*/  LOP3.LUT R53, R0, 0x19a, RZ, 0xfc, !PT ;  /* 0x0000019a00357812 */ /* 0x000fe200078efcff */
[----:B------:R-:W-:Y:S01]  /*1a90*/  @!P4 IMAD.IADD R8, R8, 0x1, -R5 ;  /* 0x000000010808c824 */ /* 0x000fe200078e0a05 */
[C---:B------:R-:W-:Y:S01]  /*1aa0*/  ISETP.GT.U32.AND P4, PT, R5.reuse, R252, PT ;  /* 0x000000fc0500720c */ /* 0x040fe20003f84070 */
[C---:B------:R-:W-:Y:S01]  /*1ab0*/  IMAD R11, R5.reuse, R10, R11 ;  /* 0x0000000a050b7224 */ /* 0x040fe200078e020b */
[----:B------:R-:W-:Y:S01]  /*1ac0*/  LOP3.LUT R55, R0, 0x194, RZ, 0xfc, !PT ;  /* 0x0000019400377812 */ /* 0x000fe200078efcff */
[----:B------:R-:W-:Y:S01]  /*1ad0*/  @!P5 IMAD.IADD R12, R12, 0x1, -R5 ;  /* 0x000000010c0cd824 */ /* 0x000fe200078e0a05 */
[----:B------:R-:W-:Y:S01]  /*1ae0*/  LOP3.LUT R58, R0, 0x192, RZ, 0xfc, !PT ;  /* 0x00000192003a7812 */ /* 0x000fe200078efcff */
[----:B-1----:R-:W-:Y:S01]  /*1af0*/  IMAD.MOV.U32 R3, RZ, RZ, R18 ;  /* 0x000000ffff037224 */ /* 0x002fe200078e0012 */
[----:B------:R-:W-:Y:S01]  /*1b00*/  ISETP.GT.U32.AND P5, PT, R5, R11, PT ;  /* 0x0000000b0500720c */ /* 0x000fe20003fa4070 */
[----:B------:R-:W-:Y:S01]  /*1b10*/  IMAD.HI.U32 R7, R2, R9, RZ ;  /* 0x0000000902077227 */ /* 0x000fe200078e00ff */
[----:B------:R-:W-:-:S02]  /*1b20*/  LOP3.LUT R18, R0, 0x1e4, RZ, 0xfc, !PT ;  /* 0x000001e400127812 */ /* 0x000fc400078efcff */
[----:B------:R-:W-:Y:S01]  /*1b30*/  IABS R54, R58 ;  /* 0x0000003a00367213 */ /* 0x000fe20000000000 */
[----:B------:R-:W-:Y:S01]  /*1b40*/  @!P1 IMAD.MOV R3, RZ, RZ, -R3 ;  /* 0x000000ffff039224 */ /* 0x000fe200078e0a03 */
[C---:B------:R-:W-:Y:S01]  /*1b50*/  ISETP.GT.U32.AND P1, PT, R5.reuse, R14, PT ;  /* 0x0000000e0500720c */ /* 0x040fe20003f24070 */
[----:B------:R-:W-:Y:S01]  /*1b60*/  IMAD.MOV R10, RZ, RZ, -R7 ;  /* 0x000000ffff0a7224 */ /* 0x000fe200078e0a07 */
[----:B------:R-:W-:Y:S01]  /*1b70*/  IABS R13, R18 ;  /* 0x00000012000d7213 */ /* 0x000fe20000000000 */
[----:B------:R-:W-:Y:S01]  /*1b80*/  @!P4 IMAD.IADD R252, R252, 0x1, -R5 ;  /* 0x00000001fcfcc824 */ /* 0x000fe200078e0a05 */
[----:B------:R1:W-:Y:S01]  /*1b90*/  STL [R1+0xc], R3 ;  /* 0x00000c0301007387 */ /* 0x0003e20000100800 */
[----:B------:R-:W-:Y:S01]  /*1ba0*/  IMAD R10, R5, R10, R9 ;  /* 0x0000000a050a7224 */ /* 0x000fe200078e0209 */
[----:B------:R-:W-:Y:S01]  /*1bb0*/  LOP3.LUT R9, R0, 0x1dc, RZ, 0xfc, !PT ;  /* 0x000001dc00097812 */ /* 0x000fe200078efcff */
[----:B------:R-:W-:Y:S01]  /*1bc0*/  @!P5 IMAD.IADD R11, R11, 0x1, -R5 ;  /* 0x000000010b0bd824 */ /* 0x000fe200078e0a05 */
[----:B------:R-:W-:Y:S01]  /*1bd0*/  ISETP.GE.AND P4, PT, R17, RZ, PT ;  /* 0x000000ff1100720c */ /* 0x000fe20003f86270 */
[----:B------:R-:W-:Y:S01]  /*1be0*/  IMAD.HI.U32 R7, R2, R13, RZ ;  /* 0x0000000d02077227 */ /* 0x000fe200078e00ff */
[----:B------:R-:W-:-:S02]  /*1bf0*/  IABS R17, R9 ;  /* 0x0000000900117213 */ /* 0x000fc40000000000 */
[C---:B------:R-:W-:Y:S01]  /*1c00*/  ISETP.GT.U32.AND P5, PT, R5.reuse, R11, PT ;  /* 0x0000000b0500720c */ /* 0x040fe20003fa4070 */
[----:B------:R-:W-:Y:S01]  /*1c10*/  @!P1 IMAD.IADD R14, R14, 0x1, -R5 ;  /* 0x000000010e0e9824 */ /* 0x000fe200078e0a05 */
[----:B------:R-:W-:Y:S01]  /*1c20*/  ISETP.GE.AND P1, PT, R16, RZ, PT ;  /* 0x000000ff1000720c */ /* 0x000fe20003f26270 */
[----:B-1----:R-:W-:Y:S01]  /*1c30*/  IMAD.MOV.U32 R3, RZ, RZ, R8 ;  /* 0x000000ffff037224 */ /* 0x002fe200078e0008 */
[----:B------:R-:W-:Y:S01]  /*1c40*/  LOP3.LUT R59, R0, 0x190, RZ, 0xfc, !PT ;  /* 0x00000190003b7812 */ /* 0x000fe200078efcff */
[----:B------:R-:W-:Y:S01]  /*1c50*/  IMAD.HI.U32 R8, R2, R15, RZ ;  /* 0x0000000f02087227 */ /* 0x000fe200078e00ff */
[C---:B------:R-:W-:Y:S02]  /*1c60*/  LOP3.LUT R60, R0.reuse, 0x18c, RZ, 0xfc, !PT ;  /* 0x0000018c003c7812 */ /* 0x040fe400078efcff */
[C---:B------:R-:W-:Y:S01]  /*1c70*/  LOP3.LUT R63, R0.reuse, 0x184, RZ, 0xfc, !PT ;  /* 0x00000184003f7812 */ /* 0x040fe200078efcff */
[----:B------:R-:W-:Y:S01]  /*1c80*/  @!P0 IMAD.MOV R3, RZ, RZ, -R3 ;  /* 0x000000ffff038224 */ /* 0x000fe200078e0a03 */
[C---:B------:R-:W-:Y:S01]  /*1c90*/  ISETP.GT.U32.AND P0, PT, R5.reuse, R252, PT ;  /* 0x000000fc0500720c */ /* 0x040fe20003f04070 */
[----:B------:R-:W-:Y:S01]  /*1ca0*/  IMAD.MOV R16, RZ, RZ, -R7 ;  /* 0x000000ffff107224 */ /* 0x000fe200078e0a07 */
[----:B------:R-:W-:Y:S01]  /*1cb0*/  IABS R57, R60 ;  /* 0x0000003c00397213 */ /* 0x000fe20000000000 */
[----:B------:R-:W-:Y:S01]  /*1cc0*/  IMAD.MOV R8, RZ, RZ, -R8 ;  /* 0x000000ffff087224 */ /* 0x000fe200078e0a08 */
[----:B------:R1:W-:Y:S01]  /*1cd0*/  STL [R1+0x8], R3 ;  /* 0x0000080301007387 */ /* 0x0003e20000100800 */
[----:B------:R-:W-:Y:S01]  /*1ce0*/  IMAD.MOV.U32 R6, RZ, RZ, R14 ;  /* 0x000000ffff067224 */ /* 0x000fe200078e000e */
[C---:B------:R-:W-:Y:S01]  /*1cf0*/  LOP3.LUT R66, R0.reuse, 0x182, RZ, 0xfc, !PT ;  /* 0x0000018200427812 */ /* 0x040fe200078efcff */
[C---:B------:R-:W-:Y:S01]  /*1d00*/  IMAD R13, R5.reuse, R16, R13 ;  /* 0x00000010050d7224 */ /* 0x040fe200078e020d */
[----:B------:R-:W-:Y:S01]  /*1d10*/  IABS R61, R63 ;  /* 0x0000003f003d7213 */ /* 0x000fe20000000000 */
[----:B------:R-:W-:Y:S01]  /*1d20*/  IMAD R14, R5, R8, R15 ;  /* 0x00000008050e7224 */ /* 0x000fe200078e020f */
[----:B------:R-:W-:Y:S01]  /*1d30*/  LOP3.LUT R8, R0, 0x1e0, RZ, 0xfc, !PT ;  /* 0x000001e000087812 */ /* 0x000fe200078efcff */
[--C-:B------:R-:W-:Y:S01]  /*1d40*/  @!P5 IMAD.IADD R11, R11, 0x1, -R5.reuse ;  /* 0x000000010b0bd824 */ /* 0x100fe200078e0a05 */
[C---:B------:R-:W-:Y:S01]  /*1d50*/  ISETP.GT.U32.AND P5, PT, R5.reuse, R13, PT ;  /* 0x0000000d0500720c */ /* 0x040fe20003fa4070 */
[----:B------:R-:W-:Y:S01]  /*1d60*/  @!P0 IMAD.IADD R252, R252, 0x1, -R5 ;  /* 0x00000001fcfc8824 */ /* 0x000fe200078e0a05 */
[----:B------:R-:W-:Y:S01]  /*1d70*/  IABS R15, R8 ;  /* 0x00000008000f7213 */ /* 0x000fe20000000000 */
[----:B-1----:R-:W-:Y:S01]  /*1d80*/  IMAD.MOV.U32 R3, RZ, RZ, R12 ;  /* 0x000000ffff037224 */ /* 0x002fe200078e000c */
[----:B------:R-:W-:Y:S01]  /*1d90*/  IABS R62, R66 ;  /* 0x00000042003e7213 */ /* 0x000fe20000000000 */
[----:B------:R-:W-:Y:S01]  /*1da0*/  @!P6 IMAD.MOV R252, RZ, RZ, -R252 ;  /* 0x000000fffffce224 */ /* 0x000fe200078e0afc */
[C---:B------:R-:W-:Y:S01]  /*1db0*/  ISETP.GT.U32.AND P6, PT, R5.reuse, R14, PT ;  /* 0x0000000e0500720c */ /* 0x040fe20003fc4070 */
[----:B------:R-:W-:Y:S01]  /*1dc0*/  @!P2 IMAD.MOV R3, RZ, RZ, -R3 ;  /* 0x000000ffff03a224 */ /* 0x000fe200078e0a03 */
[----:B------:R-:W-:Y:S01]  /*1dd0*/  ISETP.GT.U32.AND P2, PT, R5, R10, PT ;  /* 0x0000000a0500720c */ /* 0x000fe20003f44070 */
[----:B------:R-:W-:Y:S01]  /*1de0*/  VIADD R7, R4, 0x1de ;  /* 0x000001de04077836 */ /* 0x000fe20000000000 */
[----:B------:R-:W-:Y:S01]  /*1df0*/  LOP3.LUT R73, R0, 0x176, RZ, 0xfc, !PT ;  /* 0x0000017600497812 */ /* 0x000fe200078efcff */
[----:B------:R-:W-:Y:S01]  /*1e00*/  @!P3 IMAD.MOV R6, RZ, RZ, -R6 ;  /* 0x000000ffff06b224 */ /* 0x000fe200078e0a06 */
[----:B------:R-:W-:Y:S01]  /*1e10*/  ISETP.GE.AND P3, PT, R18, RZ, PT ;  /* 0x000000ff1200720c */ /* 0x000fe20003f66270 */
[----:B------:R-:W-:Y:S01]  /*1e20*/  @!P5 IMAD.IADD R13, R13, 0x1, -R5 ;  /* 0x000000010d0dd824 */ /* 0x000fe200078e0a05 */
[----:B------:R-:W-:Y:S01]  /*1e30*/  ISETP.GE.AND P0, PT, R7, RZ, PT ;  /* 0x000000ff0700720c */ /* 0x000fe20003f06270 */
[----:B------:R-:W-:Y:S01]  /*1e40*/  @!P1 IMAD.MOV R11, RZ, RZ, -R11 ;  /* 0x000000ffff0b9224 */ /* 0x000fe200078e0a0b */
[----:B------:R-:W-:Y:S01]  /*1e50*/  IABS R16, R7 ;  /* 0x0000000700107213 */ /* 0x000fe20000000000 */
[----:B------:R-:W-:Y:S01]  /*1e60*/  IMAD.HI.U32 R7, R2, R15, RZ ;  /* 0x0000000f02077227 */ /* 0x000fe200078e00ff */
[----:B------:R-:W-:Y:S01]  /*1e70*/  ISETP.GT.U32.AND P5, PT, R5, R13, PT ;  /* 0x0000000d0500720c */ /* 0x000fe20003fa4070 */
[----:B------:R-:W-:Y:S01]  /*1e80*/  STL [R1+0x110c], R6 ;  /* 0x00110c0601007387 */ /* 0x000fe20000100800 */
[----:B------:R-:W-:Y:S01]  /*1e90*/  ISETP.GE.AND P1, PT, R19, RZ, PT ;  /* 0x000000ff1300720c */ /* 0x000fe20003f26270 */
[--C-:B------:R-:W-:Y:S01]  /*1ea0*/  @!P2 IMAD.IADD R10, R10, 0x1, -R5.reuse ;  /* 0x000000010a0aa824 */ /* 0x100fe200078e0a05 */
[----:B------:R-:W-:Y:S01]  /*1eb0*/  LOP3.LUT R74, R0, 0x174, RZ, 0xfc, !PT ;  /* 0x00000174004a7812 */ /* 0x000fe200078efcff */
[----:B------:R-:W-:Y:S01]  /*1ec0*/  @!P6 IMAD.IADD R14, R14, 0x1, -R5 ;  /* 0x000000010e0ee824 */ /* 0x000fe200078e0a05 */
[----:B------:R-:W-:Y:S01]  /*1ed0*/  IABS R68, R73 ;  /* 0x0000004900447213 */ /* 0x000fe20000000000 */
[----:B------:R-:W-:Y:S01]  /*1ee0*/  IMAD.MOV R12, RZ, RZ, -R7 ;  /* 0x000000ffff0c7224 */ /* 0x000fe200078e0a07 */
[C---:B------:R-:W-:Y:S01]  /*1ef0*/  ISETP.GT.U32.AND P2, PT, R5.reuse, R10, PT ;  /* 0x0000000a0500720c */ /* 0x040fe20003f44070 */
[----:B------:R-:W-:Y:S01]  /*1f00*/  IMAD.HI.U32 R7, R2, R16, RZ ;  /* 0x0000001002077227 */ /* 0x000fe200078e00ff */
[C---:B------:R-:W-:Y:S01]  /*1f10*/  ISETP.GT.U32.AND P6, PT, R5.reuse, R14, PT ;  /* 0x0000000e0500720c */ /* 0x040fe20003fc4070 */
[----:B------:R-:W-:Y:S01]  /*1f20*/  STL [R1+0x4], R3 ;  /* 0x0000040301007387 */ /* 0x000fe20000100800 */
[----:B------:R-:W-:Y:S01]  /*1f30*/  IABS R69, R74 ;  /* 0x0000004a00457213 */ /* 0x000fe20000000000 */
[----:B------:R-:W-:Y:S01]  /*1f40*/  IMAD R15, R5, R12, R15 ;  /* 0x0000000c050f7224 */ /* 0x000fe200078e020f */
[C---:B------:R-:W-:Y:S01]  /*1f50*/  LOP3.LUT R75, R0.reuse, 0x170, RZ, 0xfc, !PT ;  /* 0x00000170004b7812 */ /* 0x040fe200078efcff */
[----:B------:R-:W-:Y:S01]  /*1f60*/  IMAD.MOV R7, RZ, RZ, -R7 ;  /* 0x000000ffff077224 */ /* 0x000fe200078e0a07 */
[C---:B------:R-:W-:Y:S01]  /*1f70*/  LOP3.LUT R76, R0.reuse, 0x16c, RZ, 0xfc, !PT ;  /* 0x0000016c004c7812 */ /* 0x040fe200078efcff */
[--C-:B------:R-:W-:Y:S01]  /*1f80*/  @!P5 IMAD.IADD R13, R13, 0x1, -R5.reuse ;  /* 0x000000010d0dd824 */ /* 0x100fe200078e0a05 */
[C---:B------:R-:W-:Y:S01]  /*1f90*/  ISETP.GT.U32.AND P5, PT, R5.reuse, R15, PT ;  /* 0x0000000f0500720c */ /* 0x040fe20003fa4070 */
[C---:B------:R-:W-:Y:S01]  /*1fa0*/  IMAD R16, R5.reuse, R7, R16 ;  /* 0x0000000705107224 */ /* 0x040fe200078e0210 */
[----:B------:R-:W-:Y:S01]  /*1fb0*/  LOP3.LUT R7, R0, 0x1da, RZ, 0xfc, !PT ;  /* 0x000001da00077812 */ /* 0x000fe200078efcff */
[--C-:B------:R-:W-:Y:S01]  /*1fc0*/  @!P2 IMAD.IADD R10, R10, 0x1, -R5.reuse ;  /* 0x000000010a0aa824 */ /* 0x100fe200078e0a05 */
[----:B------:R-:W-:Y:S01]  /*1fd0*/  ISETP.GE.AND P2, PT, R8, RZ, PT ;  /* 0x000000ff0800720c */ /* 0x000fe20003f46270 */
[----:B------:R-:W-:Y:S01]  /*1fe0*/  IMAD.HI.U32 R8, R2, R17, RZ ;  /* 0x0000001102087227 */ /* 0x000fe200078e00ff */
[----:B------:R-:W-:Y:S01]  /*1ff0*/  IABS R18, R7 ;  /* 0x0000000700127213 */ /* 0x000fe20000000000 */
[----:B------:R1:W-:Y:S01]  /*2000*/  STL [R1+0x1110], R252 ;  /* 0x001110fc01007387 */ /* 0x0003e20000100800 */
[----:B------:R-:W-:Y:S01]  /*2010*/  IABS R71, R75 ;  /* 0x0000004b00477213 */ /* 0x000fe20000000000 */
[----:B------:R-:W-:Y:S01]  /*2020*/  IMAD.MOV R8, RZ, RZ, -R8 ;  /* 0x000000ffff087224 */ /* 0x000fe200078e0a08 */
[----:B------:R-:W-:Y:S01]  /*2030*/  LOP3.LUT R77, R0, 0x16a, RZ, 0xfc, !PT ;  /* 0x0000016a004d7812 */ /* 0x000fe200078efcff */
[----:B------:R-:W-:Y:S01]  /*2040*/  @!P6 IMAD.IADD R14, R14, 0x1, -R5 ;  /* 0x000000010e0ee824 */ /* 0x000fe200078e0a05 */
[C---:B------:R-:W-:Y:S01]  /*2050*/  LOP3.LUT R79, R0.reuse, 0x164, RZ, 0xfc, !PT ;  /* 0x00000164004f7812 */ /* 0x040fe200078efcff */
[C---:B------:R-:W-:Y:S01]  /*2060*/  IMAD R17, R5.reuse, R8, R17 ;  /* 0x0000000805117224 */ /* 0x040fe200078e0211 */
[----:B------:R-:W-:Y:S01]  /*2070*/  LOP3.LUT R82, R0, 0x162, RZ, 0xfc, !PT ;  /* 0x0000016200527812 */ /* 0x000fe200078efcff */
[----:B------:R-:W-:Y:S01]  /*2080*/  @!P3 IMAD.MOV R13, RZ, RZ, -R13 ;  /* 0x000000ffff0db224 */ /* 0x000fe200078e0a0d */
[C---:B------:R-:W-:Y:S01]  /*2090*/  ISETP.GT.U32.AND P3, PT, R5.reuse, R16, PT ;  /* 0x000000100500720c */ /* 0x040fe20003f64070 */
[----:B------:R-:W-:Y:S01]  /*20a0*/  IMAD.MOV.U32 R12, RZ, RZ, R10 ;  /* 0x000000ffff0c7224 */ /* 0x000fe200078e000a */
[----:B------:R-:W-:Y:S01]  /*20b0*/  ISETP.GT.U32.AND P6, PT, R5, R17, PT ;  /* 0x000000110500720c */ /* 0x000fe20003fc4070 */
[----:B------:R-:W-:Y:S01]  /*20c0*/  @!P5 IMAD.IADD R15, R15, 0x1, -R5 ;  /* 0x000000010f0fd824 */ /* 0x000fe200078e0a05 */
[----:B------:R-:W-:Y:S01]  /*20d0*/  ISETP.GE.AND P5, PT, R7, RZ, PT ;  /* 0x000000ff0700720c */ /* 0x000fe20003fa6270 */
[----:B------:R-:W-:Y:S01]  /*20e0*/  @!P4 IMAD.MOV R12, RZ, RZ, -R12 ;  /* 0x000000ffff0cc224 */ /* 0x000fe200078e0a0c */
[----:B------:R-:W-:Y:S01]  /*20f0*/  ISETP.GE.AND P4, PT, R9, RZ, PT ;  /* 0x000000ff0900720c */ /* 0x000fe20003f86270 */
[----:B------:R-:W-:Y:S01]  /*2100*/  IMAD.HI.U32 R7, R2, R18, RZ ;  /* 0x0000001202077227 */ /* 0x000fe200078e00ff */
[----:B------:R-:W-:Y:S01]  /*2110*/  LOP3.LUT R9, R0, 0x1d8, RZ, 0xfc, !PT ;  /* 0x000001d800097812 */ /* 0x000fe200078efcff */
[----:B------:R-:W-:Y:S01]  /*2120*/  STL [R1+0x1114], R11 ;  /* 0x0011140b01007387 */ /* 0x000fe20000100800 */
[----:B------:R-:W-:Y:S01]  /*2130*/  IABS R78, R82 ;  /* 0x00000052004e7213 */ /* 0x000fe20000000000 */
[----:B------:R-:W-:Y:S01]  /*2140*/  IMAD.MOV R8, RZ, RZ, -R7 ;  /* 0x000000ffff087224 */ /* 0x000fe200078e0a07 */
[----:B------:R-:W-:Y:S01]  /*2150*/  IABS R19, R9 ;  /* 0x0000000900137213 */ /* 0x000fe20000000000 */
[--C-:B------:R-:W-:Y:S01]  /*2160*/  @!P3 IMAD.IADD R16, R16, 0x1, -R5.reuse ;  /* 0x000000011010b824 */ /* 0x100fe200078e0a05 */
[----:B------:R-:W-:Y:S01]  /*2170*/  ISETP.GT.U32.AND P3, PT, R5, R15, PT ;  /* 0x0000000f0500720c */ /* 0x000fe20003f64070 */
[----:B------:R-:W-:Y:S01]  /*2180*/  @!P6 IMAD.IADD R17, R17, 0x1, -R5 ;  /* 0x000000011111e824 */ /* 0x000fe200078e0a05 */
[----:B------:R-:W-:Y:S01]  /*2190*/  LOP3.LUT R83, R0, 0x160, RZ, 0xfc, !PT ;  /* 0x0000016000537812 */ /* 0x000fe200078efcff */
[----:B------:R-:W-:Y:S01]  /*21a0*/  IMAD.HI.U32 R7, R2, R19, RZ ;  /* 0x0000001302077227 */ /* 0x000fe200078e00ff */
[----:B------:R-:W-:Y:S01]  /*21b0*/  LOP3.LUT R84, R0, 0x15c, RZ, 0xfc, !PT ;  /* 0x0000015c00547812 */ /* 0x000fe200078efcff */
[----:B------:R-:W-:Y:S01]  /*21c0*/  STL [R1+0x1118], R12 ;  /* 0x0011180c01007387 */ /* 0x000fe20000100800 */
[C---:B------:R-:W-:Y:S01]  /*21d0*/  ISETP.GT.U32.AND P6, PT, R5.reuse, R17, PT ;  /* 0x000000110500720c */ /* 0x040fe20003fc4070 */
[----:B------:R-:W-:Y:S01]  /*21e0*/  @!P1 IMAD.MOV R14, RZ, RZ, -R14 ;  /* 0x000000ffff0e9224 */ /* 0x000fe200078e0a0e */
[C---:B------:R-:W-:Y:S01]  /*21f0*/  ISETP.GT.U32.AND P1, PT, R5.reuse, R16, PT ;  /* 0x000000100500720c */ /* 0x040fe20003f24070 */
[----:B------:R-:W-:Y:S01]  /*2200*/  IMAD.MOV R10, RZ, RZ, -R7 ;  /* 0x000000ffff0a7224 */ /* 0x000fe200078e0a07 */
[----:B------:R-:W-:Y:S01]  /*2210*/  IABS R81, R84 ;  /* 0x0000005400517213 */ /* 0x000fe20000000000 */
[----:B------:R-:W-:Y:S01]  /*2220*/  IMAD.HI.U32 R7, R2, R20, RZ ;  /* 0x0000001402077227 */ /* 0x000fe200078e00ff */
[C---:B------:R-:W-:Y:S01]  /*2230*/  LOP3.LUT R87, R0.reuse, 0x154, RZ, 0xfc, !PT ;  /* 0x0000015400577812 */ /* 0x040fe200078efcff */
[----:B------:R-:W-:Y:S01]  /*2240*/  STL [R1+0x111c], R13 ;  /* 0x00111c0d01007387 */ /* 0x000fe20000100800 */
[----:B------:R-:W-:Y:S01]  /*2250*/  LOP3.LUT R90, R0, 0x152, RZ, 0xfc, !PT ;  /* 0x00000152005a7812 */ /* 0x000fe200078efcff */
[C---:B------:R-:W-:Y:S01]  /*2260*/  IMAD R19, R5.reuse, R10, R19 ;  /* 0x0000000a05137224 */ /* 0x040fe200078e0213 */
[----:B------:R-:W-:Y:S01]  /*2270*/  IABS R85, R87 ;  /* 0x0000005700557213 */ /* 0x000fe20000000000 */
[----:B------:R-:W-:Y:S01]  /*2280*/  IMAD R18, R5, R8, R18 ;  /* 0x0000000805127224 */ /* 0x000fe200078e0212 */
[----:B------:R-:W-:Y:S01]  /*2290*/  IABS R86, R90 ;  /* 0x0000005a00567213 */ /* 0x000fe20000000000 */
[----:B------:R-:W-:Y:S01]  /*22a0*/  IMAD.HI.U32 R8, R2, R21, RZ ;  /* 0x0000001502087227 */ /* 0x000fe200078e00ff */
[C---:B------:R-:W-:Y:S01]  /*22b0*/  LOP3.LUT R97, R0.reuse, 0x146, RZ, 0xfc, !PT ;  /* 0x0000014600617812 */ /* 0x040fe200078efcff */
[----:B------:R-:W-:Y:S01]  /*22c0*/  STL [R1+0x1120], R14 ;  /* 0x0011200e01007387 */ /* 0x000fe20000100800 */
[----:B------:R-:W-:Y:S01]  /*22d0*/  LOP3.LUT R98, R0, 0x144, RZ, 0xfc, !PT ;  /* 0x0000014400627812 */ /* 0x000fe200078efcff */
[----:B------:R-:W-:Y:S01]  /*22e0*/  IMAD.MOV R7, RZ, RZ, -R7 ;  /* 0x000000ffff077224 */ /* 0x000fe200078e0a07 */
[----:B------:R-:W-:Y:S01]  /*22f0*/  IABS R92, R97 ;  /* 0x00000061005c7213 */ /* 0x000fe20000000000 */
[--C-:B------:R-:W-:Y:S01]  /*2300*/  @!P6 IMAD.IADD R17, R17, 0x1, -R5.reuse ;  /* 0x000000011111e824 */ /* 0x100fe200078e0a05 */
[----:B------:R-:W-:Y:S01]  /*2310*/  ISETP.GT.U32.AND P6, PT, R5, R19, PT ;  /* 0x000000130500720c */ /* 0x000fe20003fc4070 */
[--C-:B------:R-:W-:Y:S01]  /*2320*/  @!P3 IMAD.IADD R15, R15, 0x1, -R5.reuse ;  /* 0x000000010f0fb824 */ /* 0x100fe200078e0a05 */
[----:B------:R-:W-:Y:S01]  /*2330*/  ISETP.GT.U32.AND P3, PT, R5, R18, PT ;  /* 0x000000120500720c */ /* 0x000fe20003f64070 */
[----:B------:R-:W-:Y:S01]  /*2340*/  @!P1 IMAD.IADD R16, R16, 0x1, -R5 ;  /* 0x0000000110109824 */ /* 0x000fe200078e0a05 */
[----:B------:R-:W-:Y:S01]  /*2350*/  ISETP.GE.AND P1, PT, R9, RZ, PT ;  /* 0x000000ff0900720c */ /* 0x000fe20003f26270 */
[----:B------:R-:W-:Y:S01]  /*2360*/  IMAD.MOV R8, RZ, RZ, -R8 ;  /* 0x000000ffff087224 */ /* 0x000fe200078e0a08 */
[----:B------:R-:W-:Y:S01]  /*2370*/  LOP3.LUT R9, R0, 0x1d2, RZ, 0xfc, !PT ;  /* 0x000001d200097812 */ /* 0x000fe200078efcff */
[C---:B------:R-:W-:Y:S01]  /*2380*/  IMAD R20, R5.reuse, R7, R20 ;  /* 0x0000000705147224 */ /* 0x040fe200078e0214 */
[----:B------:R-:W-:Y:S01]  /*2390*/  IABS R93, R98 ;  /* 0x00000062005d7213 */ /* 0x000fe20000000000 */
[C---:B------:R-:W-:Y:S01]  /*23a0*/  IMAD R21, R5.reuse, R8, R21 ;  /* 0x0000000805157224 */ /* 0x040fe200078e0215 */
[----:B------:R-:W-:Y:S01]  /*23b0*/  IABS R22, R9 ;  /* 0x0000000900167213 */ /* 0x000fe20000000000 */
[----:B------:R-:W-:Y:S01]  /*23c0*/  @!P0 IMAD.MOV R16, RZ, RZ, -R16 ;  /* 0x000000ffff108224 */ /* 0x000fe200078e0a10 */
[C---:B------:R-:W-:Y:S01]  /*23d0*/  ISETP.GT.U32.AND P0, PT, R5.reuse, R20, PT ;  /* 0x000000140500720c */ /* 0x040fe20003f04070 */
[----:B------:R-:W-:Y:S01]  /*23e0*/  @!P4 IMAD.MOV R17, RZ, RZ, -R17 ;  /* 0x000000ffff11c224 */ /* 0x000fe200078e0a11 */
[----:B------:R-:W-:Y:S01]  /*23f0*/  ISETP.GT.U32.AND P4, PT, R5, R21, PT ;  /* 0x000000150500720c */ /* 0x000fe20003f84070 */
[----:B------:R-:W-:Y:S01]  /*2400*/  VIADD R7, R4, 0x1ce ;  /* 0x000001ce04077836 */ /* 0x000fe20000000000 */
[C---:B------:R-:W-:Y:S01]  /*2410*/  LOP3.LUT R99, R0.reuse, 0x140, RZ, 0xfc, !PT ;  /* 0x0000014000637812 */ /* 0x040fe200078efcff */
[--C-:B------:R-:W-:Y:S01]  /*2420*/  @!P6 IMAD.IADD R19, R19, 0x1, -R5.reuse ;  /* 0x000000011313e824 */ /* 0x100fe200078e0a05 */
[----:B------:R-:W-:Y:S01]  /*2430*/  LOP3.LUT R100, R0, 0x13c, RZ, 0xfc, !PT ;  /* 0x0000013c00647812 */ /* 0x000fe200078efcff */
[----:B------:R-:W-:Y:S01]  /*2440*/  @!P3 IMAD.IADD R18, R18, 0x1, -R5 ;  /* 0x000000011212b824 */ /* 0x000fe200078e0a05 */
[----:B------:R-:W-:Y:S01]  /*2450*/  ISETP.GE.AND P3, PT, R7, RZ, PT ;  /* 0x000000ff0700720c */ /* 0x000fe20003f66270 */
[----:B------:R-:W-:Y:S01]  /*2460*/  @!P2 IMAD.MOV R15, RZ, RZ, -R15 ;  /* 0x000000ffff0fa224 */ /* 0x000fe200078e0a0f */
[----:B------:R-:W-:Y:S01]  /*2470*/  IABS R24, R7 ;  /* 0x0000000700187213 */ /* 0x000fe20000000000 */
[----:B------:R-:W-:Y:S01]  /*2480*/  IMAD.HI.U32 R7, R2, R22, RZ ;  /* 0x0000001602077227 */ /* 0x000fe200078e00ff */
[----:B------:R-:W-:-:S02]  /*2490*/  ISETP.GT.U32.AND P6, PT, R5, R19, PT ;  /* 0x000000130500720c */ /* 0x000fc40003fc4070 */
[----:B------:R-:W-:Y:S01]  /*24a0*/  ISETP.GT.U32.AND P2, PT, R5, R18, PT ;  /* 0x000000120500720c */ /* 0x000fe20003f44070 */
[----:B------:R-:W-:Y:S01]  /*24b0*/  @!P0 IMAD.IADD R20, R20, 0x1, -R5 ;  /* 0x0000000114148824 */ /* 0x000fe200078e0a05 */
[----:B------:R-:W-:Y:S01]  /*24c0*/  ISETP.GE.AND P0, PT, R26, RZ, PT ;  /* 0x000000ff1a00720c */ /* 0x000fe20003f06270 */
[----:B------:R-:W-:Y:S01]  /*24d0*/  IMAD.MOV R7, RZ, RZ, -R7 ;  /* 0x000000ffff077224 */ /* 0x000fe200078e0a07 */
[----:B------:R-:W-:Y:S01]  /*24e0*/  IABS R26, R29 ;  /* 0x0000001d001a7213 */ /* 0x000fe20000000000 */
[----:B------:R-:W-:Y:S01]  /*24f0*/  @!P4 IMAD.IADD R21, R21, 0x1, -R5 ;  /* 0x000000011515c824 */ /* 0x000fe200078e0a05 */
[C---:B------:R-:W-:Y:S01]  /*2500*/  ISETP.GT.U32.AND P4, PT, R5.reuse, R20, PT ;  /* 0x000000140500720c */ /* 0x040fe20003f84070 */
[----:B------:R-:W-:Y:S01]  /*2510*/  IMAD R22, R5, R7, R22 ;  /* 0x0000000705167224 */ /* 0x000fe200078e0216 */
[----:B------:R-:W-:Y:S01]  /*2520*/  IABS R95, R99 ;  /* 0x00000063005f7213 */ /* 0x000fe20000000000 */
[----:B------:R-:W-:Y:S01]  /*2530*/  IMAD.HI.U32 R7, R2, R23, RZ ;  /* 0x0000001702077227 */ /* 0x000fe200078e00ff */
[C---:B------:R-:W-:Y:S01]  /*2540*/  LOP3.LUT R101, R0.reuse, 0x13a, RZ, 0xfc, !PT ;  /* 0x0000013a00657812 */ /* 0x040fe200078efcff */
[----:B------:R-:W-:Y:S01]  /*2550*/  STL [R1+0x1128], R15 ;  /* 0x0011280f01007387 */ /* 0x000fe20000100800 */
[C---:B------:R-:W-:Y:S01]  /*2560*/  LOP3.LUT R103, R0.reuse, 0x134, RZ, 0xfc, !PT ;  /* 0x0000013400677812 */ /* 0x040fe200078efcff */
[----:B------:R-:W-:Y:S01]  /*2570*/  IMAD.MOV R10, RZ, RZ, -R7 ;  /* 0x000000ffff0a7224 */ /* 0x000fe200078e0a07 */
[----:B------:R-:W-:Y:S01]  /*2580*/  LOP3.LUT R106, R0, 0x132, RZ, 0xfc, !PT ;  /* 0x00000132006a7812 */ /* 0x000fe200078efcff */
[--C-:B------:R-:W-:Y:S01]  /*2590*/  @!P6 IMAD.IADD R19, R19, 0x1, -R5.reuse ;  /* 0x000000011313e824 */ /* 0x100fe200078e0a05 */
[----:B------:R-:W-:Y:S01]  /*25a0*/  ISETP.GT.U32.AND P6, PT, R5, R22, PT ;  /* 0x000000160500720c */ /* 0x000fe20003fc4070 */
[----:B------:R-:W-:Y:S01]  /*25b0*/  @!P2 IMAD.IADD R18, R18, 0x1, -R5 ;  /* 0x000000011212a824 */ /* 0x000fe200078e0a05 */
[----:B------:R-:W-:Y:S01]  /*25c0*/  ISETP.GE.AND P2, PT, R25, RZ, PT ;  /* 0x000000ff1900720c */ /* 0x000fe20003f46270 */
[C---:B------:R-:W-:Y:S01]  /*25d0*/  IMAD R23, R5.reuse, R10, R23 ;  /* 0x0000000a05177224 */ /* 0x040fe200078e0217 */
[----:B------:R-:W-:Y:S01]  /*25e0*/  IABS R25, R28 ;  /* 0x0000001c00197213 */ /* 0x000fe20000000000 */
[----:B------:R-:W-:Y:S01]  /*25f0*/  @!P5 IMAD.MOV R18, RZ, RZ, -R18 ;  /* 0x000000ffff12d224 */ /* 0x000fe200078e0a12 */
[C---:B------:R-:W-:Y:S01]  /*2600*/  ISETP.GT.U32.AND P5, PT, R5.reuse, R21, PT ;  /* 0x000000150500720c */ /* 0x040fe20003fa4070 */
[--C-:B------:R-:W-:Y:S01]  /*2610*/  @!P4 IMAD.IADD R20, R20, 0x1, -R5.reuse ;  /* 0x000000011414c824 */ /* 0x100fe200078e0a05 */
[C---:B------:R-:W-:Y:S01]  /*2620*/  ISETP.GT.U32.AND P4, PT, R5.reuse, R23, PT ;  /* 0x000000170500720c */ /* 0x040fe20003f84070 */
[----:B------:R-:W-:Y:S01]  /*2630*/  IMAD.HI.U32 R8, R2, R24, RZ ;  /* 0x0000001802087227 */ /* 0x000fe200078e00ff */
[----:B------:R-:W-:Y:S01]  /*2640*/  IABS R102, R106 ;  /* 0x0000006a00667213 */ /* 0x000fe20000000000 */
[----:B------:R-:W-:Y:S01]  /*2650*/  STL [R1+0x112c], R16 ;  /* 0x00112c1001007387 */ /* 0x000fe20000100800 */
[----:B------:R-:W-:Y:S01]  /*2660*/  LOP3.LUT R107, R0, 0x130, RZ, 0xfc, !PT ;  /* 0x00000130006b7812 */ /* 0x000fe200078efcff */
[----:B------:R-:W-:Y:S01]  /*2670*/  @!P6 IMAD.IADD R22, R22, 0x1, -R5 ;  /* 0x000000011616e824 */ /* 0x000fe200078e0a05 */
[C---:B------:R-:W-:Y:S01]  /*2680*/  LOP3.LUT R108, R0.reuse, 0x12c, RZ, 0xfc, !PT ;  /* 0x0000012c006c7812 */ /* 0x040fe200078efcff */
[----:B------:R-:W-:Y:S01]  /*2690*/  IMAD.MOV R8, RZ, RZ, -R8 ;  /* 0x000000ffff087224 */ /* 0x000fe200078e0a08 */
[C---:B------:R-:W-:Y:S01]  /*26a0*/  LOP3.LUT R114, R0.reuse, 0x122, RZ, 0xfc, !PT ;  /* 0x0000012200727812 */ /* 0x040fe200078efcff */
[----:B------:R-:W-:Y:S01]  /*26b0*/  @!P1 IMAD.MOV R19, RZ, RZ, -R19 ;  /* 0x000000ffff139224 */ /* 0x000fe200078e0a13 */
[----:B------:R-:W-:Y:S01]  /*26c0*/  ISETP.GT.U32.AND P6, PT, R5, R22, PT ;  /* 0x000000160500720c */ /* 0x000fe20003fc4070 */
[--C-:B------:R-:W-:Y:S01]  /*26d0*/  @!P5 IMAD.IADD R21, R21, 0x1, -R5.reuse ;  /* 0x000000011515d824 */ /* 0x100fe200078e0a05 */
[----:B------:R-:W-:Y:S01]  /*26e0*/  ISETP.GE.AND P1, PT, R9, RZ, PT ;  /* 0x000000ff0900720c */ /* 0x000fe20003f26270 */
[----:B------:R-:W-:Y:S01]  /*26f0*/  @!P4 IMAD.IADD R23, R23, 0x1, -R5 ;  /* 0x000000011717c824 */ /* 0x000fe200078e0a05 */
[----:B------:R-:W-:Y:S01]  /*2700*/  LOP3.LUT R9, R0, 0x1c8, RZ, 0xfc, !PT ;  /* 0x000001c800097812 */ /* 0x000fe200078efcff */
[C---:B------:R-:W-:Y:S01]  /*2710*/  IMAD.HI.U32 R7, R2.reuse, R25, RZ ;  /* 0x0000001902077227 */ /* 0x040fe200078e00ff */
[----:B------:R-:W-:Y:S01]  /*2720*/  ISETP.GE.AND P5, PT, R27, RZ, PT ;  /* 0x000000ff1b00720c */ /* 0x000fe20003fa6270 */
[----:B------:R-:W-:Y:S01]  /*2730*/  STL [R1+0x1130], R17 ;  /* 0x0011301101007387 */ /* 0x000fe20000100800 */
[----:B------:R-:W-:Y:S01]  /*2740*/  IABS R27, R9 ;  /* 0x00000009001b7213 */ /* 0x000fe20000000000 */
[----:B------:R-:W-:Y:S01]  /*2750*/  @!P0 IMAD.MOV R21, RZ, RZ, -R21 ;  /* 0x000000ffff158224 */ /* 0x000fe200078e0a15 */
[C---:B------:R-:W-:Y:S01]  /*2760*/  ISETP.GT.U32.AND P0, PT, R5.reuse, R23, PT ;  /* 0x000000170500720c */ /* 0x040fe20003f04070 */
[----:B------:R-:W-:Y:S01]  /*2770*/  IMAD R24, R5, R8, R24 ;  /* 0x0000000805187224 */ /* 0x000fe200078e0218 */
[----:B------:R-:W-:Y:S01]  /*2780*/  ISETP.GE.AND P4, PT, R29, RZ, PT ;  /* 0x000000ff1d00720c */ /* 0x000fe20003f86270 */
[----:B------:R-:W-:Y:S01]  /*2790*/  IMAD.HI.U32 R8, R2, R26, RZ ;  /* 0x0000001a02087227 */ /* 0x000fe200078e00ff */
[----:B------:R-:W-:Y:S01]  /*27a0*/  IABS R29, R31 ;  /* 0x0000001f001d7213 */ /* 0x000fe20000000000 */
[----:B------:R2:W-:Y:S01]  /*27b0*/  STL [R1+0x1134], R18 ;  /* 0x0011341201007387 */ /* 0x0005e20000100800 */
[----:B------:R-:W-:Y:S01]  /*27c0*/  IABS R105, R108 ;  /* 0x0000006c00697213 */ /* 0x000fe20000000000 */
[----:B------:R-:W-:Y:S01]  /*27d0*/  IMAD.MOV R10, RZ, RZ, -R7 ;  /* 0x000000ffff0a7224 */ /* 0x000fe200078e0a07 */
[----:B------:R-:W-:Y:S01]  /*27e0*/  IABS R110, R114 ;  /* 0x00000072006e7213 */ /* 0x000fe20000000000 */
[----:B------:R-:W-:Y:S01]  /*27f0*/  IMAD.MOV R8, RZ, RZ, -R8 ;  /* 0x000000ffff087224 */ /* 0x000fe200078e0a08 */
[----:B------:R-:W-:Y:S01]  /*2800*/  LOP3.LUT R111, R0, 0x124, RZ, 0xfc, !PT ;  /* 0x00000124006f7812 */ /* 0x000fe200078efcff */
[----:B------:R-:W-:Y:S01]  /*2810*/  @!P6 IMAD.IADD R22, R22, 0x1, -R5 ;  /* 0x000000011616e824 */ /* 0x000fe200078e0a05 */
[----:B------:R-:W-:Y:S01]  /*2820*/  ISETP.GE.AND P6, PT, R28, RZ, PT ;  /* 0x000000ff1c00720c */ /* 0x000fe20003fc6270 */
[C---:B------:R-:W-:Y:S01]  /*2830*/  IMAD R25, R5.reuse, R10, R25 ;  /* 0x0000000a05197224 */ /* 0x040fe200078e0219 */
[----:B------:R-:W-:Y:S01]  /*2840*/  LOP3.LUT R10, R0, 0x1c6, RZ, 0xfc, !PT ;  /* 0x000001c6000a7812 */ /* 0x000fe200078efcff */
[----:B------:R-:W-:Y:S01]  /*2850*/  @!P2 IMAD.MOV R20, RZ, RZ, -R20 ;  /* 0x000000ffff14a224 */ /* 0x000fe200078e0a14 */
[C---:B------:R-:W-:Y:S01]  /*2860*/  ISETP.GT.U32.AND P2, PT, R5.reuse, R24, PT ;  /* 0x000000180500720c */ /* 0x040fe20003f44070 */
[C---:B------:R-:W-:Y:S01]  /*2870*/  IMAD R26, R5.reuse, R8, R26 ;  /* 0x00000008051a7224 */ /* 0x040fe200078e021a */
[----:B------:R-:W-:Y:S01]  /*2880*/  IABS R28, R10 ;  /* 0x0000000a001c7213 */ /* 0x000fe20000000000 */
[----:B------:R-:W-:Y:S01]  /*2890*/  IMAD.HI.U32 R7, R2, R27, RZ ;  /* 0x0000001b02077227 */ /* 0x000fe200078e00ff */
[----:B------:R-:W-:Y:S01]  /*28a0*/  IABS R109, R111 ;  /* 0x0000006f006d7213 */ /* 0x000fe20000000000 */
[----:B------:R-:W-:Y:S01]  /*28b0*/  STL [R1+0x1138], R19 ;  /* 0x0011381301007387 */ /* 0x000fe20000100800 */
[C---:B------:R-:W-:Y:S01]  /*28c0*/  LOP3.LUT R119, R0.reuse, 0x11a, RZ, 0xfc, !PT ;  /* 0x0000011a00777812 */ /* 0x040fe200078efcff */
[----:B------:R-:W-:Y:S01]  /*28d0*/  @!P1 IMAD.MOV R22, RZ, RZ, -R22 ;  /* 0x000000ffff169224 */ /* 0x000fe200078e0a16 */
[----:B------:R-:W-:Y:S01]  /*28e0*/  ISETP.GT.U32.AND P1, PT, R5, R25, PT ;  /* 0x000000190500720c */ /* 0x000fe20003f24070 */
[----:B------:R-:W-:Y:S01]  /*28f0*/  @!P0 IMAD.IADD R23, R23, 0x1, -R5 ;  /* 0x0000000117178824 */ /* 0x000fe200078e0a05 */
[C---:B------:R-:W-:Y:S01]  /*2900*/  ISETP.GT.U32.AND P0, PT, R5.reuse, R26, PT ;  /* 0x0000001a0500720c */ /* 0x040fe20003f04070 */
[----:B------:R-:W-:Y:S01]  /*2910*/  IMAD.MOV R8, RZ, RZ, -R7 ;  /* 0x000000ffff087224 */ /* 0x000fe200078e0a07 */
[----:B------:R-:W-:Y:S01]  /*2920*/  LOP3.LUT R121, R0, 0x118, RZ, 0xfc, !PT ;  /* 0x0000011800797812 */ /* 0x000fe200078efcff */
[----:B------:R-:W-:Y:S01]  /*2930*/  @!P2 IMAD.IADD R24, R24, 0x1, -R5 ;  /* 0x000000011818a824 */ /* 0x000fe200078e0a05 */
[----:B------:R-:W-:Y:S01]  /*2940*/  LOP3.LUT R122, R0, 0x116, RZ, 0xfc, !PT ;  /* 0x00000116007a7812 */ /* 0x000fe200078efcff */
[C---:B------:R-:W-:Y:S01]  /*2950*/  IMAD R27, R5.reuse, R8, R27 ;  /* 0x00000008051b7224 */ /* 0x040fe200078e021b */
[----:B------:R-:W-:Y:S01]  /*2960*/  IABS R115, R121 ;  /* 0x0000007900737213 */ /* 0x000fe20000000000 */
[----:B------:R-:W-:Y:S01]  /*2970*/  @!P5 IMAD.MOV R23, RZ, RZ, -R23 ;  /* 0x000000ffff17d224 */ /* 0x000fe200078e0a17 */
[C---:B------:R-:W-:Y:S01]  /*2980*/  ISETP.GT.U32.AND P2, PT, R5.reuse, R24, PT ;  /* 0x000000180500720c */ /* 0x040fe20003f44070 */
[----:B------:R-:W-:Y:S01]  /*2990*/  IMAD.HI.U32 R7, R2, R28, RZ ;  /* 0x0000001c02077227 */ /* 0x000fe200078e00ff */
[----:B------:R-:W-:Y:S01]  /*29a0*/  ISETP.GT.U32.AND P5, PT, R5, R27, PT ;  /* 0x0000001b0500720c */ /* 0x000fe20003fa4070 */
[----:B------:R-:W-:Y:S01]  /*29b0*/  STL [R1+0x113c], R20 ;  /* 0x00113c1401007387 */ /* 0x000fe20000100800 */
[----:B------:R-:W-:Y:S01]  /*29c0*/  IABS R116, R122 ;  /* 0x0000007a00747213 */ /* 0x000fe20000000000 */
[--C-:B------:R-:W-:Y:S01]  /*29d0*/  @!P1 IMAD.IADD R25, R25, 0x1, -R5.reuse ;  /* 0x0000000119199824 */ /* 0x100fe200078e0a05 */
[----:B------:R-:W-:Y:S01]  /*29e0*/  LOP3.LUT R123, R0, 0x114, RZ, 0xfc, !PT ;  /* 0x00000114007b7812 */ /* 0x000fe200078efcff */
[----:B------:R-:W-:Y:S01]  /*29f0*/  @!P0 IMAD.IADD R26, R26, 0x1, -R5 ;  /* 0x000000011a1a8824 */ /* 0x000fe200078e0a05 */
[----:B------:R-:W-:Y:S01]  /*2a00*/  LOP3.LUT R124, R0, 0x112, RZ, 0xfc, !PT ;  /* 0x00000112007c7812 */ /* 0x000fe200078efcff */
[----:B------:R-:W-:Y:S01]  /*2a10*/  IMAD.HI.U32 R8, R2, R29, RZ ;  /* 0x0000001d02087227 */ /* 0x000fe200078e00ff */
[C---:B------:R-:W-:Y:S01]  /*2a20*/  ISETP.GT.U32.AND P1, PT, R5.reuse, R25, PT ;  /* 0x000000190500720c */ /* 0x040fe20003f24070 */
[----:B------:R3:W-:Y:S01]  /*2a30*/  STL [R1+0x1140], R21 ;  /* 0x0011401501007387 */ /* 0x0007e20000100800 */
[----:B------:R-:W-:Y:S01]  /*2a40*/  ISETP.GT.U32.AND P0, PT, R5, R26, PT ;  /* 0x0000001a0500720c */ /* 0x000fe20003f04070 */
[----:B------:R-:W-:Y:S01]  /*2a50*/  IMAD.MOV R7, RZ, RZ, -R7 ;  /* 0x000000ffff077224 */ /* 0x000fe200078e0a07 */
[----:B------:R-:W-:Y:S01]  /*2a60*/  IABS R117, R123 ;  /* 0x0000007b00757213 */ /* 0x000fe20000000000 */
[--C-:B------:R-:W-:Y:S01]  /*2a70*/  @!P5 IMAD.IADD R27, R27, 0x1, -R5.reuse ;  /* 0x000000011b1bd824 */ /* 0x100fe200078e0a05 */
[----:B------:R-:W-:Y:S01]  /*2a80*/  IABS R118, R124 ;  /* 0x0000007c00767213 */ /* 0x000fe20000000000 */
[----:B------:R-:W-:Y:S01]  /*2a90*/  IMAD.MOV R8, RZ, RZ, -R8 ;  /* 0x000000ffff087224 */ /* 0x000fe200078e0a08 */
[----:B------:R-:W-:Y:S01]  /*2aa0*/  LOP3.LUT R127, R0, 0x104, RZ, 0xfc, !PT ;  /* 0x00000104007f7812 */ /* 0x000fe200078efcff */
[----:B------:R-:W-:Y:S01]  /*2ab0*/  @!P2 IMAD.IADD R24, R24, 0x1, -R5 ;  /* 0x000000011818a824 */ /* 0x000fe200078e0a05 */
[----:B------:R-:W-:Y:S01]  /*2ac0*/  ISETP.GE.AND P2, PT, R9, RZ, PT ;  /* 0x000000ff0900720c */ /* 0x000fe20003f46270 */
[----:B------:R-:W-:Y:S01]  /*2ad0*/  IMAD.HI.U32 R9, R2, R30, RZ ;  /* 0x0000001e02097227 */ /* 0x000fe200078e00ff */
[----:B------:R-:W-:-:S02]  /*2ae0*/  ISETP.GT.U32.AND P5, PT, R5, R27, PT ;  /* 0x0000001b0500720c */ /* 0x000fc40003fa4070 */
[----:B------:R-:W-:Y:S01]  /*2af0*/  IABS R125, R127 ;  /* 0x0000007f007d7213 */ /* 0x000fe20000000000 */
[----:B------:R-:W-:Y:S01]  /*2b00*/  IMAD R28, R5, R7, R28 ;  /* 0x00000007051c7224 */ /* 0x000fe200078e021c */
[C---:B------:R-:W-:Y:S01]  /*2b10*/  LOP3.LUT R130, R0.reuse, 0x100, RZ, 0xfc, !PT ;  /* 0x0000010000827812 */ /* 0x040fe200078efcff */
[----:B------:R-:W-:Y:S01]  /*2b20*/  @!P1 IMAD.IADD R25, R25, 0x1, -R5 ;  /* 0x0000000119199824 */ /* 0x000fe200078e0a05 */
[----:B------:R-:W-:Y:S01]  /*2b30*/  ISETP.GE.AND P1, PT, R31, RZ, PT ;  /* 0x000000ff1f00720c */ /* 0x000fe20003f26270 */
[C---:B------:R-:W-:Y:S01]  /*2b40*/  IMAD R29, R5.reuse, R8, R29 ;  /* 0x00000008051d7224 */ /* 0x040fe200078e021d */
[----:B------:R-:W-:Y:S01]  /*2b50*/  IABS R31, R35 ;  /* 0x00000023001f7213 */ /* 0x000fe20000000000 */
[----:B------:R-:W-:Y:S01]  /*2b60*/  IMAD.MOV R9, RZ, RZ, -R9 ;  /* 0x000000ffff097224 */ /* 0x000fe200078e0a09 */
[----:B------:R-:W-:Y:S01]  /*2b70*/  LOP3.LUT R131, R0, 0xfc, RZ, 0xfc, !PT ;  /* 0x000000fc00837812 */ /* 0x000fe200078efcff */
[----:B------:R-:W-:Y:S01]  /*2b80*/  @!P0 IMAD.IADD R26, R26, 0x1, -R5 ;  /* 0x000000011a1a8824 */ /* 0x000fe200078e0a05 */
[C---:B------:R-:W-:Y:S01]  /*2b90*/  ISETP.GT.U32.AND P0, PT, R5.reuse, R28, PT ;  /* 0x0000001c0500720c */ /* 0x040fe20003f04070 */
[----:B------:R-:W-:Y:S01]  /*2ba0*/  @!P6 IMAD.MOV R25, RZ, RZ, -R25 ;  /* 0x000000ffff19e224 */ /* 0x000fe200078e0a19 */
[C---:B------:R-:W-:Y:S01]  /*2bb0*/  ISETP.GT.U32.AND P6, PT, R5.reuse, R29, PT ;  /* 0x0000001d0500720c */ /* 0x040fe20003fc4070 */
[----:B------:R-:W-:Y:S01]  /*2bc0*/  IMAD R30, R5, R9, R30 ;  /* 0x00000009051e7224 */ /* 0x000fe200078e021e */
[----:B------:R-:W-:Y:S01]  /*2bd0*/  IABS R129, R131 ;  /* 0x0000008300817213 */ /* 0x000fe20000000000 */
[--C-:B------:R-:W-:Y:S01]  /*2be0*/  @!P5 IMAD.IADD R27, R27, 0x1, -R5.reuse ;  /* 0x000000011b1bd824 */ /* 0x100fe200078e0a05 */
[----:B------:R-:W-:Y:S01]  /*2bf0*/  LOP3.LUT R133, R0, 0xf8, RZ, 0xfc, !PT ;  /* 0x000000f800857812 */ /* 0x000fe200078efcff */
[----:B------:R-:W-:Y:S01]  /*2c00*/  VIADD R7, R4, 0x1be ;  /* 0x000001be04077836 */ /* 0x000fe20000000000 */
[----:B------:R-:W-:Y:S01]  /*2c10*/  ISETP.GT.U32.AND P5, PT, R5, R30, PT ;  /* 0x0000001e0500720c */ /* 0x000fe20003fa4070 */
[----:B------:R-:W-:Y:S01]  /*2c20*/  @!P4 IMAD.MOV R26, RZ, RZ, -R26 ;  /* 0x000000ffff1ac224 */ /* 0x000fe200078e0a1a */
[----:B------:R-:W-:Y:S01]  /*2c30*/  LOP3.LUT R138, R0, 0xf6, RZ, 0xfc, !PT ;  /* 0x000000f6008a7812 */ /* 0x000fe200078efcff */
[----:B------:R-:W-:Y:S01]  /*2c40*/  @!P3 IMAD.MOV R24, RZ, RZ, -R24 ;  /* 0x000000ffff18b224 */ /* 0x000fe200078e0a18 */
[----:B------:R-:W-:Y:S01]  /*2c50*/  IABS R32, R7 ;  /* 0x0000000700207213 */ /* 0x000fe20000000000 */
[--C-:B------:R-:W-:Y:S01]  /*2c60*/  @!P0 IMAD.IADD R28, R28, 0x1, -R5.reuse ;  /* 0x000000011c1c8824 */ /* 0x100fe200078e0a05 */
[----:B------:R-:W-:Y:S01]  /*2c70*/  ISETP.GE.AND P4, PT, R7, RZ, PT ;  /* 0x000000ff0700720c */ /* 0x000fe20003f86270 */
[----:B------:R-:W-:Y:S01]  /*2c80*/  @!P6 IMAD.IADD R29, R29, 0x1, -R5 ;  /* 0x000000011d1de824 */ /* 0x000fe200078e0a05 */
[----:B------:R-:W-:Y:S01]  /*2c90*/  ISETP.GE.AND P3, PT, R10, RZ, PT ;  /* 0x000000ff0a00720c */ /* 0x000fe20003f66270 */
[----:B------:R-:W-:Y:S01]  /*2ca0*/  IMAD.HI.U32 R7, R2, R31, RZ ;  /* 0x0000001f02077227 */ /* 0x000fe200078e00ff */
[----:B------:R-:W-:-:S02]  /*2cb0*/  ISETP.GT.U32.AND P0, PT, R5, R28, PT ;  /* 0x0000001c0500720c */ /* 0x000fc40003f04070 */
[C---:B------:R-:W-:Y:S01]  /*2cc0*/  ISETP.GT.U32.AND P6, PT, R5.reuse, R29, PT ;  /* 0x0000001d0500720c */ /* 0x040fe20003fc4070 */
[----:B------:R-:W-:Y:S01]  /*2cd0*/  @!P5 IMAD.IADD R30, R30, 0x1, -R5 ;  /* 0x000000011e1ed824 */ /* 0x000fe200078e0a05 */
[----:B------:R-:W-:Y:S01]  /*2ce0*/  IABS R132, R138 ;  /* 0x0000008a00847213 */ /* 0x000fe20000000000 */
[----:B------:R-:W-:Y:S01]  /*2cf0*/  IMAD.HI.U32 R8, R2, R32, RZ ;  /* 0x0000002002087227 */ /* 0x000fe200078e00ff */
[C---:B------:R-:W-:Y:S02]  /*2d00*/  LOP3.LUT R140, R0.reuse, 0xf4, RZ, 0xfc, !PT ;  /* 0x000000f4008c7812 */ /* 0x040fe400078efcff */
[----:B------:R-:W-:Y:S01]  /*2d10*/  ISETP.GT.U32.AND P5, PT, R5, R30, PT ;  /* 0x0000001e0500720c */ /* 0x000fe20003fa4070 */
[----:B------:R-:W-:Y:S01]  /*2d20*/  IMAD.MOV R10, RZ, RZ, -R7 ;  /* 0x000000ffff0a7224 */ /* 0x000fe200078e0a07 */
[----:B------:R-:W-:Y:S01]  /*2d30*/  LOP3.LUT R7, R0, 0x1ba, RZ, 0xfc, !PT ;  /* 0x000001ba00077812 */ /* 0x000fe200078efcff */
[----:B------:R-:W-:Y:S01]  /*2d40*/  IMAD.HI.U32 R9, R2, R33, RZ ;  /* 0x0000002102097227 */ /* 0x000fe200078e00ff */
[----:B------:R-:W-:-:S02]  /*2d50*/  LOP3.LUT R141, R0, 0xf2, RZ, 0xfc, !PT ;  /* 0x000000f2008d7812 */ /* 0x000fc400078efcff */
[C---:B------:R-:W-:Y:S01]  /*2d60*/  LOP3.LUT R142, R0.reuse, 0xf0, RZ, 0xfc, !PT ;  /* 0x000000f0008e7812 */ /* 0x040fe200078efcff */
[----:B------:R-:W-:Y:S01]  /*2d70*/  IMAD.MOV R8, RZ, RZ, -R8 ;  /* 0x000000ffff087224 */ /* 0x000fe200078e0a08 */
[----:B------:R-:W-:Y:S01]  /*2d80*/  IABS R134, R141 ;  /* 0x0000008d00867213 */ /* 0x000fe20000000000 */
[----:B------:R-:W-:Y:S01]  /*2d90*/  IMAD R31, R5, R10, R31 ;  /* 0x0000000a051f7224 */ /* 0x000fe200078e021f */
[----:B------:R-:W-:Y:S01]  /*2da0*/  LOP3.LUT R10, R0, 0x1b6, RZ, 0xfc, !PT ;  /* 0x000001b6000a7812 */ /* 0x000fe200078efcff */
[----:B------:R-:W-:Y:S01]  /*2db0*/  @!P2 IMAD.MOV R27, RZ, RZ, -R27 ;  /* 0x000000ffff1ba224 */ /* 0x000fe200078e0a1b */
[----:B------:R-:W-:Y:S01]  /*2dc0*/  ISETP.GE.AND P2, PT, R34, RZ, PT ;  /* 0x000000ff2200720c */ /* 0x000fe20003f46270 */
[----:B------:R-:W-:Y:S01]  /*2dd0*/  @!P0 IMAD.IADD R28, R28, 0x1, -R5 ;  /* 0x000000011c1c8824 */ /* 0x000fe200078e0a05 */
[----:B------:R-:W-:Y:S01]  /*2de0*/  ISETP.GE.AND P0, PT, R35, RZ, PT ;  /* 0x000000ff2300720c */ /* 0x000fe20003f06270 */
[----:B------:R-:W-:Y:S01]  /*2df0*/  IMAD.MOV R34, RZ, RZ, -R9 ;  /* 0x000000ffff227224 */ /* 0x000fe200078e0a09 */
[----:B------:R-:W-:Y:S01]  /*2e00*/  LOP3.LUT R9, R0, 0x1b8, RZ, 0xfc, !PT ;  /* 0x000001b800097812 */ /* 0x000fe200078efcff */
[----:B------:R-:W-:Y:S01]  /*2e10*/  IMAD R32, R5, R8, R32 ;  /* 0x0000000805207224 */ /* 0x000fe200078e0220 */
[----:B------:R-:W-:Y:S01]  /*2e20*/  IABS R135, R142 ;  /* 0x0000008e00877213 */ /* 0x000fe20000000000 */
[----:B------:R-:W-:Y:S01]  /*2e30*/  @!P6 IMAD.IADD R29, R29, 0x1, -R5 ;  /* 0x000000011d1de824 */ /* 0x000fe200078e0a05 */
[C---:B------:R-:W-:Y:S01]  /*2e40*/  ISETP.GT.U32.AND P6, PT, R5.reuse, R31, PT ;  /* 0x0000001f0500720c */ /* 0x040fe20003fc4070 */
[C---:B------:R-:W-:Y:S01]  /*2e50*/  IMAD R33, R5.reuse, R34, R33 ;  /* 0x0000002205217224 */ /* 0x040fe200078e0221 */
[----:B------:R-:W-:Y:S01]  /*2e60*/  IABS R34, R7 ;  /* 0x0000000700227213 */ /* 0x000fe20000000000 */
[----:B------:R-:W-:Y:S01]  /*2e70*/  @!P3 IMAD.MOV R28, RZ, RZ, -R28 ;  /* 0x000000ffff1cb224 */ /* 0x000fe200078e0a1c */
[C---:B------:R-:W-:Y:S01]  /*2e80*/  ISETP.GT.U32.AND P3, PT, R5.reuse, R32, PT ;  /* 0x000000200500720c */ /* 0x040fe20003f64070 */
[----:B------:R-:W-:Y:S01]  /*2e90*/  @!P5 IMAD.IADD R30, R30, 0x1, -R5 ;  /* 0x000000011e1ed824 */ /* 0x000fe200078e0a05 */
[----:B------:R-:W-:Y:S01]  /*2ea0*/  ISETP.GT.U32.AND P5, PT, R5, R33, PT ;  /* 0x000000210500720c */ /* 0x000fe20003fa4070 */
[----:B------:R-:W-:Y:S01]  /*2eb0*/  @!P1 IMAD.MOV R29, RZ, RZ, -R29 ;  /* 0x000000ffff1d9224 */ /* 0x000fe200078e0a1d */
[----:B------:R-:W-:Y:S01]  /*2ec0*/  IABS R35, R9 ;  /* 0x0000000900237213 */ /* 0x000fe20000000000 */
[----:B------:R-:W-:Y:S01]  /*2ed0*/  @!P2 IMAD.MOV R30, RZ, RZ, -R30 ;  /* 0x000000ffff1ea224 */ /* 0x000fe200078e0a1e */
[----:B------:R-:W-:-:S02]  /*2ee0*/  ISETP.GE.AND P1, PT, R36, RZ, PT ;  /* 0x000000ff2400720c */ /* 0x000fc40003f26270 */
[----:B------:R-:W-:Y:S01]  /*2ef0*/  IABS R36, R10 ;  /* 0x0000000a00247213 */ /* 0x000fe20000000000 */
[--C-:B------:R-:W-:Y:S01]  /*2f00*/  @!P6 IMAD.IADD R31, R31, 0x1, -R5.reuse ;  /* 0x000000011f1fe824 */ /* 0x100fe200078e0a05 */
[----:B------:R-:W-:Y:S01]  /*2f10*/  ISETP.GE.AND P6, PT, R7, RZ, PT ;  /* 0x000000ff0700720c */ /* 0x000fe20003fc6270 */
[----:B------:R-:W-:Y:S01]  /*2f20*/  IMAD.HI.U32 R7, R2, R34, RZ ;  /* 0x0000002202077227 */ /* 0x000fe200078e00ff */
[C---:B------:R-:W-:Y:S02]  /*2f30*/  LOP3.LUT R143, R0.reuse, 0xec, RZ, 0xfc, !PT ;  /* 0x000000ec008f7812 */ /* 0x040fe400078efcff */
[----:B------:R-:W-:Y:S01]  /*2f40*/  LOP3.LUT R144, R0, 0xe6, RZ, 0xfc, !PT ;  /* 0x000000e600907812 */ /* 0x000fe200078efcff */
[--C-:B------:R-:W-:Y:S01]  /*2f50*/  @!P3 IMAD.IADD R32, R32, 0x1, -R5.reuse ;  /* 0x000000012020b824 */ /* 0x100fe200078e0a05 */
[----:B------:R-:W-:Y:S01]  /*2f60*/  ISETP.GT.U32.AND P3, PT, R5, R31, PT ;  /* 0x0000001f0500720c */ /* 0x000fe20003f64070 */
[----:B------:R-:W-:Y:S01]  /*2f70*/  @!P5 IMAD.IADD R33, R33, 0x1, -R5 ;  /* 0x000000012121d824 */ /* 0x000fe200078e0a05 */
[----:B------:R-:W-:Y:S01]  /*2f80*/  IABS R137, R143 ;  /* 0x0000008f00897213 */ /* 0x000fe20000000000 */
[----:B------:R-:W-:Y:S01]  /*2f90*/  IMAD.MOV R8, RZ, RZ, -R7 ;  /* 0x000000ffff087224 */ /* 0x000fe200078e0a07 */
[C---:B------:R-:W-:Y:S01]  /*2fa0*/  ISETP.GT.U32.AND P5, PT, R5.reuse, R32, PT ;  /* 0x000000200500720c */ /* 0x040fe20003fa4070 */
[----:B------:R-:W-:Y:S01]  /*2fb0*/  IMAD.HI.U32 R7, R2, R35, RZ ;  /* 0x0000002302077227 */ /* 0x000fe200078e00ff */
[----:B------:R-:W-:-:S02]  /*2fc0*/  ISETP.GT.U32.AND P2, PT, R5, R33, PT ;  /* 0x000000210500720c */ /* 0x000fc40003f44070 */
[C---:B------:R-:W-:Y:S01]  /*2fd0*/  LOP3.LUT R153, R0.reuse, 0xda, RZ, 0xfc, !PT ;  /* 0x000000da00997812 */ /* 0x040fe200078efcff */
[----:B------:R-:W-:Y:S01]  /*2fe0*/  IMAD R34, R5, R8, R34 ;  /* 0x0000000805227224 */ /* 0x000fe200078e0222 */
[C---:B------:R-:W-:Y:S01]  /*2ff0*/  LOP3.LUT R154, R0.reuse, 0xd8, RZ, 0xfc, !PT ;  /* 0x000000d8009a7812 */ /* 0x040fe200078efcff */
[----:B------:R-:W-:Y:S01]  /*3000*/  IMAD.MOV R8, RZ, RZ, -R7 ;  /* 0x000000ffff087224 */ /* 0x000fe200078e0a07 */
[----:B------:R-:W-:Y:S01]  /*3010*/  IABS R147, R153 ;  /* 0x0000009900937213 */ /* 0x000fe20000000000 */
[----:B------:R-:W-:Y:S01]  /*3020*/  @!P3 IMAD.IADD R31, R31, 0x1, -R5 ;  /* 0x000000011f1fb824 */ /* 0x000fe200078e0a05 */
[C---:B------:R-:W-:Y:S01]  /*3030*/  ISETP.GT.U32.AND P3, PT, R5.reuse, R34, PT ;  /* 0x000000220500720c */ /* 0x040fe20003f64070 */
[C---:B------:R-:W-:Y:S01]  /*3040*/  IMAD R35, R5.reuse, R8, R35 ;  /* 0x0000000805237224 */ /* 0x040fe200078e0223 */
[----:B------:R-:W-:Y:S01]  /*3050*/  LOP3.LUT R155, R0, 0xd6, RZ, 0xfc, !PT ;  /* 0x000000d6009b7812 */ /* 0x000fe200078efcff */
[----:B------:R-:W-:Y:S01]  /*3060*/  @!P5 IMAD.IADD R32, R32, 0x1, -R5 ;  /* 0x000000012020d824 */ /* 0x000fe200078e0a05 */
[----:B------:R-:W-:Y:S01]  /*3070*/  LOP3.LUT R156, R0, 0xd4, RZ, 0xfc, !PT ;  /* 0x000000d4009c7812 */ /* 0x000fe200078efcff */
[----:B------:R-:W-:Y:S01]  /*3080*/  IMAD.HI.U32 R7, R2, R36, RZ ;  /* 0x0000002402077227 */ /* 0x000fe200078e00ff */
[----:B------:R-:W-:-:S02]  /*3090*/  ISETP.GT.U32.AND P5, PT, R5, R35, PT ;  /* 0x000000230500720c */ /* 0x000fc40003fa4070 */
[----:B------:R-:W-:Y:S01]  /*30a0*/  IABS R148, R155 ;  /* 0x0000009b00947213 */ /* 0x000fe20000000000 */
[----:B------:R-:W-:Y:S01]  /*30b0*/  IMAD.MOV R7, RZ, RZ, -R7 ;  /* 0x000000ffff077224 */ /* 0x000fe200078e0a07 */
[----:B------:R-:W-:Y:S01]  /*30c0*/  IABS R149, R156 ;  /* 0x0000009c00957213 */ /* 0x000fe20000000000 */
[----:B------:R-:W-:Y:S01]  /*30d0*/  @!P0 IMAD.MOV R31, RZ, RZ, -R31 ;  /* 0x000000ffff1f8224 */ /* 0x000fe200078e0a1f */
[----:B------:R-:W-:Y:S01]  /*30e0*/  LOP3.LUT R157, R0, 0xd2, RZ, 0xfc, !PT ;  /* 0x000000d2009d7812 */ /* 0x000fe200078efcff */
[--C-:B------:R-:W-:Y:S01]  /*30f0*/  @!P3 IMAD.IADD R34, R34, 0x1, -R5.reuse ;  /* 0x000000012222b824 */ /* 0x100fe200078e0a05 */
[----:B------:R-:W-:Y:S01]  /*3100*/  ISETP.GE.AND P3, PT, R10, RZ, PT ;  /* 0x000000ff0a00720c */ /* 0x000fe20003f66270 */
[C---:B------:R-:W-:Y:S01]  /*3110*/  IMAD R36, R5.reuse, R7, R36 ;  /* 0x0000000705247224 */ /* 0x040fe200078e0224 */
[----:B------:R-:W-:Y:S01]  /*3120*/  IABS R150, R157 ;  /* 0x0000009d00967213 */ /* 0x000fe20000000000 */
[----:B------:R-:W-:Y:S01]  /*3130*/  @!P4 IMAD.MOV R32, RZ, RZ, -R32 ;  /* 0x000000ffff20c224 */ /* 0x000fe200078e0a20 */
[----:B------:R-:W-:Y:S01]  /*3140*/  ISETP.GT.U32.AND P0, PT, R5, R34, PT ;  /* 0x000000220500720c */ /* 0x000fe20003f04070 */
[----:B------:R-:W-:Y:S01]  /*3150*/  @!P5 IMAD.IADD R35, R35, 0x1, -R5 ;  /* 0x000000012323d824 */ /* 0x000fe200078e0a05 */
[----:B------:R-:W-:Y:S01]  /*3160*/  ISETP.GT.U32.AND P4, PT, R5, R36, PT ;  /* 0x000000240500720c */ /* 0x000fe20003f84070 */
[----:B------:R-:W-:Y:S01]  /*3170*/  IMAD.HI.U32 R7, R2, R37, RZ ;  /* 0x0000002502077227 */ /* 0x000fe200078e00ff */
[----:B------:R-:W-:-:S02]  /*3180*/  LOP3.LUT R160, R0, 0xc6, RZ, 0xfc, !PT ;  /* 0x000000c600a07812 */ /* 0x000fc400078efcff */
[C---:B------:R-:W-:Y:S01]  /*3190*/  ISETP.GT.U32.AND P5, PT, R5.reuse, R35, PT ;  /* 0x000000230500720c */ /* 0x040fe20003fa4070 */
[----:B------:R-:W-:Y:S01]  /*31a0*/  IMAD.HI.U32 R8, R2, R38, RZ ;  /* 0x0000002602087227 */ /* 0x000fe200078e00ff */
[C---:B------:R-:W-:Y:S02]  /*31b0*/  LOP3.LUT R161, R0.reuse, 0xc4, RZ, 0xfc, !PT ;  /* 0x000000c400a17812 */ /* 0x040fe400078efcff */
[C---:B------:R-:W-:Y:S01]  /*31c0*/  LOP3.LUT R162, R0.reuse, 0xc2, RZ, 0xfc, !PT ;  /* 0x000000c200a27812 */ /* 0x040fe200078efcff */
[----:B------:R-:W-:Y:S01]  /*31d0*/  IMAD.MOV R10, RZ, RZ, -R7 ;  /* 0x000000ffff0a7224 */ /* 0x000fe200078e0a07 */
[C---:B------:R-:W-:Y:S01]  /*31e0*/  LOP3.LUT R163, R0.reuse, 0xc0, RZ, 0xfc, !PT ;  /* 0x000000c000a37812 */ /* 0x040fe200078efcff */
[----:B------:R-:W-:Y:S01]  /*31f0*/  IMAD.MOV R8, RZ, RZ, -R8 ;  /* 0x000000ffff087224 */ /* 0x000fe200078e0a08 */
[----:B------:R-:W-:Y:S01]  /*3200*/  IABS R158, R162 ;  /* 0x000000a2009e7213 */ /* 0x000fe20000000000 */
[C---:B------:R-:W-:Y:S01]  /*3210*/  IMAD R37, R5.reuse, R10, R37 ;  /* 0x0000000a05257224 */ /* 0x040fe200078e0225 */
[----:B------:R-:W-:Y:S01]  /*3220*/  IABS R159, R163 ;  /* 0x000000a3009f7213 */ /* 0x000fe20000000000 */
[----:B------:R-:W-:Y:S01]  /*3230*/  IMAD R38, R5, R8, R38 ;  /* 0x0000000805267224 */ /* 0x000fe200078e0226 */
[----:B------:R-:W-:Y:S01]  /*3240*/  LOP3.LUT R8, R0, 0x1b0, RZ, 0xfc, !PT ;  /* 0x000001b000087812 */ /* 0x000fe200078efcff */
[--C-:B------:R-:W-:Y:S01]  /*3250*/  @!P0 IMAD.IADD R34, R34, 0x1, -R5.reuse ;  /* 0x0000000122228824 */ /* 0x100fe200078e0a05 */
[----:B------:R-:W-:Y:S01]  /*3260*/  LOP3.LUT R164, R0, 0xb8, RZ, 0xfc, !PT ;  /* 0x000000b800a47812 */ /* 0x000fe200078efcff */
[--C-:B------:R-:W-:Y:S01]  /*3270*/  @!P5 IMAD.IADD R35, R35, 0x1, -R5.reuse ;  /* 0x000000012323d824 */ /* 0x100fe200078e0a05 */
[C---:B------:R-:W-:Y:S01]  /*3280*/  ISETP.GT.U32.AND P5, PT, R5.reuse, R37, PT ;  /* 0x000000250500720c */ /* 0x040fe20003fa4070 */
[--C-:B------:R-:W-:Y:S01]  /*3290*/  @!P4 IMAD.IADD R36, R36, 0x1, -R5.reuse ;  /* 0x000000012424c824 */ /* 0x100fe200078e0a05 */
[----:B------:R-:W-:Y:S01]  /*32a0*/  LOP3.LUT R169, R0, 0xb2, RZ, 0xfc, !PT ;  /* 0x000000b200a97812 */ /* 0x000fe200078efcff */
[----:B------:R-:W-:Y:S01]  /*32b0*/  @!P6 IMAD.MOV R34, RZ, RZ, -R34 ;  /* 0x000000ffff22e224 */ /* 0x000fe200078e0a22 */
[----:B------:R-:W-:Y:S01]  /*32c0*/  ISETP.GT.U32.AND P6, PT, R5, R38, PT ;  /* 0x000000260500720c */ /* 0x000fe20003fc4070 */
[----:B------:R-:W-:Y:S01]  /*32d0*/  @!P2 IMAD.IADD R33, R33, 0x1, -R5 ;  /* 0x000000012121a824 */ /* 0x000fe200078e0a05 */
[----:B------:R-:W-:Y:S01]  /*32e0*/  ISETP.GT.U32.AND P4, PT, R5, R36, PT ;  /* 0x000000240500720c */ /* 0x000fe20003f84070 */
[----:B------:R-:W-:Y:S01]  /*32f0*/  VIADD R7, R4, 0x1ae ;  /* 0x000001ae04077836 */ /* 0x000fe20000000000 */
[----:B------:R-:W-:Y:S01]  /*3300*/  ISETP.GE.AND P2, PT, R9, RZ, PT ;  /* 0x000000ff0900720c */ /* 0x000fe20003f46270 */
[----:B------:R-:W-:Y:S01]  /*3310*/  @!P1 IMAD.MOV R33, RZ, RZ, -R33 ;  /* 0x000000ffff219224 */ /* 0x000fe200078e0a21 */
[----:B------:R-:W-:-:S02]  /*3320*/  LOP3.LUT R9, R0, 0x1ac, RZ, 0xfc, !PT ;  /* 0x000001ac00097812 */ /* 0x000fc400078efcff */
[----:B------:R-:W-:Y:S01]  /*3330*/  ISETP.GE.AND P1, PT, R39, RZ, PT ;  /* 0x000000ff2700720c */ /* 0x000fe20003f26270 */
[--C-:B------:R-:W-:Y:S01]  /*3340*/  @!P5 IMAD.IADD R37, R37, 0x1, -R5.reuse ;  /* 0x000000012525d824 */ /* 0x100fe200078e0a05 */
[----:B------:R-:W-:Y:S02]  /*3350*/  IABS R39, R8 ;  /* 0x0000000800277213 */ /* 0x000fe40000000000 */
[----:B------:R-:W-:Y:S01]  /*3360*/  IABS R41, R9 ;  /* 0x0000000900297213 */ /* 0x000fe20000000000 */
[--C-:B------:R-:W-:Y:S01]  /*3370*/  @!P6 IMAD.IADD R38, R38, 0x1, -R5.reuse ;  /* 0x000000012626e824 */ /* 0x100fe200078e0a05 */
[----:B------:R-:W-:Y:S01]  /*3380*/  ISETP.GE.AND P0, PT, R7, RZ, PT ;  /* 0x000000ff0700720c */ /* 0x000fe20003f06270 */
[----:B------:R-:W-:Y:S01]  /*3390*/  @!P4 IMAD.IADD R36, R36, 0x1, -R5 ;  /* 0x000000012424c824 */ /* 0x000fe200078e0a05 */
[----:B------:R-:W-:Y:S01]  /*33a0*/  IABS R40, R7 ;  /* 0x0000000700287213 */ /* 0x000fe20000000000 */
[----:B------:R-:W-:Y:S01]  /*33b0*/  IMAD.HI.U32 R7, R2, R39, RZ ;  /* 0x0000002702077227 */ /* 0x000fe200078e00ff */
[----:B------:R-:W-:-:S02]  /*33c0*/  ISETP.GT.U32.AND P5, PT, R5, R37, PT ;  /* 0x000000250500720c */ /* 0x000fc40003fa4070 */
[----:B------:R-:W-:Y:S01]  /*33d0*/  ISETP.GE.AND P4, PT, R8, RZ, PT ;  /* 0x000000ff0800720c */ /* 0x000fe20003f86270 */
[----:B------:R-:W-:Y:S01]  /*33e0*/  IMAD.HI.U32 R8, R2, R41, RZ ;  /* 0x0000002902087227 */ /* 0x000fe200078e00ff */
[C---:B------:R-:W-:Y:S02]  /*33f0*/  ISETP.GT.U32.AND P6, PT, R5.reuse, R38, PT ;  /* 0x000000260500720c */ /* 0x040fe40003fc4070 */
[----:B------:R-:W-:Y:S01]  /*3400*/  IABS R166, R169 ;  /* 0x000000a900a67213 */ /* 0x000fe20000000000 */
[----:B------:R-:W-:Y:S01]  /*3410*/  IMAD.MOV R10, RZ, RZ, -R7 ;  /* 0x000000ffff0a7224 */ /* 0x000fe200078e0a07 */
[----:B------:R-:W-:Y:S01]  /*3420*/  LOP3.LUT R167, R0, 0xb4, RZ, 0xfc, !PT ;  /* 0x000000b400a77812 */ /* 0x000fe200078efcff */
[----:B------:R-:W-:Y:S01]  /*3430*/  IMAD.HI.U32 R7, R2, R40, RZ ;  /* 0x0000002802077227 */ /* 0x000fe200078e00ff */
[C---:B------:R-:W-:Y:S02]  /*3440*/  LOP3.LUT R175, R0.reuse, 0xa6, RZ, 0xfc, !PT ;  /* 0x000000a600af7812 */ /* 0x040fe400078efcff */
[----:B------:R-:W-:Y:S01]  /*3450*/  IABS R165, R167 ;  /* 0x000000a700a57213 */ /* 0x000fe20000000000 */
[----:B------:R-:W-:Y:S01]  /*3460*/  IMAD.MOV R8, RZ, RZ, -R8 ;  /* 0x000000ffff087224 */ /* 0x000fe200078e0a08 */
[----:B------:R-:W-:Y:S01]  /*3470*/  IABS R172, R175 ;  /* 0x000000af00ac7213 */ /* 0x000fe20000000000 */
[C---:B------:R-:W-:Y:S01]  /*3480*/  IMAD R39, R5.reuse, R10, R39 ;  /* 0x0000000a05277224 */ /* 0x040fe200078e0227 */
[C---:B------:R-:W-:Y:S01]  /*3490*/  LOP3.LUT R180, R0.reuse, 0xa0, RZ, 0xfc, !PT ;  /* 0x000000a000b47812 */ /* 0x040fe200078efcff */
[----:B------:R-:W-:Y:S01]  /*34a0*/  IMAD.MOV R7, RZ, RZ, -R7 ;  /* 0x000000ffff077224 */ /* 0x000fe200078e0a07 */
[C---:B------:R-:W-:Y:S01]  /*34b0*/  LOP3.LUT R181, R0.reuse, 0x9a, RZ, 0xfc, !PT ;  /* 0x0000009a00b57812 */ /* 0x040fe200078efcff */
[----:B------:R-:W-:Y:S01]  /*34c0*/  IMAD R41, R5, R8, R41 ;  /* 0x0000000805297224 */ /* 0x000fe200078e0229 */
[C---:B------:R-:W-:Y:S01]  /*34d0*/  LOP3.LUT R182, R0.reuse, 0x98, RZ, 0xfc, !PT ;  /* 0x0000009800b67812 */ /* 0x040fe200078efcff */
[--C-:B------:R-:W-:Y:S01]  /*34e0*/  @!P5 IMAD.IADD R37, R37, 0x1, -R5.reuse ;  /* 0x000000012525d824 */ /* 0x100fe200078e0a05 */
[C---:B------:R-:W-:Y:S01]  /*34f0*/  ISETP.GT.U32.AND P5, PT, R5.reuse, R39, PT ;  /* 0x000000270500720c */ /* 0x040fe20003fa4070 */
[C---:B------:R-:W-:Y:S01]  /*3500*/  IMAD R40, R5.reuse, R7, R40 ;  /* 0x0000000705287224 */ /* 0x040fe200078e0228 */
[----:B------:R-:W-:Y:S01]  /*3510*/  LOP3.LUT R7, R0, 0x1aa, RZ, 0xfc, !PT ;  /* 0x000001aa00077812 */ /* 0x000fe200078efcff */
[----:B------:R-:W-:Y:S01]  /*3520*/  @!P6 IMAD.IADD R38, R38, 0x1, -R5 ;  /* 0x000000012626e824 */ /* 0x000fe200078e0a05 */
[C---:B------:R-:W-:Y:S01]  /*3530*/  ISETP.GT.U32.AND P6, PT, R5.reuse, R41, PT ;  /* 0x000000290500720c */ /* 0x040fe20003fc4070 */
[----:B------:R-:W-:Y:S01]  /*3540*/  @!P1 IMAD.MOV R37, RZ, RZ, -R37 ;  /* 0x000000ffff259224 */ /* 0x000fe200078e0a25 */
[----:B------:R-:W-:Y:S01]  /*3550*/  ISETP.GT.U32.AND P1, PT, R5, R40, PT ;  /* 0x000000280500720c */ /* 0x000fe20003f24070 */
[----:B------:R-:W-:Y:S01]  /*3560*/  @!P2 IMAD.MOV R35, RZ, RZ, -R35 ;  /* 0x000000ffff23a224 */ /* 0x000fe200078e0a23 */
[----:B------:R-:W-:Y:S01]  /*3570*/  ISETP.GE.AND P2, PT, R42, RZ, PT ;  /* 0x000000ff2a00720c */ /* 0x000fe20003f46270 */
[----:B------:R-:W-:Y:S01]  /*3580*/  @!P3 IMAD.MOV R36, RZ, RZ, -R36 ;  /* 0x000000ffff24b224 */ /* 0x000fe200078e0a24 */
[----:B------:R-:W-:-:S02]  /*3590*/  ISETP.GE.AND P3, PT, R9, RZ, PT ;  /* 0x000000ff0900720c */ /* 0x000fc40003f66270 */
[----:B------:R-:W-:Y:S01]  /*35a0*/  IABS R42, R7 ;  /* 0x00000007002a7213 */ /* 0x000fe20000000000 */
[--C-:B------:R-:W-:Y:S01]  /*35b0*/  @!P5 IMAD.IADD R39, R39, 0x1, -R5.reuse ;  /* 0x000000012727d824 */ /* 0x100fe200078e0a05 */
[----:B------:R-:W-:Y:S02]  /*35c0*/  LOP3.LUT R9, R0, 0x1a8, RZ, 0xfc, !PT ;  /* 0x000001a800097812 */ /* 0x000fe400078efcff */
[----:B------:R-:W-:Y:S01]  /*35d0*/  ISETP.GE.AND P5, PT, R7, RZ, PT ;  /* 0x000000ff0700720c */ /* 0x000fe20003fa6270 */
[--C-:B------:R-:W-:Y:S01]  /*35e0*/  @!P6 IMAD.IADD R41, R41, 0x1, -R5.reuse ;  /* 0x000000012929e824 */ /* 0x100fe200078e0a05 */
[----:B------:R-:W-:Y:S01]  /*35f0*/  IABS R43, R9 ;  /* 0x00000009002b7213 */ /* 0x000fe20000000000 */
[----:B------:R-:W-:Y:S01]  /*3600*/  IMAD.HI.U32 R7, R2, R42, RZ ;  /* 0x0000002a02077227 */ /* 0x000fe200078e00ff */
[----:B------:R-:W-:Y:S02]  /*3610*/  IABS R178, R181 ;  /* 0x000000b500b27213 */ /* 0x000fe40000000000 */
[C---:B------:R-:W-:Y:S01]  /*3620*/  ISETP.GT.U32.AND P6, PT, R5.reuse, R41, PT ;  /* 0x000000290500720c */ /* 0x040fe20003fc4070 */
[----:B------:R-:W-:Y:S01]  /*3630*/  @!P1 IMAD.IADD R40, R40, 0x1, -R5 ;  /* 0x0000000128289824 */ /* 0x000fe200078e0a05 */
[----:B------:R-:W-:Y:S01]  /*3640*/  ISETP.GT.U32.AND P1, PT, R5, R39, PT ;  /* 0x000000270500720c */ /* 0x000fe20003f24070 */
[----:B------:R-:W-:Y:S01]  /*3650*/  IMAD.MOV R8, RZ, RZ, -R7 ;  /* 0x000000ffff087224 */ /* 0x000fe200078e0a07 */
[----:B------:R-:W-:Y:S01]  /*3660*/  IABS R179, R182 ;  /* 0x000000b600b37213 */ /* 0x000fe20000000000 */
[----:B------:R-:W-:Y:S01]  /*3670*/  IMAD.HI.U32 R7, R2, R43, RZ ;  /* 0x0000002b02077227 */ /* 0x000fe200078e00ff */
[----:B------:R-:W-:-:S02]  /*3680*/  LOP3.LUT R191, R0, 0x8a, RZ, 0xfc, !PT ;  /* 0x0000008a00bf7812 */ /* 0x000fc400078efcff */
[----:B------:R-:W-:Y:S01]  /*3690*/  LOP3.LUT R194, R0, 0x86, RZ, 0xfc, !PT ;  /* 0x0000008600c27812 */ /* 0x000fe200078efcff */
[----:B------:R-:W-:Y:S01]  /*36a0*/  @!P2 IMAD.MOV R38, RZ, RZ, -R38 ;  /* 0x000000ffff26a224 */ /* 0x000fe200078e0a26 */
[C---:B------:R-:W-:Y:S01]  /*36b0*/  ISETP.GT.U32.AND P2, PT, R5.reuse, R40, PT ;  /* 0x000000280500720c */ /* 0x040fe20003f44070 */
[----:B------:R-:W-:Y:S01]  /*36c0*/  IMAD.MOV R10, RZ, RZ, -R7 ;  /* 0x000000ffff0a7224 */ /* 0x000fe200078e0a07 */
[----:B------:R-:W-:Y:S01]  /*36d0*/  IABS R186, R191 ;  /* 0x000000bf00ba7213 */ /* 0x000fe20000000000 */
[----:B------:R-:W-:Y:S01]  /*36e0*/  IMAD.HI.U32 R7, R2, R44, RZ ;  /* 0x0000002c02077227 */ /* 0x000fe200078e00ff */
[C---:B------:R-:W-:Y:S02]  /*36f0*/  LOP3.LUT R193, R0.reuse, 0x88, RZ, 0xfc, !PT ;  /* 0x0000008800c17812 */ /* 0x040fe400078efcff */
[----:B------:R-:W-:Y:S01]  /*3700*/  IABS R188, R194 ;  /* 0x000000c200bc7213 */ /* 0x000fe20000000000 */
[C---:B------:R-:W-:Y:S01]  /*3710*/  IMAD R43, R5.reuse, R10, R43 ;  /* 0x0000000a052b7224 */ /* 0x040fe200078e022b */
[----:B------:R-:W-:Y:S01]  /*3720*/  IABS R187, R193 ;  /* 0x000000c100bb7213 */ /* 0x000fe20000000000 */
[----:B------:R-:W-:Y:S01]  /*3730*/  IMAD R42, R5, R8, R42 ;  /* 0x00000008052a7224 */ /* 0x000fe200078e022a */
[----:B------:R-:W-:Y:S01]  /*3740*/  LOP3.LUT R195, R0, 0x84, RZ, 0xfc, !PT ;  /* 0x0000008400c37812 */ /* 0x000fe200078efcff */
[----:B------:R-:W-:Y:S01]  /*3750*/  IMAD.HI.U32 R8, R2, R45, RZ ;  /* 0x0000002d02087227 */ /* 0x000fe200078e00ff */
[----:B------:R-:W-:-:S02]  /*3760*/  LOP3.LUT R196, R0, 0x82, RZ, 0xfc, !PT ;  /* 0x0000008200c47812 */ /* 0x000fc400078efcff */
[----:B------:R-:W-:Y:S01]  /*3770*/  IABS R189, R195 ;  /* 0x000000c300bd7213 */ /* 0x000fe20000000000 */
        /* <DEDUP_REMOVED lines=9> */
[C---:B------:R-:W-:Y:S01]  /*3810*/  LOP3.LUT R9, R0.reuse, 0x1a2, RZ, 0xfc, !PT ;  /* 0x000001a200097812 */ /* 0x040fe200078efcff */
[C---:B------:R-:W-:Y:S01]  /*3820*/  IMAD R44, R5.reuse, R7, R44 ;  /* 0x00000007052c7224 */ /* 0x040fe200078e022c */
[----:B------:R-:W-:Y:S01]  /*3830*/  LOP3.LUT R203, R0, 0x72, RZ, 0xfc, !PT ;  /* 0x0000007200cb7812 */ /* 0x000fe200078efcff */
[C---:B------:R-:W-:Y:S01]  /*3840*/  IMAD R45, R5.reuse, R8, R45 ;  /* 0x00000008052d7224 */ /* 0x040fe200078e022d */
[----:B------:R-:W-:Y:S01]  /*3850*/  IABS R46, R9 ;  /* 0x00000009002e7213 */ /* 0x000fe20000000000 */
[----:B------:R-:W-:Y:S01]  /*3860*/  @!P0 IMAD.MOV R40, RZ, RZ, -R40 ;  /* 0x000000ffff288224 */ /* 0x000fe200078e0a28 */
[C---:B------:R-:W-:Y:S01]  /*3870*/  ISETP.GT.U32.AND P0, PT, R5.reuse, R44, PT ;  /* 0x0000002c0500720c */ /* 0x040fe20003f04070 */
[----:B------:R-:W-:Y:S01]  /*3880*/  @!P3 IMAD.MOV R41, RZ, RZ, -R41 ;  /* 0x000000ffff29b224 */ /* 0x000fe200078e0a29 */
[----:B------:R-:W-:Y:S01]  /*3890*/  ISETP.GT.U32.AND P3, PT, R5, R45, PT ;  /* 0x0000002d0500720c */ /* 0x000fe20003f64070 */
[----:B------:R-:W-:Y:S01]  /*38a0*/  VIADD R7, R4, 0x19e ;  /* 0x0000019e04077836 */ /* 0x000fe20000000000 */
[----:B------:R-:W-:Y:S01]  /*38b0*/  IABS R198, R203 ;  /* 0x000000cb00c67213 */ /* 0x000fe20000000000 */
        /* <DEDUP_REMOVED lines=16> */
[----:B------:R-:W-:Y:S01]  /*39c0*/  LOP3.LUT R207, R0, 0x6a, RZ, 0xfc, !PT ;  /* 0x0000006a00cf7812 */ /* 0x000fe200078efcff */
[----:B------:R-:W-:Y:S01]  /*39d0*/  IMAD.HI.U32 R7, R2, R47, RZ ;  /* 0x0000002f02077227 */ /* 0x000fe200078e00ff */
[----:B------:R-:W-:-:S02]  /*39e0*/  IABS R201, R206 ;  /* 0x000000ce00c97213 */ /* 0x000fc40000000000 */
[----:B------:R-:W-:Y:S01]  /*39f0*/  IABS R202, R207 ;  /* 0x000000cf00ca7213 */ /* 0x000fe20000000000 */
        /* <DEDUP_REMOVED lines=10> */
[----:B------:R-:W-:Y:S01]  /*3aa0*/  @!P3 IMAD.IADD R44, R44, 0x1, -R5 ;  /* 0x000000012c2cb824 */ /* 0x000fe200078e0a05 */
[----:B------:R-:W-:Y:S01]  /*3ab0*/  ISETP.GT.U32.AND P3, PT, R5, R47, PT ;  /* 0x0000002f0500720c */ /* 0x000fe20003f64070 */
[----:B------:R-:W-:Y:S01]  /*3ac0*/  IMAD.HI.U32 R8, R2, R48, RZ ;  /* 0x0000003002087227 */ /* 0x000fe200078e00ff */
[----:B------:R-:W-:-:S02]  /*3ad0*/  LOP3.LUT R209, R0, 0x64, RZ, 0xfc, !PT ;  /* 0x0000006400d17812 */ /* 0x000fc400078efcff */
[----:B------:R-:W-:Y:S01]  /*3ae0*/  LOP3.LUT R210, R0, 0x60, RZ, 0xfc, !PT ;  /* 0x0000006000d27812 */ /* 0x000fe200078efcff */
[----:B------:R-:W-:Y:S01]  /*3af0*/  @!P6 IMAD.IADD R46, R46, 0x1, -R5 ;  /* 0x000000012e2ee824 */ /* 0x000fe200078e0a05 */
[----:B------:R-:W-:Y:S01]  /*3b00*/  IABS R205, R209 ;  /* 0x000000d100cd7213 */ /* 0x000fe20000000000 */
        /* <DEDUP_REMOVED lines=8> */
[----:B------:R-:W-:Y:S01]  /*3b90*/  IMAD.HI.U32 R7, R2, R49, RZ ;  /* 0x0000003102077227 */ /* 0x000fe200078e00ff */
[----:B------:R-:W-:-:S02]  /*3ba0*/  ISETP.GE.AND P5, PT, R51, RZ, PT ;  /* 0x000000ff3300720c */ /* 0x000fc40003fa6270 */
[----:B------:R-:W-:Y:S01]  /*3bb0*/  IABS R51, R9 ;  /* 0x0000000900337213 */ /* 0x000fe20000000000 */
[----:B------:R-:W-:Y:S01]  /*3bc0*/  @!P0 IMAD.MOV R45, RZ, RZ, -R45 ;  /* 0x000000ffff2d8224 */ /* 0x000fe200078e0a2d */
[C---:B------:R-:W-:Y:S01]  /*3bd0*/  ISETP.GT.U32.AND P0, PT, R5.reuse, R47, PT ;  /* 0x0000002f0500720c */ /* 0x040fe20003f04070 */
[----:B------:R-:W-:Y:S01]  /*3be0*/  IMAD R48, R5, R8, R48 ;  /* 0x0000000805307224 */ /* 0x000fe200078e0230 */
[----:B------:R-:W-:Y:S01]  /*3bf0*/  ISETP.GE.AND P3, PT, R53, RZ, PT ;  /* 0x000000ff3500720c */ /* 0x000fe20003f66270 */
[----:B------:R-:W-:Y:S01]  /*3c00*/  IMAD.HI.U32 R8, R2, R50, RZ ;  /* 0x0000003202087227 */ /* 0x000fe200078e00ff */
[----:B------:R-:W-:Y:S02]  /*3c10*/  IABS R53, R55 ;  /* 0x0000003700357213 */ /* 0x000fe40000000000 */
[----:B------:R-:W-:Y:S01]  /*3c20*/  IABS R213, R217 ;  /* 0x000000d900d57213 */ /* 0x000fe20000000000 */
[----:B------:R-:W-:Y:S01]  /*3c30*/  IMAD.MOV R10, RZ, RZ, -R7 ;  /* 0x000000ffff0a7224 */ /* 0x000fe200078e0a07 */
[C---:B------:R-:W-:Y:S01]  /*3c40*/  LOP3.LUT R216, R0.reuse, 0x56, RZ, 0xfc, !PT ;  /* 0x0000005600d87812 */ /* 0x040fe200078efcff */
        /* <DEDUP_REMOVED lines=8> */
[----:B------:R-:W-:Y:S01]  /*3cd0*/  IMAD R50, R5, R8, R50 ;  /* 0x0000000805327224 */ /* 0x000fe200078e0232 */
[----:B------:R-:W-:Y:S01]  /*3ce0*/  IABS R52, R10 ;  /* 0x0000000a00347213 */ /* 0x000fe20000000000 */
[----:B------:R-:W-:Y:S01]  /*3cf0*/  IMAD.HI.U32 R7, R2, R51, RZ ;  /* 0x0000003302077227 */ /* 0x000fe200078e00ff */
[----:B------:R-:W-:-:S02]  /*3d00*/  IABS R214, R216 ;  /* 0x000000d800d67213 */ /* 0x000fc40000000000 */
        /* <DEDUP_REMOVED lines=8> */
[----:B------:R-:W-:Y:S01]  /*3d90*/  IABS R215, R222 ;  /* 0x000000de00d77213 */ /* 0x000fe20000000000 */
[C---:B------:R-:W-:Y:S01]  /*3da0*/  IMAD R51, R5.reuse, R8, R51 ;  /* 0x0000000805337224 */ /* 0x040fe200078e0233 */
[----:B------:R-:W-:Y:S01]  /*3db0*/  LOP3.LUT R225, R0, 0x4c, RZ, 0xfc, !PT ;  /* 0x0000004c00e17812 */ /* 0x000fe200078efcff */
[----:B------:R-:W-:Y:S01]  /*3dc0*/  @!P5 IMAD.MOV R47, RZ, RZ, -R47 ;  /* 0x000000ffff2fd224 */ /* 0x000fe200078e0a2f */
[C---:B------:R-:W-:Y:S01]  /*3dd0*/  ISETP.GT.U32.AND P4, PT, R5.reuse, R48, PT ;  /* 0x000000300500720c */ /* 0x040fe20003f84070 */
[----:B------:R-:W-:Y:S01]  /*3de0*/  IMAD.HI.U32 R7, R2, R52, RZ ;  /* 0x0000003402077227 */ /* 0x000fe200078e00ff */
[----:B------:R-:W-:-:S02]  /*3df0*/  ISETP.GT.U32.AND P5, PT, R5, R51, PT ;  /* 0x000000330500720c */ /* 0x000fc40003fa4070 */
[----:B------:R-:W-:Y:S01]  /*3e00*/  IABS R224, R225 ;  /* 0x000000e100e07213 */ /* 0x000fe20000000000 */
[--C-:B------:R-:W-:Y:S01]  /*3e10*/  @!P2 IMAD.IADD R49, R49, 0x1, -R5.reuse ;  /* 0x000000013131a824 */ /* 0x100fe200078e0a05 */
[----:B------:R-:W-:Y:S01]  /*3e20*/  LOP3.LUT R223, R0, 0x48, RZ, 0xfc, !PT ;  /* 0x0000004800df7812 */ /* 0x000fe200078efcff */
[----:B------:R-:W-:Y:S01]  /*3e30*/  @!P0 IMAD.IADD R50, R50, 0x1, -R5 ;  /* 0x0000000132328824 */ /* 0x000fe200078e0a05 */
[----:B------:R-:W-:Y:S01]  /*3e40*/  LOP3.LUT R228, R0, 0x3c, RZ, 0xfc, !PT ;  /* 0x0000003c00e47812 */ /* 0x000fe200078efcff */
[----:B------:R-:W-:Y:S01]  /*3e50*/  IMAD.HI.U32 R8, R2, R53, RZ ;  /* 0x0000003502087227 */ /* 0x000fe200078e00ff */
[C---:B------:R-:W-:Y:S02]  /*3e60*/  ISETP.GT.U32.AND P2, PT, R5.reuse, R49, PT ;  /* 0x000000310500720c */ /* 0x040fe40003f44070 */
        /* <DEDUP_REMOVED lines=11> */
[C---:B------:R-:W-:Y:S01]  /*3f20*/  LOP3.LUT R231, R0.reuse, 0x34, RZ, 0xfc, !PT ;  /* 0x0000003400e77812 */ /* 0x040fe200078efcff */
[----:B------:R-:W-:Y:S01]  /*3f30*/  IMAD R52, R5, R7, R52 ;  /* 0x0000000705347224 */ /* 0x000fe200078e0234 */
[C---:B-1----:R-:W-:Y:S01]  /*3f40*/  LOP3.LUT R252, R0.reuse, 0x24, RZ, 0xfc, !PT ;  /* 0x0000002400fc7812 */ /* 0x042fe200078efcff */
        /* <DEDUP_REMOVED lines=11> */
[C---:B------:R-:W-:Y:S01]  /*4000*/  LOP3.LUT R245, R0.reuse, 0x1a, RZ, 0xfc, !PT ;  /* 0x0000001a00f57812 */ /* 0x040fe200078efcff */
[--C-:B------:R-:W-:Y:S01]  /*4010*/  @!P5 IMAD.IADD R51, R51, 0x1, -R5.reuse ;  /* 0x000000013333d824 */ /* 0x100fe200078e0a05 */
[----:B------:R-:W-:Y:S01]  /*4020*/  LOP3.LUT R251, R0, 0x1c, RZ, 0xfc, !PT ;  /* 0x0000001c00fb7812 */ /* 0x000fe200078efcff */
[----:B------:R-:W-:Y:S01]  /*4030*/  VIADD R7, R4, 0x18e ;  /* 0x0000018e04077836 */ /* 0x000fe20000000000 */
[----:B------:R-:W-:Y:S01]  /*4040*/  ISETP.GT.U32.AND P5, PT, R5, R54, PT ;  /* 0x000000360500720c */ /* 0x000fe20003fa4070 */
[----:B------:R-:W-:Y:S01]  /*4050*/  @!P3 IMAD.MOV R50, RZ, RZ, -R50 ;  /* 0x000000ffff32b224 */ /* 0x000fe200078e0a32 */
[----:B------:R-:W-:Y:S01]  /*4060*/  IABS R242, R245 ;  /* 0x000000f500f27213 */ /* 0x000fe20000000000 */
        /* <DEDUP_REMOVED lines=17> */
[----:B------:R-:W-:-:S02]  /*4180*/  IABS R243, R3 ;  /* 0x0000000300f37213 */ /* 0x000fc40000000000 */
[C---:B--2---:R-:W-:Y:S01]  /*4190*/  LOP3.LUT R18, R0.reuse, 0x16, RZ, 0xfc, !PT ;  /* 0x0000001600127812 */ /* 0x044fe200078efcff */
[----:B------:R-:W-:Y:S01]  /*41a0*/  IMAD.MOV R8, RZ, RZ, -R8 ;  /* 0x000000ffff087224 */ /* 0x000fe200078e0a08 */
[C---:B------:R-:W-:Y:S01]  /*41b0*/  LOP3.LUT R17, R0.reuse, 0x14, RZ, 0xfc, !PT ;  /* 0x0000001400117812 */ /* 0x040fe200078efcff */
        /* <DEDUP_REMOVED lines=26> */
[----:B------:R-:W-:Y:S02]  /*4360*/  IABS R246, R17 ;  /* 0x0000001100f67213 */ /* 0x000fe40000000000 */
        /* <DEDUP_REMOVED lines=11> */
[----:B------:R-:W-:Y:S01]  /*4420*/  LOP3.LUT R14, R0, 0xc, RZ, 0xfc, !PT ;  /* 0x0000000c000e7812 */ /* 0x000fe200078efcff */
[----:B------:R-:W-:Y:S01]  /*4430*/  IMAD.MOV R8, RZ, RZ, -R7 ;  /* 0x000000ffff087224 */ /* 0x000fe200078e0a07 */
[----:B0-----:R-:W-:Y:S01]  /*4440*/  IABS R247, R16 ;  /* 0x0000001000f77213 */ /* 0x001fe20000000000 */
[----:B------:R-:W-:Y:S01]  /*4450*/  @!P1 IMAD.IADD R55, R55, 0x1, -R5 ;  /* 0x0000000137379824 */ /* 0x000fe200078e0a05 */
[C---:B------:R-:W-:Y:S01]  /*4460*/  ISETP.GT.U32.AND P1, PT, R5.reuse, R58, PT ;  /* 0x0000003a0500720c */ /* 0x040fe20003f24070 */
[C---:B------:R-:W-:Y:S01]  /*4470*/  IMAD R59, R5.reuse, R8, R59 ;  /* 0x00000008053b7224 */ /* 0x040fe200078e023b */
[----:B------:R-:W-:Y:S01]  /*4480*/  IABS R250, R14 ;  /* 0x0000000e00fa7213 */ /* 0x000fe20000000000 */
[----:B------:R-:W-:Y:S01]  /*4490*/  @!P5 IMAD.IADD R56, R56, 0x1, -R5 ;  /* 0x000000013838d824 */ /* 0x000fe200078e0a05 */
[----:B------:R-:W-:Y:S01]  /*44a0*/  LOP3.LUT R13, R0, 0xa, RZ, 0xfc, !PT ;  /* 0x0000000a000d7812 */ /* 0x000fe200078efcff */
[----:B------:R-:W-:Y:S01]  /*44b0*/  IMAD.HI.U32 R7, R2, R60, RZ ;  /* 0x0000003c02077227 */ /* 0x000fe200078e00ff */
[----:B------:R-:W-:-:S02]  /*44c0*/  ISETP.GT.U32.AND P5, PT, R5, R59, PT ;  /* 0x0000003b0500720c */ /* 0x000fc40003fa4070 */
[C---:B------:R-:W-:Y:S01]  /*44d0*/  LOP3.LUT R12, R0.reuse, 0x8, RZ, 0xfc, !PT ;  /* 0x00000008000c7812 */ /* 0x040fe200078efcff */
[----:B------:R-:W-:Y:S01]  /*44e0*/  IMAD.MOV R7, RZ, RZ, -R7 ;  /* 0x000000ffff077224 */ /* 0x000fe200078e0a07 */
[C---:B------:R-:W-:Y:S01]  /*44f0*/  LOP3.LUT R11, R0.reuse, 0x6, RZ, 0xfc, !PT ;  /* 0x00000006000b7812 */ /* 0x040fe200078efcff */
[----:B------:R-:W-:Y:S01]  /*4500*/  @!P0 IMAD.MOV R55, RZ, RZ, -R55 ;  /* 0x000000ffff378224 */ /* 0x000fe200078e0a37 */
[----:B------:R-:W-:Y:S01]  /*4510*/  LOP3.LUT R6, R0, 0x4, RZ, 0xfc, !PT ;  /* 0x0000000400067812 */ /* 0x000fe200078efcff */
[--C-:B------:R-:W-:Y:S01]  /*4520*/  @!P1 IMAD.IADD R58, R58, 0x1, -R5.reuse ;  /* 0x000000013a3a9824 */ /* 0x100fe200078e0a05 */
[----:B------:R-:W-:Y:S01]  /*4530*/  ISETP.GE.AND P1, PT, R10, RZ, PT ;  /* 0x000000ff0a00720c */ /* 0x000fe20003f26270 */
[C---:B------:R-:W-:Y:S02]  /*4540*/  IMAD R60, R5.reuse, R7, R60 ;  /* 0x00000007053c7224 */ /* 0x040fe400078e023c */
[----:B------:R-:W-:Y:S01]  /*4550*/  @!P3 IMAD.MOV R56, RZ, RZ, -R56 ;  /* 0x000000ffff38b224 */ /* 0x000fe200078e0a38 */
[----:B------:R-:W-:Y:S01]  /*4560*/  ISETP.GT.U32.AND P0, PT, R5, R58, PT ;  /* 0x0000003a0500720c */ /* 0x000fe20003f04070 */
[----:B------:R-:W-:Y:S01]  /*4570*/  @!P5 IMAD.IADD R59, R59, 0x1, -R5 ;  /* 0x000000013b3bd824 */ /* 0x000fe200078e0a05 */
[----:B------:R-:W-:Y:S01]  /*4580*/  ISETP.GT.U32.AND P3, PT, R5, R60, PT ;  /* 0x0000003c0500720c */ /* 0x000fe20003f64070 */
[----:B------:R-:W-:-:S03]  /*4590*/  IMAD.HI.U32 R7, R2, R61, RZ ;  /* 0x0000003d02077227 */ /* 0x000fc600078e00ff */
[----:B------:R-:W-:Y:S01]  /*45a0*/  ISETP.GT.U32.AND P5, PT, R5, R59, PT ;  /* 0x0000003b0500720c */ /* 0x000fe20003fa4070 */
[----:B------:R-:W-:-:S04]  /*45b0*/  IMAD.HI.U32 R8, R2, R62, RZ ;  /* 0x0000003e02087227 */ /* 0x000fc800078e00ff */
[----:B------:R-:W-:Y:S02]  /*45c0*/  IMAD.MOV R10, RZ, RZ, -R7 ;  /* 0x000000ffff0a7224 */ /* 0x000fe400078e0a07 */
[----:B------:R-:W-:Y:S02]  /*45d0*/  IMAD.MOV R8, RZ, RZ, -R8 ;  /* 0x000000ffff087224 */ /* 0x000fe400078e0a08 */
[C---:B------:R-:W-:Y:S02]  /*45e0*/  IMAD R61, R5.reuse, R10, R61 ;  /* 0x0000000a053d7224 */ /* 0x040fe400078e023d */
[----:B------:R-:W-:Y:S01]  /*45f0*/  IMAD R62, R5, R8, R62 ;  /* 0x00000008053e7224 */ /* 0x000fe200078e023e */
[----:B------:R-:W-:Y:S01]  /*4600*/  LOP3.LUT R8, R0, 0x180, RZ, 0xfc, !PT ;  /* 0x0000018000087812 */ /* 0x000fe200078efcff */
[--C-:B------:R-:W-:Y:S02]  /*4610*/  @!P0 IMAD.IADD R58, R58, 0x1, -R5.reuse ;  /* 0x000000013a3a8824 */ /* 0x100fe400078e0a05 */
[--C-:B------:R-:W-:Y:S01]  /*4620*/  @!P5 IMAD.IADD R59, R59, 0x1, -R5.reuse ;  /* 0x000000013b3bd824 */ /* 0x100fe200078e0a05 */
[----:B------:R-:W-:Y:S01]  /*4630*/  ISETP.GT.U32.AND P5, PT, R5, R61, PT ;  /* 0x0000003d0500720c */ /* 0x000fe20003fa4070 */
[----:B------:R-:W-:-:S02]  /*4640*/  @!P3 IMAD.IADD R60, R60, 0x1, -R5 ;  /* 0x000000013c3cb824 */ /* 0x000fc400078e0a05 */
[----:B------:R-:W-:Y:S01]  /*4650*/  @!P6 IMAD.MOV R58, RZ, RZ, -R58 ;  /* 0x000000ffff3ae224 */ /* 0x000fe200078e0a3a */
[----:B------:R-:W-:Y:S01]  /*4660*/  ISETP.GT.U32.AND P6, PT, R5, R62, PT ;  /* 0x0000003e0500720c */ /* 0x000fe20003fc4070 */
[----:B------:R-:W-:Y:S01]  /*4670*/  @!P4 IMAD.IADD R57, R57, 0x1, -R5 ;  /* 0x000000013939c824 */ /* 0x000fe200078e0a05 */
[----:B------:R-:W-:Y:S01]  /*4680*/  ISETP.GE.AND P4, PT, R9, RZ, PT ;  /* 0x000000ff0900720c */ /* 0x000fe20003f86270 */
[----:B------:R-:W-:Y:S01]  /*4690*/  VIADD R7, R4, 0x17e ;  /* 0x0000017e04077836 */ /* 0x000fe20000000000 */
[----:B------:R-:W-:Y:S01]  /*46a0*/  ISETP.GT.U32.AND P3, PT, R5, R60, PT ;  /* 0x0000003c0500720c */ /* 0x000fe20003f64070 */
[----:B------:R-:W-:Y:S01]  /*46b0*/  @!P2 IMAD.MOV R57, RZ, RZ, -R57 ;  /* 0x000000ffff39a224 */ /* 0x000fe200078e0a39 */
[----:B------:R-:W-:Y:S02]  /*46c0*/  LOP3.LUT R9, R0, 0x17c, RZ, 0xfc, !PT ;  /* 0x0000017c00097812 */ /* 0x000fe400078efcff */
[----:B------:R-:W-:Y:S01]  /*46d0*/  ISETP.GE.AND P2, PT, R63, RZ, PT ;  /* 0x000000ff3f00720c */ /* 0x000fe20003f46270 */
[----:B------:R-:W-:Y:S01]  /*46e0*/  @!P5 IMAD.IADD R61, R61, 0x1, -R5 ;  /* 0x000000013d3dd824 */ /* 0x000fe200078e0a05 */
[----:B------:R-:W-:-:S02]  /*46f0*/  IABS R63, R8 ;  /* 0x00000008003f7213 */ /* 0x000fc40000000000 */
[----:B------:R-:W-:Y:S01]  /*4700*/  IABS R65, R9 ;  /* 0x0000000900417213 */ /* 0x000fe20000000000 */
[----:B------:R-:W-:Y:S01]  /*4710*/  @!P6 IMAD.IADD R62, R62, 0x1, -R5 ;  /* 0x000000013e3ee824 */ /* 0x000fe200078e0a05 */
[----:B------:R-:W-:Y:S01]  /*4720*/  ISETP.GE.AND P0, PT, R7, RZ, PT ;  /* 0x000000ff0700720c */ /* 0x000fe20003f06270 */
[----:B------:R-:W-:Y:S01]  /*4730*/  @!P4 IMAD.MOV R59, RZ, RZ, -R59 ;  /* 0x000000ffff3bc224 */ /* 0x000fe200078e0a3b */
[----:B------:R-:W-:Y:S01]  /*4740*/  IABS R64, R7 ;  /* 0x0000000700407213 */ /* 0x000fe20000000000 */
[----:B------:R-:W-:Y:S01]  /*4750*/  @!P3 IMAD.IADD R60, R60, 0x1, -R5 ;  /* 0x000000013c3cb824 */ /* 0x000fe200078e0a05 */
[C---:B------:R-:W-:Y:S01]  /*4760*/  ISETP.GT.U32.AND P4, PT, R5.reuse, R61, PT ;  /* 0x0000003d0500720c */ /* 0x040fe20003f84070 */
[----:B------:R-:W-:Y:S01]  /*4770*/  IMAD.HI.U32 R7, R2, R63, RZ ;  /* 0x0000003f02077227 */ /* 0x000fe200078e00ff */
[----:B------:R-:W-:Y:S02]  /*4780*/  ISETP.GE.AND P3, PT, R8, RZ, PT ;  /* 0x000000ff0800720c */ /* 0x000fe40003f66270 */
[----:B------:R-:W-:Y:S01]  /*4790*/  ISETP.GT.U32.AND P6, PT, R5, R62, PT ;  /* 0x0000003e0500720c */ /* 0x000fe20003fc4070 */
[----:B------:R-:W-:Y:S01]  /*47a0*/  IMAD.HI.U32 R8, R2, R65, RZ ;  /* 0x0000004102087227 */ /* 0x000fe200078e00ff */
[----:B------:R-:W-:-:S03]  /*47b0*/  ISETP.GE.AND P5, PT, R66, RZ, PT ;  /* 0x000000ff4200720c */ /* 0x000fc60003fa6270 */
[----:B------:R-:W-:Y:S02]  /*47c0*/  IMAD.MOV R10, RZ, RZ, -R7 ;  /* 0x000000ffff0a7224 */ /* 0x000fe400078e0a07 */
[----:B------:R-:W-:-:S04]  /*47d0*/  IMAD.HI.U32 R7, R2, R64, RZ ;  /* 0x0000004002077227 */ /* 0x000fc800078e00ff */
[----:B------:R-:W-:Y:S02]  /*47e0*/  IMAD.MOV R8, RZ, RZ, -R8 ;  /* 0x000000ffff087224 */ /* 0x000fe400078e0a08 */
[C---:B------:R-:W-:Y:S02]  /*47f0*/  IMAD R63, R5.reuse, R10, R63 ;  /* 0x0000000a053f7224 */ /* 0x040fe400078e023f */
[----:B------:R-:W-:Y:S02]  /*4800*/  IMAD.MOV R7, RZ, RZ, -R7 ;  /* 0x000000ffff077224 */ /* 0x000fe400078e0a07 */
[----:B------:R-:W-:Y:S02]  /*4810*/  IMAD R65, R5, R8, R65 ;  /* 0x0000000805417224 */ /* 0x000fe400078e0241 */
        /* <DEDUP_REMOVED lines=11> */
[----:B------:R-:W-:-:S02]  /*48d0*/  IABS R66, R7 ;  /* 0x0000000700427213 */ /* 0x000fc40000000000 */
[----:B------:R-:W-:Y:S01]  /*48e0*/  LOP3.LUT R9, R0, 0x178, RZ, 0xfc, !PT ;  /* 0x0000017800097812 */ /* 0x000fe200078efcff */
[----:B------:R-:W-:Y:S01]  /*48f0*/  @!P4 IMAD.IADD R63, R63, 0x1, -R5 ;  /* 0x000000013f3fc824 */ /* 0x000fe200078e0a05 */
[----:B------:R-:W-:Y:S01]  /*4900*/  ISETP.GE.AND P4, PT, R7, RZ, PT ;  /* 0x000000ff0700720c */ /* 0x000fe20003f86270 */
[----:B------:R-:W-:Y:S01]  /*4910*/  IMAD.HI.U32 R7, R2, R66, RZ ;  /* 0x0000004202077227 */ /* 0x000fe200078e00ff */
[----:B------:R-:W-:-:S03]  /*4920*/  IABS R67, R9 ;  /* 0x0000000900437213 */ /* 0x000fc60000000000 */
[--C-:B------:R-:W-:Y:S02]  /*4930*/  @!P6 IMAD.IADD R65, R65, 0x1, -R5.reuse ;  /* 0x000000014141e824 */ /* 0x100fe400078e0a05 */
[----:B------:R-:W-:Y:S01]  /*4940*/  @!P2 IMAD.IADD R64, R64, 0x1, -R5 ;  /* 0x000000014040a824 */ /* 0x000fe200078e0a05 */
[C---:B------:R-:W-:Y:S01]  /*4950*/  ISETP.GT.U32.AND P2, PT, R5.reuse, R63, PT ;  /* 0x0000003f0500720c */ /* 0x040fe20003f44070 */
[----:B------:R-:W-:Y:S01]  /*4960*/  IMAD.MOV R8, RZ, RZ, -R7 ;  /* 0x000000ffff087224 */ /* 0x000fe200078e0a07 */
[C---:B------:R-:W-:Y:S01]  /*4970*/  ISETP.GT.U32.AND P6, PT, R5.reuse, R65, PT ;  /* 0x000000410500720c */ /* 0x040fe20003fc4070 */
[----:B------:R-:W-:Y:S01]  /*4980*/  IMAD.HI.U32 R7, R2, R67, RZ ;  /* 0x0000004302077227 */ /* 0x000fe200078e00ff */
[----:B------:R-:W-:-:S03]  /*4990*/  ISETP.GT.U32.AND P5, PT, R5, R64, PT ;  /* 0x000000400500720c */ /* 0x000fc60003fa4070 */
[----:B------:R-:W-:Y:S02]  /*49a0*/  IMAD.MOV R10, RZ, RZ, -R7 ;  /* 0x000000ffff0a7224 */ /* 0x000fe400078e0a07 */
[----:B------:R-:W-:-:S04]  /*49b0*/  IMAD.HI.U32 R7, R2, R68, RZ ;  /* 0x0000004402077227 */ /* 0x000fc800078e00ff */
[C---:B------:R-:W-:Y:S02]  /*49c0*/  IMAD R67, R5.reuse, R10, R67 ;  /* 0x0000000a05437224 */ /* 0x040fe400078e0243 */
[----:B------:R-:W-:Y:S02]  /*49d0*/  IMAD R66, R5, R8, R66 ;  /* 0x0000000805427224 */ /* 0x000fe400078e0242 */
[----:B------:R-:W-:-:S04]  /*49e0*/  IMAD.HI.U32 R8, R2, R69, RZ ;  /* 0x0000004502087227 */ /* 0x000fc800078e00ff */
[----:B------:R-:W-:Y:S02]  /*49f0*/  IMAD.MOV R7, RZ, RZ, -R7 ;  /* 0x000000ffff077224 */ /* 0x000fe400078e0a07 */
        /* <DEDUP_REMOVED lines=8> */
[----:B------:R-:W-:-:S02]  /*4a80*/  IMAD R68, R5, R7, R68 ;  /* 0x0000000705447224 */ /* 0x000fc400078e0244 */
[C---:B------:R-:W-:Y:S01]  /*4a90*/  IMAD R69, R5.reuse, R8, R69 ;  /* 0x0000000805457224 */ /* 0x040fe200078e0245 */
[----:B------:R-:W-:Y:S01]  /*4aa0*/  IABS R70, R9 ;  /* 0x0000000900467213 */ /* 0x000fe20000000000 */
[----:B------:R-:W-:Y:S01]  /*4ab0*/  @!P0 IMAD.MOV R64, RZ, RZ, -R64 ;  /* 0x000000ffff408224 */ /* 0x000fe200078e0a40 */
[C---:B------:R-:W-:Y:S01]  /*4ac0*/  ISETP.GT.U32.AND P0, PT, R5.reuse, R68, PT ;  /* 0x000000440500720c */ /* 0x040fe20003f04070 */
[----:B------:R-:W-:Y:S01]  /*4ad0*/  @!P1 IMAD.MOV R65, RZ, RZ, -R65 ;  /* 0x000000ffff419224 */ /* 0x000fe200078e0a41 */
[----:B------:R-:W-:Y:S01]  /*4ae0*/  ISETP.GT.U32.AND P1, PT, R5, R69, PT ;  /* 0x000000450500720c */ /* 0x000fe20003f24070 */
[----:B------:R-:W-:Y:S02]  /*4af0*/  VIADD R7, R4, 0x16e ;  /* 0x0000016e04077836 */ /* 0x000fe40000000000 */
[--C-:B------:R-:W-:Y:S02]  /*4b00*/  @!P6 IMAD.IADD R67, R67, 0x1, -R5.reuse ;  /* 0x000000014343e824 */ /* 0x100fe400078e0a05 */
        /* <DEDUP_REMOVED lines=13> */
[----:B------:R-:W-:Y:S02]  /*4be0*/  IMAD R70, R5, R7, R70 ;  /* 0x0000000705467224 */ /* 0x000fe400078e0246 */
[----:B------:R-:W-:-:S04]  /*4bf0*/  IMAD.HI.U32 R7, R2, R71, RZ ;  /* 0x0000004702077227 */ /* 0x000fc800078e00ff */
[----:B------:R-:W-:Y:S01]  /*4c00*/  @!P6 IMAD.IADD R67, R67, 0x1, -R5 ;  /* 0x000000014343e824 */ /* 0x000fe200078e0a05 */
[----:B------:R-:W-:Y:S01]  /*4c10*/  ISETP.GT.U32.AND P6, PT, R5, R70, PT ;  /* 0x000000460500720c */ /* 0x000fe20003fc4070 */
[----:B------:R-:W-:Y:S02]  /*4c20*/  IMAD.MOV R10, RZ, RZ, -R7 ;  /* 0x000000ffff0a7224 */ /* 0x000fe400078e0a07 */
        /* <DEDUP_REMOVED lines=8> */
[----:B------:R-:W-:-:S04]  /*4cb0*/  IMAD.HI.U32 R8, R2, R72, RZ ;  /* 0x0000004802087227 */ /* 0x000fc800078e00ff */
[----:B------:R-:W-:Y:S02]  /*4cc0*/  @!P6 IMAD.IADD R70, R70, 0x1, -R5 ;  /* 0x000000014646e824 */ /* 0x000fe400078e0a05 */
[----:B------:R-:W-:Y:S01]  /*4cd0*/  @!P5 IMAD.MOV R67, RZ, RZ, -R67 ;  /* 0x000000ffff43d224 */ /* 0x000fe200078e0a43 */
[----:B------:R-:W-:Y:S01]  /*4ce0*/  ISETP.GE.AND P5, PT, R9, RZ, PT ;  /* 0x000000ff0900720c */ /* 0x000fe20003fa6270 */
[----:B------:R-:W-:Y:S01]  /*4cf0*/  IMAD.MOV R8, RZ, RZ, -R8 ;  /* 0x000000ffff087224 */ /* 0x000fe200078e0a08 */
[----:B------:R-:W-:Y:S01]  /*4d00*/  ISETP.GT.U32.AND P6, PT, R5, R70, PT ;  /* 0x000000460500720c */ /* 0x000fe20003fc4070 */
[--C-:B------:R-:W-:Y:S01]  /*4d10*/  @!P4 IMAD.IADD R69, R69, 0x1, -R5.reuse ;  /* 0x000000014545c824 */ /* 0x100fe200078e0a05 */
[----:B------:R-:W-:Y:S01]  /*4d20*/  LOP3.LUT R9, R0, 0x168, RZ, 0xfc, !PT ;  /* 0x0000016800097812 */ /* 0x000fe200078efcff */
[----:B------:R-:W-:Y:S01]  /*4d30*/  @!P1 IMAD.IADD R71, R71, 0x1, -R5 ;  /* 0x0000000147479824 */ /* 0x000fe200078e0a05 */
[----:B------:R-:W-:Y:S01]  /*4d40*/  ISETP.GE.AND P4, PT, R75, RZ, PT ;  /* 0x000000ff4b00720c */ /* 0x000fe20003f86270 */
[----:B------:R-:W-:Y:S01]  /*4d50*/  IMAD.HI.U32 R7, R2, R73, RZ ;  /* 0x0000004902077227 */ /* 0x000fe200078e00ff */
[----:B------:R-:W-:-:S02]  /*4d60*/  IABS R75, R9 ;  /* 0x00000009004b7213 */ /* 0x000fc40000000000 */
[----:B------:R-:W-:Y:S01]  /*4d70*/  ISETP.GE.AND P1, PT, R77, RZ, PT ;  /* 0x000000ff4d00720c */ /* 0x000fe20003f26270 */
[----:B------:R-:W-:Y:S01]  /*4d80*/  @!P0 IMAD.MOV R69, RZ, RZ, -R69 ;  /* 0x000000ffff458224 */ /* 0x000fe200078e0a45 */
[C---:B------:R-:W-:Y:S01]  /*4d90*/  ISETP.GT.U32.AND P0, PT, R5.reuse, R71, PT ;  /* 0x000000470500720c */ /* 0x040fe20003f04070 */
[----:B------:R-:W-:Y:S01]  /*4da0*/  IMAD R72, R5, R8, R72 ;  /* 0x0000000805487224 */ /* 0x000fe200078e0248 */
[----:B------:R-:W-:Y:S01]  /*4db0*/  IABS R77, R79 ;  /* 0x0000004f004d7213 */ /* 0x000fe20000000000 */
[----:B------:R-:W-:-:S04]  /*4dc0*/  IMAD.HI.U32 R8, R2, R74, RZ ;  /* 0x0000004a02087227 */ /* 0x000fc800078e00ff */
[----:B------:R-:W-:Y:S02]  /*4dd0*/  IMAD.MOV R10, RZ, RZ, -R7 ;  /* 0x000000ffff0a7224 */ /* 0x000fe400078e0a07 */
[----:B------:R-:W-:Y:S01]  /*4de0*/  @!P6 IMAD.IADD R70, R70, 0x1, -R5 ;  /* 0x000000014646e824 */ /* 0x000fe200078e0a05 */
[----:B------:R-:W-:Y:S01]  /*4df0*/  ISETP.GE.AND P6, PT, R76, RZ, PT ;  /* 0x000000ff4c00720c */ /* 0x000fe20003fc6270 */
[----:B------:R-:W-:Y:S02]  /*4e00*/  IMAD.MOV R8, RZ, RZ, -R8 ;  /* 0x000000ffff087224 */ /* 0x000fe400078e0a08 */
[C---:B------:R-:W-:Y:S01]  /*4e10*/  IMAD R73, R5.reuse, R10, R73 ;  /* 0x0000000a05497224 */ /* 0x040fe200078e0249 */
[----:B------:R-:W-:Y:S01]  /*4e20*/  LOP3.LUT R10, R0, 0x166, RZ, 0xfc, !PT ;  /* 0x00000166000a7812 */ /* 0x000fe200078efcff */
[----:B------:R-:W-:Y:S01]  /*4e30*/  @!P3 IMAD.MOV R68, RZ, RZ, -R68 ;  /* 0x000000ffff44b224 */ /* 0x000fe200078e0a44 */
[C---:B------:R-:W-:Y:S01]  /*4e40*/  ISETP.GT.U32.AND P3, PT, R5.reuse, R72, PT ;  /* 0x000000480500720c */ /* 0x040fe20003f64070 */
[C---:B------:R-:W-:Y:S01]  /*4e50*/  IMAD R74, R5.reuse, R8, R74 ;  /* 0x00000008054a7224 */ /* 0x040fe200078e024a */
[----:B------:R-:W-:Y:S01]  /*4e60*/  IABS R76, R10 ;  /* 0x0000000a004c7213 */ /* 0x000fe20000000000 */
[----:B------:R-:W-:Y:S01]  /*4e70*/  @!P5 IMAD.MOV R70, RZ, RZ, -R70 ;  /* 0x000000ffff46d224 */ /* 0x000fe200078e0a46 */
[----:B------:R-:W-:Y:S01]  /*4e80*/  ISETP.GT.U32.AND P5, PT, R5, R73, PT ;  /* 0x000000490500720c */ /* 0x000fe20003fa4070 */
[----:B------:R-:W-:-:S04]  /*4e90*/  IMAD.HI.U32 R7, R2, R75, RZ ;  /* 0x0000004b02077227 */ /* 0x000fc800078e00ff */
[----:B------:R-:W-:Y:S01]  /*4ea0*/  @!P0 IMAD.IADD R71, R71, 0x1, -R5 ;  /* 0x0000000147478824 */ /* 0x000fe200078e0a05 */
[C---:B------:R-:W-:Y:S01]  /*4eb0*/  ISETP.GT.U32.AND P0, PT, R5.reuse, R74, PT ;  /* 0x0000004a0500720c */ /* 0x040fe20003f04070 */
[----:B------:R-:W-:Y:S02]  /*4ec0*/  IMAD.MOV R8, RZ, RZ, -R7 ;  /* 0x000000ffff087224 */ /* 0x000fe400078e0a07 */
[----:B------:R-:W-:Y:S02]  /*4ed0*/  @!P3 IMAD.IADD R72, R72, 0x1, -R5 ;  /* 0x000000014848b824 */ /* 0x000fe400078e0a05 */
[C---:B------:R-:W-:Y:S02]  /*4ee0*/  IMAD R75, R5.reuse, R8, R75 ;  /* 0x00000008054b7224 */ /* 0x040fe400078e024b */
[----:B------:R-:W-:Y:S01]  /*4ef0*/  @!P4 IMAD.MOV R71, RZ, RZ, -R71 ;  /* 0x000000ffff47c224 */ /* 0x000fe200078e0a47 */
[----:B------:R-:W-:Y:S01]  /*4f00*/  ISETP.GT.U32.AND P3, PT, R5, R72, PT ;  /* 0x000000480500720c */ /* 0x000fe20003f64070 */
[----:B------:R-:W-:Y:S01]  /*4f10*/  @!P5 IMAD.IADD R73, R73, 0x1, -R5 ;  /* 0x000000014949d824 */ /* 0x000fe200078e0a05 */
[----:B------:R-:W-:Y:S01]  /*4f20*/  ISETP.GT.U32.AND P4, PT, R5, R75, PT ;  /* 0x0000004b0500720c */ /* 0x000fe20003f84070 */
[----:B------:R-:W-:-:S03]  /*4f30*/  IMAD.HI.U32 R7, R2, R76, RZ ;  /* 0x0000004c02077227 */ /* 0x000fc600078e00ff */
[----:B------:R-:W-:Y:S01]  /*4f40*/  ISETP.GT.U32.AND P5, PT, R5, R73, PT ;  /* 0x000000490500720c */ /* 0x000fe20003fa4070 */
[----:B------:R-:W-:Y:S02]  /*4f50*/  @!P0 IMAD.IADD R74, R74, 0x1, -R5 ;  /* 0x000000014a4a8824 */ /* 0x000fe400078e0a05 */
[----:B------:R-:W-:-:S03]  /*4f60*/  IMAD.HI.U32 R8, R2, R77, RZ ;  /* 0x0000004d02087227 */ /* 0x000fc600078e00ff */
[----:B------:R-:W-:Y:S01]  /*4f70*/  ISETP.GT.U32.AND P0, PT, R5, R74, PT ;  /* 0x0000004a0500720c */ /* 0x000fe20003f04070 */
[----:B------:R-:W-:Y:S02]  /*4f80*/  IMAD.MOV R7, RZ, RZ, -R7 ;  /* 0x000000ffff077224 */ /* 0x000fe400078e0a07 */
[--C-:B------:R-:W-:Y:S02]  /*4f90*/  @!P4 IMAD.IADD R75, R75, 0x1, -R5.reuse ;  /* 0x000000014b4bc824 */ /* 0x100fe400078e0a05 */
[----:B------:R-:W-:Y:S02]  /*4fa0*/  IMAD.MOV R8, RZ, RZ, -R8 ;  /* 0x000000ffff087224 */ /* 0x000fe400078e0a08 */
[----:B------:R-:W-:Y:S01]  /*4fb0*/  @!P3 IMAD.IADD R72, R72, 0x1, -R5 ;  /* 0x000000014848b824 */ /* 0x000fe200078e0a05 */
[----:B------:R-:W-:Y:S01]  /*4fc0*/  ISETP.GE.AND P3, PT, R9, RZ, PT ;  /* 0x000000ff0900720c */ /* 0x000fe20003f66270 */
[----:B------:R-:W-:Y:S01]  /*4fd0*/  IMAD.HI.U32 R9, R2, R78, RZ ;  /* 0x0000004e02097227 */ /* 0x000fe200078e00ff */
[----:B------:R-:W-:-:S03]  /*4fe0*/  ISETP.GT.U32.AND P4, PT, R5, R75, PT ;  /* 0x0000004b0500720c */ /* 0x000fc60003f84070 */
[----:B------:R-:W-:Y:S01]  /*4ff0*/  @!P5 IMAD.IADD R73, R73, 0x1, -R5 ;  /* 0x000000014949d824 */ /* 0x000fe200078e0a05 */
[----:B------:R-:W-:Y:S01]  /*5000*/  ISETP.GE.AND P5, PT, R79, RZ, PT ;  /* 0x000000ff4f00720c */ /* 0x000fe20003fa6270 */
[C---:B------:R-:W-:Y:S01]  /*5010*/  IMAD R76, R5.reuse, R7, R76 ;  /* 0x00000007054c7224 */ /* 0x040fe200078e024c */
[----:B------:R-:W-:Y:S01]  /*5020*/  IABS R79, R83 ;  /* 0x00000053004f7213 */ /* 0x000fe20000000000 */
[C---:B------:R-:W-:Y:S02]  /*5030*/  IMAD R77, R5.reuse, R8, R77 ;  /* 0x00000008054d7224 */ /* 0x040fe400078e024d */
[----:B------:R-:W-:Y:S02]  /*5040*/  IMAD.MOV R9, RZ, RZ, -R9 ;  /* 0x000000ffff097224 */ /* 0x000fe400078e0a09 */
[----:B------:R-:W-:Y:S01]  /*5050*/  @!P0 IMAD.IADD R74, R74, 0x1, -R5 ;  /* 0x000000014a4a8824 */ /* 0x000fe200078e0a05 */
[C---:B------:R-:W-:Y:S01]  /*5060*/  ISETP.GT.U32.AND P0, PT, R5.reuse, R76, PT ;  /* 0x0000004c0500720c */ /* 0x040fe20003f04070 */
[----:B------:R-:W-:Y:S01]  /*5070*/  @!P6 IMAD.MOV R73, RZ, RZ, -R73 ;  /* 0x000000ffff49e224 */ /* 0x000fe200078e0a49 */
[C---:B------:R-:W-:Y:S01]  /*5080*/  ISETP.GT.U32.AND P6, PT, R5.reuse, R77, PT ;  /* 0x0000004d0500720c */ /* 0x040fe20003fc4070 */
[----:B------:R-:W-:-:S02]  /*5090*/  IMAD R78, R5, R9, R78 ;  /* 0x00000009054e7224 */ /* 0x000fc400078e024e */
[--C-:B------:R-:W-:Y:S02]  /*50a0*/  @!P4 IMAD.IADD R75, R75, 0x1, -R5.reuse ;  /* 0x000000014b4bc824 */ /* 0x100fe400078e0a05 */
[----:B------:R-:W-:Y:S01]  /*50b0*/  VIADD R7, R4, 0x15e ;  /* 0x0000015e04077836 */ /* 0x000fe20000000000 */
[----:B------:R-:W-:Y:S01]  /*50c0*/  ISETP.GT.U32.AND P4, PT, R5, R78, PT ;  /* 0x0000004e0500720c */ /* 0x000fe20003f84070 */
[----:B------:R-:W-:Y:S02]  /*50d0*/  @!P1 IMAD.MOV R74, RZ, RZ, -R74 ;  /* 0x000000ffff4a9224 */ /* 0x000fe400078e0a4a */
[----:B------:R-:W-:Y:S01]  /*50e0*/  @!P2 IMAD.MOV R72, RZ, RZ, -R72 ;  /* 0x000000ffff48a224 */ /* 0x000fe200078e0a48 */
[----:B------:R-:W-:Y:S01]  /*50f0*/  ISETP.GE.AND P1, PT, R7, RZ, PT ;  /* 0x000000ff0700720c */ /* 0x000fe20003f26270 */
[--C-:B------:R-:W-:Y:S01]  /*5100*/  @!P0 IMAD.IADD R76, R76, 0x1, -R5.reuse ;  /* 0x000000014c4c8824 */ /* 0x100fe200078e0a05 */
[----:B------:R-:W-:Y:S01]  /*5110*/  IABS R80, R7 ;  /* 0x0000000700507213 */ /* 0x000fe20000000000 */
[----:B------:R-:W-:Y:S01]  /*5120*/  @!P6 IMAD.IADD R77, R77, 0x1, -R5 ;  /* 0x000000014d4de824 */ /* 0x000fe200078e0a05 */
[----:B------:R-:W-:Y:S01]  /*5130*/  ISETP.GE.AND P2, PT, R10, RZ, PT ;  /* 0x000000ff0a00720c */ /* 0x000fe20003f46270 */
[----:B------:R-:W-:Y:S01]  /*5140*/  IMAD.HI.U32 R7, R2, R79, RZ ;  /* 0x0000004f02077227 */ /* 0x000fe200078e00ff */
[----:B------:R-:W-:-:S02]  /*5150*/  ISETP.GT.U32.AND P0, PT, R5, R76, PT ;  /* 0x0000004c0500720c */ /* 0x000fc40003f04070 */
[----:B------:R-:W-:Y:S01]  /*5160*/  ISETP.GT.U32.AND P6, PT, R5, R77, PT ;  /* 0x0000004d0500720c */ /* 0x000fe20003fc4070 */
[----:B------:R-:W-:Y:S02]  /*5170*/  @!P4 IMAD.IADD R78, R78, 0x1, -R5 ;  /* 0x000000014e4ec824 */ /* 0x000fe400078e0a05 */
[----:B------:R-:W-:-:S03]  /*5180*/  IMAD.HI.U32 R8, R2, R80, RZ ;  /* 0x0000005002087227 */ /* 0x000fc600078e00ff */
[----:B------:R-:W-:Y:S01]  /*5190*/  ISETP.GT.U32.AND P4, PT, R5, R78, PT ;  /* 0x0000004e0500720c */ /* 0x000fe20003f84070 */
[----:B------:R-:W-:Y:S01]  /*51a0*/  IMAD.MOV R10, RZ, RZ, -R7 ;  /* 0x000000ffff0a7224 */ /* 0x000fe200078e0a07 */
[----:B------:R-:W-:Y:S01]  /*51b0*/  LOP3.LUT R7, R0, 0x15a, RZ, 0xfc, !PT ;  /* 0x0000015a00077812 */ /* 0x000fe200078efcff */
[----:B------:R-:W-:-:S04]  /*51c0*/  IMAD.HI.U32 R9, R2, R81, RZ ;  /* 0x0000005102097227 */ /* 0x000fc800078e00ff */
[----:B------:R-:W-:Y:S02]  /*51d0*/  IMAD.MOV R8, RZ, RZ, -R8 ;  /* 0x000000ffff087224 */ /* 0x000fe400078e0a08 */
        /* <DEDUP_REMOVED lines=8> */
[----:B------:R-:W-:-:S02]  /*5260*/  IMAD R80, R5, R8, R80 ;  /* 0x0000000805507224 */ /* 0x000fc400078e0250 */
        /* <DEDUP_REMOVED lines=13> */
[----:B------:R-:W-:Y:S01]  /*5340*/  @!P6 IMAD.IADD R79, R79, 0x1, -R5 ;  /* 0x000000014f4fe824 */ /* 0x000fe200078e0a05 */
[----:B------:R-:W-:Y:S01]  /*5350*/  ISETP.GE.AND P6, PT, R7, RZ, PT ;  /* 0x000000ff0700720c */ /* 0x000fe20003fc6270 */
[----:B------:R-:W-:-:S04]  /*5360*/  IMAD.HI.U32 R7, R2, R82, RZ ;  /* 0x0000005202077227 */ /* 0x000fc800078e00ff */
[--C-:B------:R-:W-:Y:S01]  /*5370*/  @!P2 IMAD.IADD R80, R80, 0x1, -R5.reuse ;  /* 0x000000015050a824 */ /* 0x100fe200078e0a05 */
[----:B------:R-:W-:Y:S01]  /*5380*/  ISETP.GT.U32.AND P2, PT, R5, R79, PT ;  /* 0x0000004f0500720c */ /* 0x000fe20003f44070 */
[----:B------:R-:W-:Y:S02]  /*5390*/  @!P4 IMAD.IADD R81, R81, 0x1, -R5 ;  /* 0x000000015151c824 */ /* 0x000fe400078e0a05 */
[----:B------:R-:W-:Y:S01]  /*53a0*/  IMAD.MOV R8, RZ, RZ, -R7 ;  /* 0x000000ffff087224 */ /* 0x000fe200078e0a07 */
[C---:B------:R-:W-:Y:S01]  /*53b0*/  ISETP.GT.U32.AND P4, PT, R5.reuse, R80, PT ;  /* 0x000000500500720c */ /* 0x040fe20003f84070 */
[----:B------:R-:W-:Y:S01]  /*53c0*/  IMAD.HI.U32 R7, R2, R83, RZ ;  /* 0x0000005302077227 */ /* 0x000fe200078e00ff */
[----:B------:R-:W-:-:S03]  /*53d0*/  ISETP.GT.U32.AND P3, PT, R5, R81, PT ;  /* 0x000000510500720c */ /* 0x000fc60003f64070 */
[----:B------:R-:W-:Y:S02]  /*53e0*/  IMAD R82, R5, R8, R82 ;  /* 0x0000000805527224 */ /* 0x000fe400078e0252 */
[----:B------:R-:W-:Y:S02]  /*53f0*/  IMAD.MOV R8, RZ, RZ, -R7 ;  /* 0x000000ffff087224 */ /* 0x000fe400078e0a07 */
[----:B------:R-:W-:Y:S01]  /*5400*/  @!P2 IMAD.IADD R79, R79, 0x1, -R5 ;  /* 0x000000014f4fa824 */ /* 0x000fe200078e0a05 */
[C---:B------:R-:W-:Y:S01]  /*5410*/  ISETP.GT.U32.AND P2, PT, R5.reuse, R82, PT ;  /* 0x000000520500720c */ /* 0x040fe20003f44070 */
[C---:B------:R-:W-:Y:S02]  /*5420*/  IMAD R83, R5.reuse, R8, R83 ;  /* 0x0000000805537224 */ /* 0x040fe400078e0253 */
[----:B------:R-:W-:Y:S02]  /*5430*/  @!P4 IMAD.IADD R80, R80, 0x1, -R5 ;  /* 0x000000015050c824 */ /* 0x000fe400078e0a05 */
[----:B------:R-:W-:Y:S01]  /*5440*/  IMAD.HI.U32 R7, R2, R84, RZ ;  /* 0x0000005402077227 */ /* 0x000fe200078e00ff */
[----:B------:R-:W-:-:S03]  /*5450*/  ISETP.GT.U32.AND P4, PT, R5, R83, PT ;  /* 0x000000530500720c */ /* 0x000fc60003f84070 */
[----:B------:R-:W-:Y:S02]  /*5460*/  IMAD.MOV R7, RZ, RZ, -R7 ;  /* 0x000000ffff077224 */ /* 0x000fe400078e0a07 */
[----:B------:R-:W-:Y:S02]  /*5470*/  @!P0 IMAD.MOV R79, RZ, RZ, -R79 ;  /* 0x000000ffff4f8224 */ /* 0x000fe400078e0a4f */
        /* <DEDUP_REMOVED lines=22> */
[----:B------:R-:W-:Y:S01]  /*55e0*/  ISETP.GT.U32.AND P1, PT, R5, R84, PT ;  /* 0x000000540500720c */ /* 0x000fe20003f24070 */
[----:B------:R-:W-:Y:S01]  /*55f0*/  VIADD R7, R4, 0x14e ;  /* 0x0000014e04077836 */ /* 0x000fe20000000000 */
[----:B------:R-:W-:Y:S01]  /*5600*/  ISETP.GE.AND P3, PT, R9, RZ, PT ;  /* 0x000000ff0900720c */ /* 0x000fe20003f66270 */
[----:B------:R-:W-:Y:S01]  /*5610*/  @!P5 IMAD.MOV R81, RZ, RZ, -R81 ;  /* 0x000000ffff51d224 */ /* 0x000fe200078e0a51 */
[----:B------:R-:W-:Y:S02]  /*5620*/  LOP3.LUT R9, R0, 0x14c, RZ, 0xfc, !PT ;  /* 0x0000014c00097812 */ /* 0x000fe400078efcff */
[----:B------:R-:W-:Y:S01]  /*5630*/  ISETP.GE.AND P5, PT, R87, RZ, PT ;  /* 0x000000ff5700720c */ /* 0x000fe20003fa6270 */
[----:B------:R-:W-:Y:S01]  /*5640*/  @!P4 IMAD.IADD R85, R85, 0x1, -R5 ;  /* 0x000000015555c824 */ /* 0x000fe200078e0a05 */
[----:B------:R-:W-:-:S02]  /*5650*/  IABS R87, R8 ;  /* 0x0000000800577213 */ /* 0x000fc40000000000 */
[----:B------:R-:W-:Y:S01]  /*5660*/  IABS R89, R9 ;  /* 0x0000000900597213 */ /* 0x000fe20000000000 */
[--C-:B------:R-:W-:Y:S01]  /*5670*/  @!P6 IMAD.IADD R86, R86, 0x1, -R5.reuse ;  /* 0x000000015656e824 */ /* 0x100fe200078e0a05 */
[----:B------:R-:W-:Y:S01]  /*5680*/  ISETP.GE.AND P0, PT, R7, RZ, PT ;  /* 0x000000ff0700720c */ /* 0x000fe20003f06270 */
[----:B------:R-:W-:Y:S01]  /*5690*/  @!P1 IMAD.IADD R84, R84, 0x1, -R5 ;  /* 0x0000000154549824 */ /* 0x000fe200078e0a05 */
[----:B------:R-:W-:Y:S01]  /*56a0*/  IABS R88, R7 ;  /* 0x0000000700587213 */ /* 0x000fe20000000000 */
[----:B------:R-:W-:Y:S01]  /*56b0*/  IMAD.HI.U32 R7, R2, R87, RZ ;  /* 0x0000005702077227 */ /* 0x000fe200078e00ff */
[C---:B------:R-:W-:Y:S02]  /*56c0*/  ISETP.GT.U32.AND P4, PT, R5.reuse, R85, PT ;  /* 0x000000550500720c */ /* 0x040fe40003f84070 */
[----:B------:R-:W-:Y:S01]  /*56d0*/  ISETP.GE.AND P1, PT, R8, RZ, PT ;  /* 0x000000ff0800720c */ /* 0x000fe20003f26270 */
[----:B------:R-:W-:Y:S01]  /*56e0*/  IMAD.HI.U32 R8, R2, R89, RZ ;  /* 0x0000005902087227 */ /* 0x000fe200078e00ff */
[----:B------:R-:W-:-:S03]  /*56f0*/  ISETP.GT.U32.AND P6, PT, R5, R86, PT ;  /* 0x000000560500720c */ /* 0x000fc60003fc4070 */
[----:B------:R-:W-:Y:S02]  /*5700*/  IMAD.MOV R10, RZ, RZ, -R7 ;  /* 0x000000ffff0a7224 */ /* 0x000fe400078e0a07 */
[----:B------:R-:W-:-:S04]  /*5710*/  IMAD.HI.U32 R7, R2, R88, RZ ;  /* 0x0000005802077227 */ /* 0x000fc800078e00ff */
[----:B------:R-:W-:Y:S02]  /*5720*/  IMAD.MOV R8, RZ, RZ, -R8 ;  /* 0x000000ffff087224 */ /* 0x000fe400078e0a08 */
[C---:B------:R-:W-:Y:S02]  /*5730*/  IMAD R87, R5.reuse, R10, R87 ;  /* 0x0000000a05577224 */ /* 0x040fe400078e0257 */
[----:B------:R-:W-:Y:S02]  /*5740*/  IMAD.MOV R7, RZ, RZ, -R7 ;  /* 0x000000ffff077224 */ /* 0x000fe400078e0a07 */
[C---:B------:R-:W-:Y:S02]  /*5750*/  IMAD R89, R5.reuse, R8, R89 ;  /* 0x0000000805597224 */ /* 0x040fe400078e0259 */
[----:B------:R-:W-:Y:S01]  /*5760*/  @!P2 IMAD.MOV R84, RZ, RZ, -R84 ;  /* 0x000000ffff54a224 */ /* 0x000fe200078e0a54 */
[----:B------:R-:W-:Y:S01]  /*5770*/  ISETP.GT.U32.AND P2, PT, R5, R87, PT ;  /* 0x000000570500720c */ /* 0x000fe20003f44070 */
[--C-:B------:R-:W-:Y:S01]  /*5780*/  @!P4 IMAD.IADD R85, R85, 0x1, -R5.reuse ;  /* 0x000000015555c824 */ /* 0x100fe200078e0a05 */
[----:B------:R-:W-:Y:S01]  /*5790*/  ISETP.GE.AND P4, PT, R9, RZ, PT ;  /* 0x000000ff0900720c */ /* 0x000fe20003f86270 */
[C---:B------:R-:W-:Y:S01]  /*57a0*/  IMAD R88, R5.reuse, R7, R88 ;  /* 0x0000000705587224 */ /* 0x040fe200078e0258 */
[----:B------:R-:W-:Y:S01]  /*57b0*/  LOP3.LUT R7, R0, 0x14a, RZ, 0xfc, !PT ;  /* 0x0000014a00077812 */ /* 0x000fe200078efcff */
[----:B------:R-:W-:Y:S01]  /*57c0*/  @!P6 IMAD.IADD R86, R86, 0x1, -R5 ;  /* 0x000000015656e824 */ /* 0x000fe200078e0a05 */
[C---:B------:R-:W-:Y:S01]  /*57d0*/  ISETP.GT.U32.AND P6, PT, R5.reuse, R89, PT ;  /* 0x000000590500720c */ /* 0x040fe20003fc4070 */
[----:B------:R-:W-:Y:S01]  /*57e0*/  @!P3 IMAD.MOV R83, RZ, RZ, -R83 ;  /* 0x000000ffff53b224 */ /* 0x000fe200078e0a53 */
[----:B------:R-:W-:Y:S01]  /*57f0*/  ISETP.GE.AND P3, PT, R90, RZ, PT ;  /* 0x000000ff5a00720c */ /* 0x000fe20003f66270 */
[----:B------:R-:W-:Y:S01]  /*5800*/  @!P5 IMAD.MOV R85, RZ, RZ, -R85 ;  /* 0x000000ffff55d224 */ /* 0x000fe200078e0a55 */
[----:B------:R-:W-:-:S02]  /*5810*/  ISETP.GT.U32.AND P5, PT, R5, R88, PT ;  /* 0x000000580500720c */ /* 0x000fc40003fa4070 */
[----:B------:R-:W-:Y:S01]  /*5820*/  IABS R90, R7 ;  /* 0x00000007005a7213 */ /* 0x000fe20000000000 */
[----:B------:R-:W-:Y:S01]  /*5830*/  @!P2 IMAD.IADD R87, R87, 0x1, -R5 ;  /* 0x000000015757a824 */ /* 0x000fe200078e0a05 */
[----:B------:R-:W-:Y:S02]  /*5840*/  LOP3.LUT R9, R0, 0x148, RZ, 0xfc, !PT ;  /* 0x0000014800097812 */ /* 0x000fe400078efcff */
[----:B------:R-:W-:Y:S01]  /*5850*/  ISETP.GE.AND P2, PT, R7, RZ, PT ;  /* 0x000000ff0700720c */ /* 0x000fe20003f46270 */
[----:B------:R-:W-:Y:S01]  /*5860*/  IMAD.HI.U32 R7, R2, R90, RZ ;  /* 0x0000005a02077227 */ /* 0x000fe200078e00ff */
[----:B------:R-:W-:-:S03]  /*5870*/  IABS R91, R9 ;  /* 0x00000009005b7213 */ /* 0x000fc60000000000 */
[--C-:B------:R-:W-:Y:S02]  /*5880*/  @!P6 IMAD.IADD R89, R89, 0x1, -R5.reuse ;  /* 0x000000015959e824 */ /* 0x100fe400078e0a05 */
[----:B------:R-:W-:Y:S01]  /*5890*/  @!P5 IMAD.IADD R88, R88, 0x1, -R5 ;  /* 0x000000015858d824 */ /* 0x000fe200078e0a05 */
[C---:B------:R-:W-:Y:S01]  /*58a0*/  ISETP.GT.U32.AND P5, PT, R5.reuse, R87, PT ;  /* 0x000000570500720c */ /* 0x040fe20003fa4070 */
[----:B------:R-:W-:Y:S01]  /*58b0*/  @!P3 IMAD.MOV R86, RZ, RZ, -R86 ;  /* 0x000000ffff56b224 */ /* 0x000fe200078e0a56 */
[C---:B------:R-:W-:Y:S01]  /*58c0*/  ISETP.GT.U32.AND P3, PT, R5.reuse, R89, PT ;  /* 0x000000590500720c */ /* 0x040fe20003f64070 */
[----:B------:R-:W-:Y:S01]  /*58d0*/  IMAD.MOV R8, RZ, RZ, -R7 ;  /* 0x000000ffff087224 */ /* 0x000fe200078e0a07 */
[----:B------:R-:W-:Y:S01]  /*58e0*/  ISETP.GT.U32.AND P6, PT, R5, R88, PT ;  /* 0x000000580500720c */ /* 0x000fe20003fc4070 */
[----:B------:R-:W-:-:S04]  /*58f0*/  IMAD.HI.U32 R7, R2, R91, RZ ;  /* 0x0000005b02077227 */ /* 0x000fc800078e00ff */
[----:B------:R-:W-:Y:S02]  /*5900*/  IMAD.MOV R10, RZ, RZ, -R7 ;  /* 0x000000ffff0a7224 */ /* 0x000fe400078e0a07 */
[C---:B------:R-:W-:Y:S02]  /*5910*/  IMAD R90, R5.reuse, R8, R90 ;  /* 0x00000008055a7224 */ /* 0x040fe400078e025a */
[----:B------:R-:W-:Y:S02]  /*5920*/  IMAD R91, R5, R10, R91 ;  /* 0x0000000a055b7224 */ /* 0x000fe400078e025b */
[----:B------:R-:W-:-:S04]  /*5930*/  IMAD.HI.U32 R7, R2, R92, RZ ;  /* 0x0000005c02077227 */ /* 0x000fc800078e00ff */
[--C-:B------:R-:W-:Y:S01]  /*5940*/  @!P5 IMAD.IADD R87, R87, 0x1, -R5.reuse ;  /* 0x000000015757d824 */ /* 0x100fe200078e0a05 */
[----:B------:R-:W-:Y:S01]  /*5950*/  ISETP.GT.U32.AND P5, PT, R5, R90, PT ;  /* 0x0000005a0500720c */ /* 0x000fe20003fa4070 */
[----:B------:R-:W-:Y:S01]  /*5960*/  @!P3 IMAD.IADD R89, R89, 0x1, -R5 ;  /* 0x000000015959b824 */ /* 0x000fe200078e0a05 */
[----:B------:R-:W-:Y:S01]  /*5970*/  ISETP.GT.U32.AND P3, PT, R5, R91, PT ;  /* 0x0000005b0500720c */ /* 0x000fe20003f64070 */
[----:B------:R-:W-:-:S04]  /*5980*/  IMAD.HI.U32 R8, R2, R93, RZ ;  /* 0x0000005d02087227 */ /* 0x000fc800078e00ff */
[----:B------:R-:W-:Y:S02]  /*5990*/  IMAD.MOV R7, RZ, RZ, -R7 ;  /* 0x000000ffff077224 */ /* 0x000fe400078e0a07 */
[----:B------:R-:W-:Y:S01]  /*59a0*/  @!P6 IMAD.IADD R88, R88, 0x1, -R5 ;  /* 0x000000015858e824 */ /* 0x000fe200078e0a05 */
[----:B------:R-:W-:Y:S01]  /*59b0*/  ISETP.GE.AND P6, PT, R9, RZ, PT ;  /* 0x000000ff0900720c */ /* 0x000fe20003fc6270 */
[----:B------:R-:W-:Y:S01]  /*59c0*/  IMAD.MOV R8, RZ, RZ, -R8 ;  /* 0x000000ffff087224 */ /* 0x000fe200078e0a08 */
[----:B------:R-:W-:Y:S01]  /*59d0*/  LOP3.LUT R9, R0, 0x142, RZ, 0xfc, !PT ;  /* 0x0000014200097812 */ /* 0x000fe200078efcff */
[C---:B------:R-:W-:Y:S02]  /*59e0*/  IMAD R92, R5.reuse, R7, R92 ;  /* 0x00000007055c7224 */ /* 0x040fe400078e025c */
[C---:B------:R-:W-:Y:S01]  /*59f0*/  IMAD R93, R5.reuse, R8, R93 ;  /* 0x00000008055d7224 */ /* 0x040fe200078e025d */
[----:B------:R-:W-:Y:S01]  /*5a00*/  IABS R94, R9 ;  /* 0x00000009005e7213 */ /* 0x000fe20000000000 */
[----:B------:R-:W-:Y:S01]  /*5a10*/  @!P0 IMAD.MOV R88, RZ, RZ, -R88 ;  /* 0x000000ffff588224 */ /* 0x000fe200078e0a58 */
[----:B------:R-:W-:Y:S01]  /*5a20*/  ISETP.GT.U32.AND P0, PT, R5, R92, PT ;  /* 0x0000005c0500720c */ /* 0x000fe20003f04070 */
[----:B------:R-:W-:-:S02]  /*5a30*/  VIADD R7, R4, 0x13e ;  /* 0x0000013e04077836 */ /* 0x000fc40000000000 */
[--C-:B------:R-:W-:Y:S02]  /*5a40*/  @!P5 IMAD.IADD R90, R90, 0x1, -R5.reuse ;  /* 0x000000015a5ad824 */ /* 0x100fe400078e0a05 */
[----:B------:R-:W-:Y:S01]  /*5a50*/  @!P3 IMAD.IADD R91, R91, 0x1, -R5 ;  /* 0x000000015b5bb824 */ /* 0x000fe200078e0a05 */
[----:B------:R-:W-:Y:S01]  /*5a60*/  ISETP.GE.AND P5, PT, R7, RZ, PT ;  /* 0x000000ff0700720c */ /* 0x000fe20003fa6270 */
[----:B------:R-:W-:Y:S01]  /*5a70*/  @!P4 IMAD.MOV R89, RZ, RZ, -R89 ;  /* 0x000000ffff59c224 */ /* 0x000fe200078e0a59 */
[C---:B------:R-:W-:Y:S01]  /*5a80*/  ISETP.GT.U32.AND P4, PT, R5.reuse, R93, PT ;  /* 0x0000005d0500720c */ /* 0x040fe20003f84070 */
[----:B------:R-:W-:Y:S01]  /*5a90*/  @!P1 IMAD.MOV R87, RZ, RZ, -R87 ;  /* 0x000000ffff579224 */ /* 0x000fe200078e0a57 */
[----:B------:R-:W-:Y:S01]  /*5aa0*/  IABS R96, R7 ;  /* 0x0000000700607213 */ /* 0x000fe20000000000 */
[----:B------:R-:W-:Y:S01]  /*5ab0*/  IMAD.HI.U32 R7, R2, R94, RZ ;  /* 0x0000005e02077227 */ /* 0x000fe200078e00ff */
[C---:B------:R-:W-:Y:S02]  /*5ac0*/  ISETP.GT.U32.AND P1, PT, R5.reuse, R90, PT ;  /* 0x0000005a0500720c */ /* 0x040fe40003f24070 */
[----:B------:R-:W-:Y:S01]  /*5ad0*/  ISETP.GT.U32.AND P3, PT, R5, R91, PT ;  /* 0x0000005b0500720c */ /* 0x000fe20003f64070 */
[----:B------:R-:W-:-:S02]  /*5ae0*/  IMAD.MOV R7, RZ, RZ, -R7 ;  /* 0x000000ffff077224 */ /* 0x000fc400078e0a07 */
[--C-:B------:R-:W-:Y:S01]  /*5af0*/  @!P0 IMAD.IADD R92, R92, 0x1, -R5.reuse ;  /* 0x000000015c5c8824 */ /* 0x100fe200078e0a05 */
[----:B------:R-:W-:Y:S01]  /*5b00*/  ISETP.GE.AND P0, PT, R98, RZ, PT ;  /* 0x000000ff6200720c */ /* 0x000fe20003f06270 */
[----:B------:R-:W-:Y:S01]  /*5b10*/  IMAD R94, R5, R7, R94 ;  /* 0x00000007055e7224 */ /* 0x000fe200078e025e */
[----:B------:R-:W-:Y:S01]  /*5b20*/  IABS R98, R101 ;  /* 0x0000006500627213 */ /* 0x000fe20000000000 */
[----:B------:R-:W-:Y:S01]  /*5b30*/  @!P4 IMAD.IADD R93, R93, 0x1, -R5 ;  /* 0x000000015d5dc824 */ /* 0x000fe200078e0a05 */
[----:B------:R-:W-:Y:S01]  /*5b40*/  ISETP.GT.U32.AND P4, PT, R5, R92, PT ;  /* 0x0000005c0500720c */ /* 0x000fe20003f84070 */
[----:B------:R-:W-:-:S04]  /*5b50*/  IMAD.HI.U32 R7, R2, R95, RZ ;  /* 0x0000005f02077227 */ /* 0x000fc800078e00ff */
[--C-:B------:R-:W-:Y:S01]  /*5b60*/  @!P1 IMAD.IADD R90, R90, 0x1, -R5.reuse ;  /* 0x000000015a5a9824 */ /* 0x100fe200078e0a05 */
[----:B------:R-:W-:Y:S01]  /*5b70*/  ISETP.GE.AND P1, PT, R97, RZ, PT ;  /* 0x000000ff6100720c */ /* 0x000fe20003f26270 */
[----:B------:R-:W-:Y:S01]  /*5b80*/  @!P3 IMAD.IADD R91, R91, 0x1, -R5 ;  /* 0x000000015b5bb824 */ /* 0x000fe200078e0a05 */
[----:B------:R-:W-:Y:S01]  /*5b90*/  ISETP.GT.U32.AND P3, PT, R5, R94, PT ;  /* 0x0000005e0500720c */ /* 0x000fe20003f64070 */
[----:B------:R-:W-:Y:S01]  /*5ba0*/  IMAD.HI.U32 R8, R2, R96, RZ ;  /* 0x0000006002087227 */ /* 0x000fe200078e00ff */
[----:B------:R-:W-:-:S03]  /*5bb0*/  IABS R97, R100 ;  /* 0x0000006400617213 */ /* 0x000fc60000000000 */
[----:B------:R-:W-:Y:S02]  /*5bc0*/  IMAD.MOV R10, RZ, RZ, -R7 ;  /* 0x000000ffff0a7224 */ /* 0x000fe400078e0a07 */
[----:B------:R-:W-:Y:S02]  /*5bd0*/  IMAD.MOV R8, RZ, RZ, -R8 ;  /* 0x000000ffff087224 */ /* 0x000fe400078e0a08 */
[C---:B------:R-:W-:Y:S02]  /*5be0*/  IMAD R95, R5.reuse, R10, R95 ;  /* 0x0000000a055f7224 */ /* 0x040fe400078e025f */
[C---:B------:R-:W-:Y:S02]  /*5bf0*/  IMAD R96, R5.reuse, R8, R96 ;  /* 0x0000000805607224 */ /* 0x040fe400078e0260 */
[--C-:B------:R-:W-:Y:S01]  /*5c00*/  @!P4 IMAD.IADD R92, R92, 0x1, -R5.reuse ;  /* 0x000000015c5cc824 */ /* 0x100fe200078e0a05 */
[C---:B------:R-:W-:Y:S01]  /*5c10*/  ISETP.GT.U32.AND P4, PT, R5.reuse, R95, PT ;  /* 0x0000005f0500720c */ /* 0x040fe20003f84070 */
[----:B------:R-:W-:Y:S01]  /*5c20*/  @!P3 IMAD.IADD R94, R94, 0x1, -R5 ;  /* 0x000000015e5eb824 */ /* 0x000fe200078e0a05 */
[C---:B------:R-:W-:Y:S01]  /*5c30*/  ISETP.GT.U32.AND P3, PT, R5.reuse, R93, PT ;  /* 0x0000005d0500720c */ /* 0x040fe20003f64070 */
[----:B------:R-:W-:Y:S01]  /*5c40*/  @!P1 IMAD.MOV R92, RZ, RZ, -R92 ;  /* 0x000000ffff5c9224 */ /* 0x000fe200078e0a5c */
[C---:B------:R-:W-:Y:S01]  /*5c50*/  ISETP.GT.U32.AND P1, PT, R5.reuse, R96, PT ;  /* 0x000000600500720c */ /* 0x040fe20003f24070 */
[----:B------:R-:W-:Y:S01]  /*5c60*/  @!P2 IMAD.MOV R90, RZ, RZ, -R90 ;  /* 0x000000ffff5aa224 */ /* 0x000fe200078e0a5a */
[----:B------:R-:W-:Y:S01]  /*5c70*/  ISETP.GT.U32.AND P2, PT, R5, R94, PT ;  /* 0x0000005e0500720c */ /* 0x000fe20003f44070 */
[----:B------:R-:W-:Y:S01]  /*5c80*/  @!P6 IMAD.MOV R91, RZ, RZ, -R91 ;  /* 0x000000ffff5be224 */ /* 0x000fe200078e0a5b */
[----:B------:R-:W-:Y:S01]  /*5c90*/  ISETP.GE.AND P6, PT, R9, RZ, PT ;  /* 0x000000ff0900720c */ /* 0x000fe20003fc6270 */
[----:B------:R-:W-:Y:S01]  /*5ca0*/  IMAD.HI.U32 R7, R2, R97, RZ ;  /* 0x0000006102077227 */ /* 0x000fe200078e00ff */
[----:B------:R-:W-:-:S03]  /*5cb0*/  LOP3.LUT R9, R0, 0x138, RZ, 0xfc, !PT ;  /* 0x0000013800097812 */ /* 0x000fc600078efcff */
[--C-:B------:R-:W-:Y:S01]  /*5cc0*/  @!P4 IMAD.IADD R95, R95, 0x1, -R5.reuse ;  /* 0x000000015f5fc824 */ /* 0x100fe200078e0a05 */
[----:B------:R-:W-:Y:S01]  /*5cd0*/  ISETP.GE.AND P4, PT, R101, RZ, PT ;  /* 0x000000ff6500720c */ /* 0x000fe20003f86270 */
[--C-:B------:R-:W-:Y:S01]  /*5ce0*/  @!P3 IMAD.IADD R93, R93, 0x1, -R5.reuse ;  /* 0x000000015d5db824 */ /* 0x100fe200078e0a05 */
[----:B------:R-:W-:Y:S01]  /*5cf0*/  ISETP.GE.AND P3, PT, R99, RZ, PT ;  /* 0x000000ff6300720c */ /* 0x000fe20003f66270 */
[----:B------:R-:W-:Y:S01]  /*5d00*/  @!P1 IMAD.IADD R96, R96, 0x1, -R5 ;  /* 0x0000000160609824 */ /* 0x000fe200078e0a05 */
[----:B------:R-:W-:Y:S01]  /*5d10*/  ISETP.GT.U32.AND P1, PT, R5, R95, PT ;  /* 0x0000005f0500720c */ /* 0x000fe20003f24070 */
[----:B------:R-:W-:Y:S01]  /*5d20*/  IMAD.HI.U32 R8, R2, R98, RZ ;  /* 0x0000006202087227 */ /* 0x000fe200078e00ff */
[----:B------:R-:W-:Y:S02]  /*5d30*/  IABS R99, R9 ;  /* 0x0000000900637213 */ /* 0x000fe40000000000 */
[----:B------:R-:W-:Y:S01]  /*5d40*/  IABS R101, R103 ;  /* 0x0000006700657213 */ /* 0x000fe20000000000 */
[----:B------:R-:W-:-:S02]  /*5d50*/  IMAD.MOV R10, RZ, RZ, -R7 ;  /* 0x000000ffff0a7224 */ /* 0x000fc400078e0a07 */
[----:B------:R-:W-:Y:S02]  /*5d60*/  IMAD.MOV R8, RZ, RZ, -R8 ;  /* 0x000000ffff087224 */ /* 0x000fe400078e0a08 */
[----:B------:R-:W-:-:S04]  /*5d70*/  IMAD.HI.U32 R7, R2, R99, RZ ;  /* 0x0000006302077227 */ /* 0x000fc800078e00ff */
[----:B------:R-:W-:Y:S01]  /*5d80*/  @!P2 IMAD.IADD R94, R94, 0x1, -R5 ;  /* 0x000000015e5ea824 */ /* 0x000fe200078e0a05 */
[----:B------:R-:W-:Y:S01]  /*5d90*/  ISETP.GE.AND P2, PT, R100, RZ, PT ;  /* 0x000000ff6400720c */ /* 0x000fe20003f46270 */
[C---:B------:R-:W-:Y:S01]  /*5da0*/  IMAD R97, R5.reuse, R10, R97 ;  /* 0x0000000a05617224 */ /* 0x040fe200078e0261 */
[----:B------:R-:W-:Y:S01]  /*5db0*/  LOP3.LUT R10, R0, 0x136, RZ, 0xfc, !PT ;  /* 0x00000136000a7812 */ /* 0x000fe200078efcff */
[C---:B------:R-:W-:Y:S02]  /*5dc0*/  IMAD R98, R5.reuse, R8, R98 ;  /* 0x0000000805627224 */ /* 0x040fe400078e0262 */
[----:B------:R-:W-:Y:S01]  /*5dd0*/  IMAD.MOV R8, RZ, RZ, -R7 ;  /* 0x000000ffff087224 */ /* 0x000fe200078e0a07 */
[----:B------:R-:W-:Y:S01]  /*5de0*/  IABS R100, R10 ;  /* 0x0000000a00647213 */ /* 0x000fe20000000000 */
[----:B------:R-:W-:Y:S01]  /*5df0*/  @!P6 IMAD.MOV R94, RZ, RZ, -R94 ;  /* 0x000000ffff5ee224 */ /* 0x000fe200078e0a5e */
[----:B------:R-:W-:Y:S01]  /*5e00*/  ISETP.GT.U32.AND P6, PT, R5, R97, PT ;  /* 0x000000610500720c */ /* 0x000fe20003fc4070 */
[----:B------:R-:W-:Y:S01]  /*5e10*/  @!P1 IMAD.IADD R95, R95, 0x1, -R5 ;  /* 0x000000015f5f9824 */ /* 0x000fe200078e0a05 */
[C---:B------:R-:W-:Y:S01]  /*5e20*/  ISETP.GT.U32.AND P1, PT, R5.reuse, R98, PT ;  /* 0x000000620500720c */ /* 0x040fe20003f24070 */
[----:B------:R-:W-:-:S02]  /*5e30*/  IMAD R99, R5, R8, R99 ;  /* 0x0000000805637224 */ /* 0x000fc400078e0263 */
[----:B------:R-:W-:Y:S02]  /*5e40*/  @!P3 IMAD.MOV R95, RZ, RZ, -R95 ;  /* 0x000000ffff5fb224 */ /* 0x000fe400078e0a5f */
[----:B------:R-:W-:Y:S01]  /*5e50*/  @!P0 IMAD.MOV R93, RZ, RZ, -R93 ;  /* 0x000000ffff5d8224 */ /* 0x000fe200078e0a5d */
[C---:B------:R-:W-:Y:S01]  /*5e60*/  ISETP.GT.U32.AND P3, PT, R5.reuse, R99, PT ;  /* 0x000000630500720c */ /* 0x040fe20003f64070 */
[----:B------:R-:W-:Y:S01]  /*5e70*/  IMAD.HI.U32 R7, R2, R100, RZ ;  /* 0x0000006402077227 */ /* 0x000fe200078e00ff */
[----:B------:R-:W-:-:S03]  /*5e80*/  ISETP.GT.U32.AND P0, PT, R5, R96, PT ;  /* 0x000000600500720c */ /* 0x000fc60003f04070 */
[--C-:B------:R-:W-:Y:S02]  /*5e90*/  @!P6 IMAD.IADD R97, R97, 0x1, -R5.reuse ;  /* 0x000000016161e824 */ /* 0x100fe400078e0a05 */
[--C-:B------:R-:W-:Y:S02]  /*5ea0*/  @!P1 IMAD.IADD R98, R98, 0x1, -R5.reuse ;  /* 0x0000000162629824 */ /* 0x100fe400078e0a05 */
[----:B------:R-:W-:Y:S01]  /*5eb0*/  IMAD.HI.U32 R8, R2, R101, RZ ;  /* 0x0000006502087227 */ /* 0x000fe200078e00ff */
[C---:B------:R-:W-:Y:S02]  /*5ec0*/  ISETP.GT.U32.AND P6, PT, R5.reuse, R97, PT ;  /* 0x000000610500720c */ /* 0x040fe40003fc4070 */
[----:B------:R-:W-:Y:S01]  /*5ed0*/  ISETP.GT.U32.AND P1, PT, R5, R98, PT ;  /* 0x000000620500720c */ /* 0x000fe20003f24070 */
[--C-:B------:R-:W-:Y:S02]  /*5ee0*/  @!P3 IMAD.IADD R99, R99, 0x1, -R5.reuse ;  /* 0x000000016363b824 */ /* 0x100fe400078e0a05 */
[----:B------:R-:W-:Y:S01]  /*5ef0*/  @!P0 IMAD.IADD R96, R96, 0x1, -R5 ;  /* 0x0000000160608824 */ /* 0x000fe200078e0a05 */
[----:B------:R-:W-:Y:S01]  /*5f00*/  ISETP.GE.AND P0, PT, R9, RZ, PT ;  /* 0x000000ff0900720c */ /* 0x000fe20003f06270 */
[----:B------:R-:W-:Y:S01]  /*5f10*/  IMAD.MOV R7, RZ, RZ, -R7 ;  /* 0x000000ffff077224 */ /* 0x000fe200078e0a07 */
[----:B------:R-:W-:Y:S01]  /*5f20*/  ISETP.GT.U32.AND P3, PT, R5, R99, PT ;  /* 0x000000630500720c */ /* 0x000fe20003f64070 */
[----:B------:R-:W-:-:S04]  /*5f30*/  IMAD.HI.U32 R9, R2, R102, RZ ;  /* 0x0000006602097227 */ /* 0x000fc800078e00ff */
[----:B------:R-:W-:Y:S02]  /*5f40*/  IMAD.MOV R8, RZ, RZ, -R8 ;  /* 0x000000ffff087224 */ /* 0x000fe400078e0a08 */
[----:B------:R-:W-:Y:S02]  /*5f50*/  IMAD R100, R5, R7, R100 ;  /* 0x0000000705647224 */ /* 0x000fe400078e0264 */
[----:B------:R-:W-:Y:S02]  /*5f60*/  IMAD.MOV R9, RZ, RZ, -R9 ;  /* 0x000000ffff097224 */ /* 0x000fe400078e0a09 */
[----:B------:R-:W-:Y:S01]  /*5f70*/  @!P6 IMAD.IADD R97, R97, 0x1, -R5 ;  /* 0x000000016161e824 */ /* 0x000fe200078e0a05 */
[----:B------:R-:W-:Y:S01]  /*5f80*/  ISETP.GE.AND P6, PT, R103, RZ, PT ;  /* 0x000000ff6700720c */ /* 0x000fe20003fc6270 */
[C---:B------:R-:W-:Y:S01]  /*5f90*/  IMAD R101, R5.reuse, R8, R101 ;  /* 0x0000000805657224 */ /* 0x040fe200078e0265 */
[----:B------:R-:W-:Y:S01]  /*5fa0*/  IABS R103, R107 ;  /* 0x0000006b00677213 */ /* 0x000fe20000000000 */
[----:B------:R-:W-:Y:S01]  /*5fb0*/  @!P1 IMAD.IADD R98, R98, 0x1, -R5 ;  /* 0x0000000162629824 */ /* 0x000fe200078e0a05 */
[C---:B------:R-:W-:Y:S01]  /*5fc0*/  ISETP.GT.U32.AND P1, PT, R5.reuse, R100, PT ;  /* 0x000000640500720c */ /* 0x040fe20003f24070 */
[----:B------:R-:W-:-:S02]  /*5fd0*/  IMAD R102, R5, R9, R102 ;  /* 0x0000000905667224 */ /* 0x000fc400078e0266 */
[----:B------:R-:W-:Y:S01]  /*5fe0*/  @!P2 IMAD.MOV R97, RZ, RZ, -R97 ;  /* 0x000000ffff61a224 */ /* 0x000fe200078e0a61 */
[----:B------:R-:W-:Y:S01]  /*5ff0*/  ISETP.GT.U32.AND P2, PT, R5, R101, PT ;  /* 0x000000650500720c */ /* 0x000fe20003f44070 */
[--C-:B------:R-:W-:Y:S01]  /*6000*/  @!P3 IMAD.IADD R99, R99, 0x1, -R5.reuse ;  /* 0x000000016363b824 */ /* 0x100fe200078e0a05 */
[----:B------:R-:W-:Y:S01]  /*6010*/  ISETP.GT.U32.AND P3, PT, R5, R102, PT ;  /* 0x000000660500720c */ /* 0x000fe20003f64070 */
[----:B------:R-:W-:Y:S02]  /*6020*/  VIADD R7, R4, 0x12e ;  /* 0x0000012e04077836 */ /* 0x000fe40000000000 */
[----:B------:R-:W-:Y:S02]  /*6030*/  @!P4 IMAD.MOV R98, RZ, RZ, -R98 ;  /* 0x000000ffff62c224 */ /* 0x000fe400078e0a62 */
[----:B------:R-:W-:Y:S01]  /*6040*/  @!P5 IMAD.MOV R96, RZ, RZ, -R96 ;  /* 0x000000ffff60d224 */ /* 0x000fe200078e0a60 */
[----:B------:R-:W-:Y:S01]  /*6050*/  IABS R104, R7 ;  /* 0x0000000700687213 */ /* 0x000fe20000000000 */
[----:B------:R-:W-:Y:S01]  /*6060*/  @!P1 IMAD.IADD R100, R100, 0x1, -R5 ;  /* 0x0000000164649824 */ /* 0x000fe200078e0a05 */
[----:B------:R-:W-:Y:S01]  /*6070*/  ISETP.GE.AND P4, PT, R7, RZ, PT ;  /* 0x000000ff0700720c */ /* 0x000fe20003f86270 */
[----:B------:R-:W-:Y:S01]  /*6080*/  IMAD.HI.U32 R7, R2, R103, RZ ;  /* 0x0000006702077227 */ /* 0x000fe200078e00ff */
[----:B------:R-:W-:-:S02]  /*6090*/  ISETP.GE.AND P5, PT, R10, RZ, PT ;  /* 0x000000ff0a00720c */ /* 0x000fc40003fa6270 */
[----:B------:R-:W-:Y:S01]  /*60a0*/  ISETP.GT.U32.AND P1, PT, R5, R100, PT ;  /* 0x000000640500720c */ /* 0x000fe20003f24070 */
[--C-:B------:R-:W-:Y:S02]  /*60b0*/  @!P2 IMAD.IADD R101, R101, 0x1, -R5.reuse ;  /* 0x000000016565a824 */ /* 0x100fe400078e0a05 */
[----:B------:R-:W-:Y:S02]  /*60c0*/  @!P3 IMAD.IADD R102, R102, 0x1, -R5 ;  /* 0x000000016666b824 */ /* 0x000fe400078e0a05 */
[C---:B------:R-:W-:Y:S01]  /*60d0*/  IMAD.HI.U32 R8, R2.reuse, R104, RZ ;  /* 0x0000006802087227 */ /* 0x040fe200078e00ff */
[C---:B------:R-:W-:Y:S02]  /*60e0*/  ISETP.GT.U32.AND P2, PT, R5.reuse, R101, PT ;  /* 0x000000650500720c */ /* 0x040fe40003f44070 */
[----:B------:R-:W-:Y:S01]  /*60f0*/  ISETP.GT.U32.AND P3, PT, R5, R102, PT ;  /* 0x000000660500720c */ /* 0x000fe20003f64070 */
[----:B------:R-:W-:-:S04]  /*6100*/  IMAD.HI.U32 R9, R2, R105, RZ ;  /* 0x0000006902097227 */ /* 0x000fc800078e00ff */
[----:B------:R-:W-:Y:S01]  /*6110*/  @!P0 IMAD.MOV R99, RZ, RZ, -R99 ;  /* 0x000000ffff638224 */ /* 0x000fe200078e0a63 */
[----:B------:R-:W-:Y:S01]  /*6120*/  ISETP.GE.AND P0, PT, R106, RZ, PT ;  /* 0x000000ff6a00720c */ /* 0x000fe20003f06270 */
[----:B------:R-:W-:Y:S01]  /*6130*/  IMAD.MOV R10, RZ, RZ, -R7 ;  /* 0x000000ffff0a7224 */ /* 0x000fe200078e0a07 */
[C---:B------:R-:W-:Y:S01]  /*6140*/  LOP3.LUT R7, R0.reuse, 0x12a, RZ, 0xfc, !PT ;  /* 0x0000012a00077812 */ /* 0x040fe200078efcff */
[----:B------:R-:W-:Y:S02]  /*6150*/  IMAD.MOV R8, RZ, RZ, -R8 ;  /* 0x000000ffff087224 */ /* 0x000fe400078e0a08 */
[----:B------:R-:W-:Y:S01]  /*6160*/  IMAD.MOV R106, RZ, RZ, -R9 ;  /* 0x000000ffff6a7224 */ /* 0x000fe200078e0a09 */
[C---:B------:R-:W-:Y:S01]  /*6170*/  LOP3.LUT R9, R0.reuse, 0x128, RZ, 0xfc, !PT ;  /* 0x0000012800097812 */ /* 0x040fe200078efcff */
[----:B------:R-:W-:Y:S01]  /*6180*/  IMAD R103, R5, R10, R103 ;  /* 0x0000000a05677224 */ /* 0x000fe200078e0267 */
[----:B------:R-:W-:Y:S01]  /*6190*/  LOP3.LUT R10, R0, 0x126, RZ, 0xfc, !PT ;  /* 0x00000126000a7812 */ /* 0x000fe200078efcff */
[----:B------:R-:W-:Y:S01]  /*61a0*/  @!P1 IMAD.IADD R100, R100, 0x1, -R5 ;  /* 0x0000000164649824 */ /* 0x000fe200078e0a05 */
[----:B------:R-:W-:Y:S01]  /*61b0*/  ISETP.GE.AND P1, PT, R107, RZ, PT ;  /* 0x000000ff6b00720c */ /* 0x000fe20003f26270 */
[C---:B------:R-:W-:Y:S01]  /*61c0*/  IMAD R104, R5.reuse, R8, R104 ;  /* 0x0000000805687224 */ /* 0x040fe200078e0268 */
[----:B------:R-:W-:Y:S01]  /*61d0*/  IABS R107, R9 ;  /* 0x00000009006b7213 */ /* 0x000fe20000000000 */
[----:B------:R-:W-:Y:S01]  /*61e0*/  IMAD R105, R5, R106, R105 ;  /* 0x0000006a05697224 */ /* 0x000fe200078e0269 */
[----:B------:R-:W-:Y:S01]  /*61f0*/  IABS R106, R7 ;  /* 0x00000007006a7213 */ /* 0x000fe20000000000 */
[--C-:B------:R-:W-:Y:S01]  /*6200*/  @!P2 IMAD.IADD R101, R101, 0x1, -R5.reuse ;  /* 0x000000016565a824 */ /* 0x100fe200078e0a05 */
[C---:B------:R-:W-:Y:S01]  /*6210*/  ISETP.GT.U32.AND P2, PT, R5.reuse, R103, PT ;  /* 0x000000670500720c */ /* 0x040fe20003f44070 */
[----:B------:R-:W-:Y:S01]  /*6220*/  @!P5 IMAD.MOV R100, RZ, RZ, -R100 ;  /* 0x000000ffff64d224 */ /* 0x000fe200078e0a64 */
[C---:B------:R-:W-:Y:S01]  /*6230*/  ISETP.GT.U32.AND P5, PT, R5.reuse, R104, PT ;  /* 0x000000680500720c */ /* 0x040fe20003fa4070 */
[----:B------:R-:W-:Y:S01]  /*6240*/  @!P3 IMAD.IADD R102, R102, 0x1, -R5 ;  /* 0x000000016666b824 */ /* 0x000fe200078e0a05 */
[----:B------:R-:W-:Y:S01]  /*6250*/  ISETP.GT.U32.AND P3, PT, R5, R105, PT ;  /* 0x000000690500720c */ /* 0x000fe20003f64070 */
[----:B------:R-:W-:Y:S01]  /*6260*/  @!P6 IMAD.MOV R101, RZ, RZ, -R101 ;  /* 0x000000ffff65e224 */ /* 0x000fe200078e0a65 */
[----:B------:R-:W-:Y:S01]  /*6270*/  ISETP.GE.AND P6, PT, R108, RZ, PT ;  /* 0x000000ff6c00720c */ /* 0x000fe20003fc6270 */
[----:B------:R-:W-:Y:S01]  /*6280*/  @!P0 IMAD.MOV R102, RZ, RZ, -R102 ;  /* 0x000000ffff668224 */ /* 0x000fe200078e0a66 */
[----:B------:R-:W-:-:S05]  /*6290*/  IABS R108, R10 ;  /* 0x0000000a006c7213 */ /* 0x000fca0000000000 */
[--C-:B------:R-:W-:Y:S01]  /*62a0*/  @!P2 IMAD.IADD R103, R103, 0x1, -R5.reuse ;  /* 0x000000016767a824 */ /* 0x100fe200078e0a05 */
[----:B------:R-:W-:Y:S01]  /*62b0*/  ISETP.GE.AND P2, PT, R7, RZ, PT ;  /* 0x000000ff0700720c */ /* 0x000fe20003f46270 */
[----:B------:R-:W-:Y:S02]  /*62c0*/  @!P5 IMAD.IADD R104, R104, 0x1, -R5 ;  /* 0x000000016868d824 */ /* 0x000fe400078e0a05 */
[----:B------:R-:W-:Y:S01]  /*62d0*/  IMAD.HI.U32 R7, R2, R106, RZ ;  /* 0x0000006a02077227 */ /* 0x000fe200078e00ff */
[----:B------:R-:W-:-:S03]  /*62e0*/  ISETP.GT.U32.AND P5, PT, R5, R103, PT ;  /* 0x000000670500720c */ /* 0x000fc60003fa4070 */
[----:B------:R-:W-:Y:S01]  /*62f0*/  @!P3 IMAD.IADD R105, R105, 0x1, -R5 ;  /* 0x000000016969b824 */ /* 0x000fe200078e0a05 */
[C---:B------:R-:W-:Y:S01]  /*6300*/  ISETP.GT.U32.AND P3, PT, R5.reuse, R104, PT ;  /* 0x000000680500720c */ /* 0x040fe20003f64070 */
[----:B------:R-:W-:Y:S02]  /*6310*/  IMAD.MOV R8, RZ, RZ, -R7 ;  /* 0x000000ffff087224 */ /* 0x000fe400078e0a07 */
[----:B------:R-:W-:Y:S01]  /*6320*/  IMAD.HI.U32 R7, R2, R107, RZ ;  /* 0x0000006b02077227 */ /* 0x000fe200078e00ff */
[----:B------:R-:W-:-:S03]  /*6330*/  ISETP.GT.U32.AND P0, PT, R5, R105, PT ;  /* 0x000000690500720c */ /* 0x000fc60003f04070 */
[----:B------:R-:W-:Y:S02]  /*6340*/  IMAD R106, R5, R8, R106 ;  /* 0x00000008056a7224 */ /* 0x000fe400078e026a */
[----:B------:R-:W-:Y:S02]  /*6350*/  IMAD.MOV R8, RZ, RZ, -R7 ;  /* 0x000000ffff087224 */ /* 0x000fe400078e0a07 */
[----:B------:R-:W-:-:S04]  /*6360*/  IMAD.HI.U32 R7, R2, R108, RZ ;  /* 0x0000006c02077227 */ /* 0x000fc800078e00ff */
[C---:B------:R-:W-:Y:S02]  /*6370*/  IMAD R107, R5.reuse, R8, R107 ;  /* 0x00000008056b7224 */ /* 0x040fe400078e026b */
[----:B------:R-:W-:Y:S02]  /*6380*/  IMAD.MOV R7, RZ, RZ, -R7 ;  /* 0x000000ffff077224 */ /* 0x000fe400078e0a07 */
[--C-:B------:R-:W-:Y:S01]  /*6390*/  @!P3 IMAD.IADD R104, R104, 0x1, -R5.reuse ;  /* 0x000000016868b824 */ /* 0x100fe200078e0a05 */
[----:B------:R-:W-:Y:S01]  /*63a0*/  ISETP.GT.U32.AND P3, PT, R5, R107, PT ;  /* 0x0000006b0500720c */ /* 0x000fe20003f64070 */
[----:B------:R-:W-:Y:S01]  /*63b0*/  @!P0 IMAD.IADD R105, R105, 0x1, -R5 ;  /* 0x0000000169698824 */ /* 0x000fe200078e0a05 */
[----:B------:R-:W-:Y:S01]  /*63c0*/  ISETP.GE.AND P0, PT, R9, RZ, PT ;  /* 0x000000ff0900720c */ /* 0x000fe20003f06270 */
[----:B------:R-:W-:Y:S01]  /*63d0*/  IMAD R108, R5, R7, R108 ;  /* 0x00000007056c7224 */ /* 0x000fe200078e026c */
[----:B------:R-:W-:Y:S01]  /*63e0*/  LOP3.LUT R9, R0, 0x120, RZ, 0xfc, !PT ;  /* 0x0000012000097812 */ /* 0x000fe200078efcff */
[----:B------:R-:W-:-:S02]  /*63f0*/  @!P6 IMAD.MOV R105, RZ, RZ, -R105 ;  /* 0x000000ffff69e224 */ /* 0x000fc400078e0a69 */
[----:B------:R-:W-:Y:S01]  /*6400*/  IMAD.HI.U32 R8, R2, R110, RZ ;  /* 0x0000006e02087227 */ /* 0x000fe200078e00ff */
[----:B------:R-:W-:-:S03]  /*6410*/  ISETP.GT.U32.AND P6, PT, R5, R108, PT ;  /* 0x0000006c0500720c */ /* 0x000fc60003fc4070 */
[--C-:B------:R-:W-:Y:S01]  /*6420*/  @!P5 IMAD.IADD R103, R103, 0x1, -R5.reuse ;  /* 0x000000016767d824 */ /* 0x100fe200078e0a05 */
[----:B------:R-:W-:Y:S01]  /*6430*/  ISETP.GT.U32.AND P5, PT, R5, R106, PT ;  /* 0x0000006a0500720c */ /* 0x000fe20003fa4070 */
[----:B------:R-:W-:Y:S02]  /*6440*/  IMAD.MOV R8, RZ, RZ, -R8 ;  /* 0x000000ffff087224 */ /* 0x000fe400078e0a08 */
[----:B------:R-:W-:Y:S02]  /*6450*/  @!P3 IMAD.IADD R107, R107, 0x1, -R5 ;  /* 0x000000016b6bb824 */ /* 0x000fe400078e0a05 */
[C---:B------:R-:W-:Y:S02]  /*6460*/  IMAD R110, R5.reuse, R8, R110 ;  /* 0x00000008056e7224 */ /* 0x040fe400078e026e */
[----:B------:R-:W-:Y:S01]  /*6470*/  @!P1 IMAD.MOV R103, RZ, RZ, -R103 ;  /* 0x000000ffff679224 */ /* 0x000fe200078e0a67 */
[C---:B------:R-:W-:Y:S01]  /*6480*/  ISETP.GT.U32.AND P1, PT, R5.reuse, R107, PT ;  /* 0x0000006b0500720c */ /* 0x040fe20003f24070 */
[----:B------:R-:W-:Y:S01]  /*6490*/  @!P6 IMAD.IADD R108, R108, 0x1, -R5 ;  /* 0x000000016c6ce824 */ /* 0x000fe200078e0a05 */
[----:B------:R-:W-:Y:S01]  /*64a0*/  ISETP.GT.U32.AND P6, PT, R5, R110, PT ;  /* 0x0000006e0500720c */ /* 0x000fe20003fc4070 */
[----:B------:R-:W-:-:S04]  /*64b0*/  IMAD.HI.U32 R7, R2, R109, RZ ;  /* 0x0000006d02077227 */ /* 0x000fc800078e00ff */
[----:B------:R-:W-:Y:S01]  /*64c0*/  @!P5 IMAD.IADD R106, R106, 0x1, -R5 ;  /* 0x000000016a6ad824 */ /* 0x000fe200078e0a05 */
[----:B------:R-:W-:Y:S01]  /*64d0*/  ISETP.GE.AND P5, PT, R10, RZ, PT ;  /* 0x000000ff0a00720c */ /* 0x000fe20003fa6270 */
[----:B------:R-:W-:Y:S02]  /*64e0*/  IMAD.MOV R10, RZ, RZ, -R7 ;  /* 0x000000ffff0a7224 */ /* 0x000fe400078e0a07 */
[----:B------:R-:W-:Y:S01]  /*64f0*/  @!P4 IMAD.MOV R104, RZ, RZ, -R104 ;  /* 0x000000ffff68c224 */ /* 0x000fe200078e0a68 */
[----:B------:R-:W-:Y:S01]  /*6500*/  ISETP.GE.AND P4, PT, R111, RZ, PT ;  /* 0x000000ff6f00720c */ /* 0x000fe20003f86270 */
[----:B------:R-:W-:Y:S01]  /*6510*/  VIADD R7, R4, 0x11e ;  /* 0x0000011e04077836 */ /* 0x000fe20000000000 */
[----:B------:R-:W-:Y:S01]  /*6520*/  IABS R111, R9 ;  /* 0x00000009006f7213 */ /* 0x000fe20000000000 */
[--C-:B------:R-:W-:Y:S01]  /*6530*/  @!P1 IMAD.IADD R107, R107, 0x1, -R5.reuse ;  /* 0x000000016b6b9824 */ /* 0x100fe200078e0a05 */
[----:B------:R-:W-:Y:S01]  /*6540*/  ISETP.GT.U32.AND P3, PT, R5, R106, PT ;  /* 0x0000006a0500720c */ /* 0x000fe20003f64070 */
[----:B------:R-:W-:Y:S01]  /*6550*/  @!P6 IMAD.IADD R110, R110, 0x1, -R5 ;  /* 0x000000016e6ee824 */ /* 0x000fe200078e0a05 */
[----:B------:R-:W-:Y:S01]  /*6560*/  ISETP.GE.AND P1, PT, R7, RZ, PT ;  /* 0x000000ff0700720c */ /* 0x000fe20003f26270 */
[C---:B------:R-:W-:Y:S01]  /*6570*/  IMAD R109, R5.reuse, R10, R109 ;  /* 0x0000000a056d7224 */ /* 0x040fe200078e026d */
[----:B------:R-:W-:Y:S01]  /*6580*/  IABS R112, R7 ;  /* 0x0000000700707213 */ /* 0x000fe20000000000 */
[----:B------:R-:W-:Y:S01]  /*6590*/  IMAD.HI.U32 R7, R2, R111, RZ ;  /* 0x0000006f02077227 */ /* 0x000fe200078e00ff */
[----:B------:R-:W-:-:S02]  /*65a0*/  ISETP.GT.U32.AND P6, PT, R5, R110, PT ;  /* 0x0000006e0500720c */ /* 0x000fc40003fc4070 */
[----:B------:R-:W-:Y:S01]  /*65b0*/  LOP3.LUT R10, R0, 0x11c, RZ, 0xfc, !PT ;  /* 0x0000011c000a7812 */ /* 0x000fe200078efcff */
[----:B------:R-:W-:Y:S02]  /*65c0*/  IMAD.MOV R8, RZ, RZ, -R7 ;  /* 0x000000ffff087224 */ /* 0x000fe400078e0a07 */
[----:B------:R-:W-:Y:S01]  /*65d0*/  IMAD.HI.U32 R7, R2, R112, RZ ;  /* 0x0000007002077227 */ /* 0x000fe200078e00ff */
[----:B------:R-:W-:-:S03]  /*65e0*/  IABS R113, R10 ;  /* 0x0000000a00717213 */ /* 0x000fc60000000000 */
[C---:B------:R-:W-:Y:S02]  /*65f0*/  IMAD R111, R5.reuse, R8, R111 ;  /* 0x00000008056f7224 */ /* 0x040fe400078e026f */
[----:B------:R-:W-:Y:S01]  /*6600*/  @!P3 IMAD.IADD R106, R106, 0x1, -R5 ;  /* 0x000000016a6ab824 */ /* 0x000fe200078e0a05 */
[C---:B------:R-:W-:Y:S01]  /*6610*/  ISETP.GT.U32.AND P3, PT, R5.reuse, R109, PT ;  /* 0x0000006d0500720c */ /* 0x040fe20003f64070 */
[----:B------:R-:W-:Y:S02]  /*6620*/  IMAD.MOV R8, RZ, RZ, -R7 ;  /* 0x000000ffff087224 */ /* 0x000fe400078e0a07 */
[----:B------:R-:W-:Y:S01]  /*6630*/  @!P2 IMAD.MOV R106, RZ, RZ, -R106 ;  /* 0x000000ffff6aa224 */ /* 0x000fe200078e0a6a */
[C---:B------:R-:W-:Y:S01]  /*6640*/  ISETP.GT.U32.AND P2, PT, R5.reuse, R108, PT ;  /* 0x0000006c0500720c */ /* 0x040fe20003f44070 */
[----:B------:R-:W-:Y:S02]  /*6650*/  IMAD R112, R5, R8, R112 ;  /* 0x0000000805707224 */ /* 0x000fe400078e0270 */
[----:B------:R-:W-:-:S02]  /*6660*/  @!P6 IMAD.IADD R110, R110, 0x1, -R5 ;  /* 0x000000016e6ee824 */ /* 0x000fc400078e0a05 */
[----:B------:R-:W-:Y:S01]  /*6670*/  IMAD.HI.U32 R7, R2, R113, RZ ;  /* 0x0000007102077227 */ /* 0x000fe200078e00ff */
[----:B------:R-:W-:-:S03]  /*6680*/  ISETP.GT.U32.AND P6, PT, R5, R112, PT ;  /* 0x000000700500720c */ /* 0x000fc60003fc4070 */
[----:B------:R-:W-:Y:S02]  /*6690*/  IMAD.MOV R8, RZ, RZ, -R7 ;  /* 0x000000ffff087224 */ /* 0x000fe400078e0a07 */
[----:B------:R-:W-:Y:S01]  /*66a0*/  @!P0 IMAD.MOV R107, RZ, RZ, -R107 ;  /* 0x000000ffff6b8224 */ /* 0x000fe200078e0a6b */
[----:B------:R-:W-:Y:S01]  /*66b0*/  ISETP.GE.AND P0, PT, R114, RZ, PT ;  /* 0x000000ff7200720c */ /* 0x000fe20003f06270 */
[----:B------:R-:W-:Y:S01]  /*66c0*/  @!P2 IMAD.IADD R108, R108, 0x1, -R5 ;  /* 0x000000016c6ca824 */ /* 0x000fe200078e0a05 */
[C---:B------:R-:W-:Y:S01]  /*66d0*/  ISETP.GT.U32.AND P2, PT, R5.reuse, R111, PT ;  /* 0x0000006f0500720c */ /* 0x040fe20003f44070 */
[----:B------:R-:W-:Y:S01]  /*66e0*/  IMAD R113, R5, R8, R113 ;  /* 0x0000000805717224 */ /* 0x000fe200078e0271 */
[----:B------:R-:W-:Y:S01]  /*66f0*/  IABS R114, R119 ;  /* 0x0000007700727213 */ /* 0x000fe20000000000 */
[----:B------:R-:W-:-:S04]  /*6700*/  IMAD.HI.U32 R8, R2, R115, RZ ;  /* 0x0000007302087227 */ /* 0x000fc800078e00ff */
[----:B------:R-:W-:Y:S01]  /*6710*/  @!P6 IMAD.IADD R112, R112, 0x1, -R5 ;  /* 0x000000017070e824 */ /* 0x000fe200078e0a05 */
[----:B------:R-:W-:Y:S01]  /*6720*/  ISETP.GT.U32.AND P6, PT, R5, R113, PT ;  /* 0x000000710500720c */ /* 0x000fe20003fc4070 */
[----:B------:R-:W-:-:S04]  /*6730*/  IMAD.HI.U32 R7, R2, R114, RZ ;  /* 0x0000007202077227 */ /* 0x000fc800078e00ff */
[----:B------:R-:W-:Y:S01]  /*6740*/  @!P2 IMAD.IADD R111, R111, 0x1, -R5 ;  /* 0x000000016f6fa824 */ /* 0x000fe200078e0a05 */
[----:B------:R-:W-:Y:S01]  /*6750*/  ISETP.GE.AND P2, PT, R10, RZ, PT ;  /* 0x000000ff0a00720c */ /* 0x000fe20003f46270 */
[----:B------:R-:W-:Y:S02]  /*6760*/  IMAD.MOV R7, RZ, RZ, -R7 ;  /* 0x000000ffff077224 */ /* 0x000fe400078e0a07 */
[--C-:B------:R-:W-:Y:S02]  /*6770*/  @!P3 IMAD.IADD R109, R109, 0x1, -R5.reuse ;  /* 0x000000016d6db824 */ /* 0x100fe400078e0a05 */
[----:B------:R-:W-:Y:S02]  /*6780*/  IMAD.MOV R8, RZ, RZ, -R8 ;  /* 0x000000ffff087224 */ /* 0x000fe400078e0a08 */
[----:B------:R-:W-:Y:S01]  /*6790*/  @!P6 IMAD.IADD R113, R113, 0x1, -R5 ;  /* 0x000000017171e824 */ /* 0x000fe200078e0a05 */
[C---:B------:R-:W-:Y:S01]  /*67a0*/  ISETP.GT.U32.AND P6, PT, R5.reuse, R111, PT ;  /* 0x0000006f0500720c */ /* 0x040fe20003fc4070 */
[C---:B------:R-:W-:Y:S01]  /*67b0*/  IMAD R114, R5.reuse, R7, R114 ;  /* 0x0000000705727224 */ /* 0x040fe200078e0272 */
[C---:B------:R-:W-:Y:S01]  /*67c0*/  ISETP.GT.U32.AND P3, PT, R5.reuse, R109, PT ;  /* 0x0000006d0500720c */ /* 0x040fe20003f64070 */
[----:B------:R-:W-:-:S02]  /*67d0*/  IMAD R115, R5, R8, R115 ;  /* 0x0000000805737224 */ /* 0x000fc400078e0273 */
[----:B------:R-:W-:Y:S01]  /*67e0*/  @!P0 IMAD.MOV R110, RZ, RZ, -R110 ;  /* 0x000000ffff6e8224 */ /* 0x000fe200078e0a6e */
[C---:B------:R-:W-:Y:S01]  /*67f0*/  ISETP.GT.U32.AND P0, PT, R5.reuse, R114, PT ;  /* 0x000000720500720c */ /* 0x040fe20003f04070 */
[----:B------:R-:W-:Y:S01]  /*6800*/  @!P5 IMAD.MOV R108, RZ, RZ, -R108 ;  /* 0x000000ffff6cd224 */ /* 0x000fe200078e0a6c */
[----:B------:R-:W-:Y:S01]  /*6810*/  ISETP.GT.U32.AND P5, PT, R5, R112, PT ;  /* 0x000000700500720c */ /* 0x000fe20003fa4070 */
[----:B------:R-:W-:-:S04]  /*6820*/  IMAD.HI.U32 R7, R2, R116, RZ ;  /* 0x0000007402077227 */ /* 0x000fc800078e00ff */
[--C-:B------:R-:W-:Y:S01]  /*6830*/  @!P6 IMAD.IADD R111, R111, 0x1, -R5.reuse ;  /* 0x000000016f6fe824 */ /* 0x100fe200078e0a05 */
[----:B------:R-:W-:Y:S01]  /*6840*/  ISETP.GT.U32.AND P6, PT, R5, R115, PT ;  /* 0x000000730500720c */ /* 0x000fe20003fc4070 */
[----:B------:R-:W-:Y:S01]  /*6850*/  @!P3 IMAD.IADD R109, R109, 0x1, -R5 ;  /* 0x000000016d6db824 */ /* 0x000fe200078e0a05 */
[----:B------:R-:W-:Y:S01]  /*6860*/  ISETP.GE.AND P3, PT, R9, RZ, PT ;  /* 0x000000ff0900720c */ /* 0x000fe20003f66270 */
[----:B------:R-:W-:Y:S02]  /*6870*/  IMAD.MOV R9, RZ, RZ, -R7 ;  /* 0x000000ffff097224 */ /* 0x000fe400078e0a07 */
[----:B------:R-:W-:Y:S02]  /*6880*/  @!P0 IMAD.IADD R114, R114, 0x1, -R5 ;  /* 0x0000000172728824 */ /* 0x000fe400078e0a05 */
[----:B------:R-:W-:-:S04]  /*6890*/  IMAD.HI.U32 R7, R2, R117, RZ ;  /* 0x0000007502077227 */ /* 0x000fc800078e00ff */
[----:B------:R-:W-:-:S04]  /*68a0*/  IMAD.HI.U32 R8, R2, R118, RZ ;  /* 0x0000007602087227 */ /* 0x000fc800078e00ff */
[----:B------:R-:W-:Y:S01]  /*68b0*/  @!P6 IMAD.IADD R115, R115, 0x1, -R5 ;  /* 0x000000017373e824 */ /* 0x000fe200078e0a05 */
[C---:B------:R-:W-:Y:S01]  /*68c0*/  ISETP.GT.U32.AND P6, PT, R5.reuse, R114, PT ;  /* 0x000000720500720c */ /* 0x040fe20003fc4070 */
[----:B------:R-:W-:Y:S02]  /*68d0*/  IMAD.MOV R10, RZ, RZ, -R7 ;  /* 0x000000ffff0a7224 */ /* 0x000fe400078e0a07 */
[----:B------:R-:W-:Y:S01]  /*68e0*/  @!P4 IMAD.MOV R109, RZ, RZ, -R109 ;  /* 0x000000ffff6dc224 */ /* 0x000fe200078e0a6d */
[C---:B------:R-:W-:Y:S01]  /*68f0*/  ISETP.GT.U32.AND P4, PT, R5.reuse, R113, PT ;  /* 0x000000710500720c */ /* 0x040fe20003f84070 */
[----:B------:R-:W-:Y:S02]  /*6900*/  IMAD.MOV R8, RZ, RZ, -R8 ;  /* 0x000000ffff087224 */ /* 0x000fe400078e0a08 */
[----:B------:R-:W-:Y:S02]  /*6910*/  @!P5 IMAD.IADD R112, R112, 0x1, -R5 ;  /* 0x000000017070d824 */ /* 0x000fe400078e0a05 */
[----:B------:R-:W-:-:S02]  /*6920*/  IMAD R117, R5, R10, R117 ;  /* 0x0000000a05757224 */ /* 0x000fc400078e0275 */
[C---:B------:R-:W-:Y:S02]  /*6930*/  IMAD R118, R5.reuse, R8, R118 ;  /* 0x0000000805767224 */ /* 0x040fe400078e0276 */
[----:B------:R-:W-:Y:S01]  /*6940*/  @!P1 IMAD.MOV R112, RZ, RZ, -R112 ;  /* 0x000000ffff709224 */ /* 0x000fe200078e0a70 */
[C---:B------:R-:W-:Y:S01]  /*6950*/  ISETP.GT.U32.AND P1, PT, R5.reuse, R117, PT ;  /* 0x000000750500720c */ /* 0x040fe20003f24070 */
[C---:B------:R-:W-:Y:S01]  /*6960*/  IMAD R116, R5.reuse, R9, R116 ;  /* 0x0000000905747224 */ /* 0x040fe200078e0274 */
[----:B------:R-:W-:Y:S01]  /*6970*/  LOP3.LUT R9, R0, 0x110, RZ, 0xfc, !PT ;  /* 0x0000011000097812 */ /* 0x000fe200078efcff */
[--C-:B------:R-:W-:Y:S01]  /*6980*/  @!P6 IMAD.IADD R114, R114, 0x1, -R5.reuse ;  /* 0x000000017272e824 */ /* 0x100fe200078e0a05 */
[----:B------:R-:W-:Y:S01]  /*6990*/  ISETP.GT.U32.AND P6, PT, R5, R118, PT ;  /* 0x000000760500720c */ /* 0x000fe20003fc4070 */
[----:B------:R-:W-:Y:S01]  /*69a0*/  @!P4 IMAD.IADD R113, R113, 0x1, -R5 ;  /* 0x000000017171c824 */ /* 0x000fe200078e0a05 */
[----:B------:R-:W-:Y:S01]  /*69b0*/  ISETP.GT.U32.AND P5, PT, R5, R116, PT ;  /* 0x000000740500720c */ /* 0x000fe20003fa4070 */
[----:B------:R-:W-:Y:S01]  /*69c0*/  VIADD R7, R4, 0x10e ;  /* 0x0000010e04077836 */ /* 0x000fe20000000000 */
[----:B------:R-:W-:Y:S01]  /*69d0*/  ISETP.GE.AND P4, PT, R119, RZ, PT ;  /* 0x000000ff7700720c */ /* 0x000fe20003f86270 */
[----:B------:R-:W-:Y:S01]  /*69e0*/  @!P3 IMAD.MOV R111, RZ, RZ, -R111 ;  /* 0x000000ffff6fb224 */ /* 0x000fe200078e0a6f */
[----:B------:R-:W-:Y:S01]  /*69f0*/  IABS R119, R9 ;  /* 0x0000000900777213 */ /* 0x000fe20000000000 */
[----:B------:R-:W-:Y:S01]  /*6a00*/  @!P2 IMAD.MOV R113, RZ, RZ, -R113 ;  /* 0x000000ffff71a224 */ /* 0x000fe200078e0a71 */
[----:B------:R-:W-:Y:S01]  /*6a10*/  ISETP.GT.U32.AND P3, PT, R5, R115, PT ;  /* 0x000000730500720c */ /* 0x000fe20003f64070 */
[----:B------:R-:W-:Y:S01]  /*6a20*/  @!P1 IMAD.IADD R117, R117, 0x1, -R5 ;  /* 0x0000000175759824 */ /* 0x000fe200078e0a05 */
[----:B------:R-:W-:-:S02]  /*6a30*/  ISETP.GE.AND P0, PT, R7, RZ, PT ;  /* 0x000000ff0700720c */ /* 0x000fc40003f06270 */
[----:B------:R-:W-:Y:S01]  /*6a40*/  IABS R120, R7 ;  /* 0x0000000700787213 */ /* 0x000fe20000000000 */
[----:B------:R-:W-:Y:S01]  /*6a50*/  IMAD.HI.U32 R7, R2, R119, RZ ;  /* 0x0000007702077227 */ /* 0x000fe200078e00ff */
[----:B------:R-:W-:Y:S02]  /*6a60*/  ISETP.GE.AND P2, PT, R121, RZ, PT ;  /* 0x000000ff7900720c */ /* 0x000fe40003f46270 */
[----:B------:R-:W-:Y:S01]  /*6a70*/  ISETP.GE.AND P1, PT, R124, RZ, PT ;  /* 0x000000ff7c00720c */ /* 0x000fe20003f26270 */
[--C-:B------:R-:W-:Y:S01]  /*6a80*/  @!P6 IMAD.IADD R118, R118, 0x1, -R5.reuse ;  /* 0x000000017676e824 */ /* 0x100fe200078e0a05 */
[----:B------:R-:W-:Y:S01]  /*6a90*/  ISETP.GT.U32.AND P6, PT, R5, R117, PT ;  /* 0x000000750500720c */ /* 0x000fe20003fc4070 */
[----:B------:R-:W-:Y:S02]  /*6aa0*/  @!P5 IMAD.IADD R116, R116, 0x1, -R5 ;  /* 0x000000017474d824 */ /* 0x000fe400078e0a05 */
[----:B------:R-:W-:-:S03]  /*6ab0*/  IMAD.HI.U32 R8, R2, R120, RZ ;  /* 0x0000007802087227 */ /* 0x000fc600078e00ff */
[----:B------:R-:W-:Y:S01]  /*6ac0*/  ISETP.GT.U32.AND P5, PT, R5, R116, PT ;  /* 0x000000740500720c */ /* 0x000fe20003fa4070 */
[----:B------:R-:W-:Y:S01]  /*6ad0*/  IMAD.MOV R10, RZ, RZ, -R7 ;  /* 0x000000ffff0a7224 */ /* 0x000fe200078e0a07 */
[----:B------:R-:W-:Y:S01]  /*6ae0*/  LOP3.LUT R7, R0, 0x10c, RZ, 0xfc, !PT ;  /* 0x0000010c00077812 */ /* 0x000fe200078efcff */
[----:B------:R-:W-:Y:S01]  /*6af0*/  @!P3 IMAD.IADD R115, R115, 0x1, -R5 ;  /* 0x000000017373b824 */ /* 0x000fe200078e0a05 */
[----:B------:R-:W-:Y:S01]  /*6b00*/  ISETP.GE.AND P3, PT, R122, RZ, PT ;  /* 0x000000ff7a00720c */ /* 0x000fe20003f66270 */
[----:B------:R-:W-:Y:S01]  /*6b10*/  IMAD.MOV R8, RZ, RZ, -R8 ;  /* 0x000000ffff087224 */ /* 0x000fe200078e0a08 */
[----:B------:R-:W-:Y:S01]  /*6b20*/  IABS R121, R7 ;  /* 0x0000000700797213 */ /* 0x000fe20000000000 */
[C---:B------:R-:W-:Y:S02]  /*6b30*/  IMAD R119, R5.reuse, R10, R119 ;  /* 0x0000000a05777224 */ /* 0x040fe400078e0277 */
[----:B------:R-:W-:Y:S01]  /*6b40*/  @!P4 IMAD.MOV R114, RZ, RZ, -R114 ;  /* 0x000000ffff72c224 */ /* 0x000fe200078e0a72 */
[C---:B------:R-:W-:Y:S01]  /*6b50*/  ISETP.GT.U32.AND P4, PT, R5.reuse, R118, PT ;  /* 0x000000760500720c */ /* 0x040fe20003f84070 */
[C---:B------:R-:W-:Y:S01]  /*6b60*/  IMAD R120, R5.reuse, R8, R120 ;  /* 0x0000000805787224 */ /* 0x040fe200078e0278 */
[----:B------:R-:W-:Y:S01]  /*6b70*/  LOP3.LUT R8, R0, 0x10a, RZ, 0xfc, !PT ;  /* 0x0000010a00087812 */ /* 0x000fe200078efcff */
[----:B------:R-:W-:Y:S01]  /*6b80*/  @!P2 IMAD.MOV R115, RZ, RZ, -R115 ;  /* 0x000000ffff73a224 */ /* 0x000fe200078e0a73 */
[----:B------:R-:W-:Y:S01]  /*6b90*/  ISETP.GT.U32.AND P2, PT, R5, R119, PT ;  /* 0x000000770500720c */ /* 0x000fe20003f44070 */
[--C-:B------:R-:W-:Y:S01]  /*6ba0*/  @!P6 IMAD.IADD R117, R117, 0x1, -R5.reuse ;  /* 0x000000017575e824 */ /* 0x100fe200078e0a05 */
[----:B------:R-:W-:Y:S01]  /*6bb0*/  ISETP.GT.U32.AND P6, PT, R5, R120, PT ;  /* 0x000000780500720c */ /* 0x000fe20003fc4070 */
[----:B------:R-:W-:Y:S01]  /*6bc0*/  @!P5 IMAD.IADD R116, R116, 0x1, -R5 ;  /* 0x000000017474d824 */ /* 0x000fe200078e0a05 */
[----:B------:R-:W-:-:S02]  /*6bd0*/  IABS R122, R8 ;  /* 0x00000008007a7213 */ /* 0x000fc40000000000 */
[----:B------:R-:W-:Y:S01]  /*6be0*/  ISETP.GE.AND P5, PT, R123, RZ, PT ;  /* 0x000000ff7b00720c */ /* 0x000fe20003fa6270 */
[----:B------:R-:W-:Y:S01]  /*6bf0*/  @!P3 IMAD.MOV R116, RZ, RZ, -R116 ;  /* 0x000000ffff74b224 */ /* 0x000fe200078e0a74 */
[----:B------:R-:W-:Y:S01]  /*6c00*/  ISETP.GE.AND P3, PT, R9, RZ, PT ;  /* 0x000000ff0900720c */ /* 0x000fe20003f66270 */
[----:B------:R-:W-:Y:S01]  /*6c10*/  @!P4 IMAD.IADD R118, R118, 0x1, -R5 ;  /* 0x000000017676c824 */ /* 0x000fe200078e0a05 */
[----:B------:R-:W-:Y:S01]  /*6c20*/  ISETP.GE.AND P4, PT, R7, RZ, PT ;  /* 0x000000ff0700720c */ /* 0x000fe20003f86270 */
[----:B------:R-:W-:Y:S01]  /*6c30*/  IMAD.HI.U32 R7, R2, R121, RZ ;  /* 0x0000007902077227 */ /* 0x000fe200078e00ff */
[----:B------:R-:W-:-:S03]  /*6c40*/  LOP3.LUT R9, R0, 0x108, RZ, 0xfc, !PT ;  /* 0x0000010800097812 */ /* 0x000fc600078efcff */
[----:B------:R-:W-:Y:S01]  /*6c50*/  @!P2 IMAD.IADD R119, R119, 0x1, -R5 ;  /* 0x000000017777a824 */ /* 0x000fe200078e0a05 */
[----:B------:R-:W-:Y:S01]  /*6c60*/  ISETP.GE.AND P2, PT, R8, RZ, PT ;  /* 0x000000ff0800720c */ /* 0x000fe20003f46270 */
[----:B------:R-:W-:Y:S01]  /*6c70*/  IMAD.MOV R10, RZ, RZ, -R7 ;  /* 0x000000ffff0a7224 */ /* 0x000fe200078e0a07 */
[----:B------:R-:W-:Y:S01]  /*6c80*/  IABS R123, R9 ;  /* 0x00000009007b7213 */ /* 0x000fe20000000000 */
[----:B------:R-:W-:Y:S01]  /*6c90*/  @!P6 IMAD.IADD R120, R120, 0x1, -R5 ;  /* 0x000000017878e824 */ /* 0x000fe200078e0a05 */
[----:B------:R-:W-:Y:S01]  /*6ca0*/  ISETP.GT.U32.AND P6, PT, R5, R119, PT ;  /* 0x000000770500720c */ /* 0x000fe20003fc4070 */
[----:B------:R-:W-:-:S04]  /*6cb0*/  IMAD.HI.U32 R8, R2, R122, RZ ;  /* 0x0000007a02087227 */ /* 0x000fc800078e00ff */
[C---:B------:R-:W-:Y:S01]  /*6cc0*/  IMAD R121, R5.reuse, R10, R121 ;  /* 0x0000000a05797224 */ /* 0x040fe200078e0279 */
[----:B------:R-:W-:Y:S01]  /*6cd0*/  LOP3.LUT R10, R0, 0x106, RZ, 0xfc, !PT ;  /* 0x00000106000a7812 */ /* 0x000fe200078efcff */
[----:B------:R-:W-:Y:S02]  /*6ce0*/  IMAD.MOV R8, RZ, RZ, -R8 ;  /* 0x000000ffff087224 */ /* 0x000fe400078e0a08 */
[----:B------:R-:W-:Y:S01]  /*6cf0*/  @!P1 IMAD.MOV R118, RZ, RZ, -R118 ;  /* 0x000000ffff769224 */ /* 0x000fe200078e0a76 */
[----:B------:R-:W-:Y:S01]  /*6d00*/  ISETP.GT.U32.AND P1, PT, R5, R121, PT ;  /* 0x000000790500720c */ /* 0x000fe20003f24070 */
[----:B------:R-:W-:Y:S01]  /*6d10*/  IMAD.HI.U32 R7, R2, R123, RZ ;  /* 0x0000007b02077227 */ /* 0x000fe200078e00ff */
[----:B------:R-:W-:-:S03]  /*6d20*/  IABS R124, R10 ;  /* 0x0000000a007c7213 */ /* 0x000fc60000000000 */
[C---:B------:R-:W-:Y:S02]  /*6d30*/  IMAD R122, R5.reuse, R8, R122 ;  /* 0x00000008057a7224 */ /* 0x040fe400078e027a */
[----:B------:R-:W-:Y:S02]  /*6d40*/  IMAD.MOV R8, RZ, RZ, -R7 ;  /* 0x000000ffff087224 */ /* 0x000fe400078e0a07 */
[----:B------:R-:W-:Y:S01]  /*6d50*/  @!P5 IMAD.MOV R117, RZ, RZ, -R117 ;  /* 0x000000ffff75d224 */ /* 0x000fe200078e0a75 */
[----:B------:R-:W-:Y:S01]  /*6d60*/  ISETP.GT.U32.AND P5, PT, R5, R120, PT ;  /* 0x000000780500720c */ /* 0x000fe20003fa4070 */
[----:B------:R-:W-:Y:S01]  /*6d70*/  @!P6 IMAD.IADD R119, R119, 0x1, -R5 ;  /* 0x000000017777e824 */ /* 0x000fe200078e0a05 */
[C---:B------:R-:W-:Y:S01]  /*6d80*/  ISETP.GT.U32.AND P6, PT, R5.reuse, R122, PT ;  /* 0x0000007a0500720c */ /* 0x040fe20003fc4070 */
[----:B------:R-:W-:Y:S02]  /*6d90*/  IMAD R123, R5, R8, R123 ;  /* 0x00000008057b7224 */ /* 0x000fe400078e027b */
[----:B------:R-:W-:-:S02]  /*6da0*/  @!P3 IMAD.MOV R119, RZ, RZ, -R119 ;  /* 0x000000ffff77b224 */ /* 0x000fc400078e0a77 */
[----:B------:R-:W-:Y:S01]  /*6db0*/  @!P1 IMAD.IADD R121, R121, 0x1, -R5 ;  /* 0x0000000179799824 */ /* 0x000fe200078e0a05 */
[----:B------:R-:W-:Y:S01]  /*6dc0*/  ISETP.GT.U32.AND P3, PT, R5, R123, PT ;  /* 0x0000007b0500720c */ /* 0x000fe20003f64070 */
[----:B------:R-:W-:-:S03]  /*6dd0*/  IMAD.HI.U32 R7, R2, R124, RZ ;  /* 0x0000007c02077227 */ /* 0x000fc600078e00ff */
[----:B------:R-:W-:Y:S01]  /*6de0*/  ISETP.GT.U32.AND P1, PT, R5, R121, PT ;  /* 0x000000790500720c */ /* 0x000fe20003f24070 */
[--C-:B------:R-:W-:Y:S01]  /*6df0*/  @!P5 IMAD.IADD R120, R120, 0x1, -R5.reuse ;  /* 0x000000017878d824 */ /* 0x100fe200078e0a05 */
[----:B------:R-:W-:Y:S01]  /*6e00*/  ISETP.GE.AND P5, PT, R9, RZ, PT ;  /* 0x000000ff0900720c */ /* 0x000fe20003fa6270 */
[----:B------:R-:W-:Y:S01]  /*6e10*/  @!P6 IMAD.IADD R122, R122, 0x1, -R5 ;  /* 0x000000017a7ae824 */ /* 0x000fe200078e0a05 */
[----:B------:R-:W-:Y:S01]  /*6e20*/  LOP3.LUT R9, R0, 0x102, RZ, 0xfc, !PT ;  /* 0x0000010200097812 */ /* 0x000fe200078efcff */
[----:B------:R-:W-:-:S03]  /*6e30*/  IMAD.HI.U32 R8, R2, R125, RZ ;  /* 0x0000007d02087227 */ /* 0x000fc600078e00ff */
[----:B------:R-:W-:Y:S01]  /*6e40*/  IABS R126, R9 ;  /* 0x00000009007e7213 */ /* 0x000fe20000000000 */
[----:B------:R-:W-:Y:S01]  /*6e50*/  @!P3 IMAD.IADD R123, R123, 0x1, -R5 ;  /* 0x000000017b7bb824 */ /* 0x000fe200078e0a05 */
[C---:B------:R-:W-:Y:S01]  /*6e60*/  ISETP.GT.U32.AND P6, PT, R5.reuse, R122, PT ;  /* 0x0000007a0500720c */ /* 0x040fe20003fc4070 */
[----:B------:R-:W-:Y:S02]  /*6e70*/  IMAD.MOV R7, RZ, RZ, -R7 ;  /* 0x000000ffff077224 */ /* 0x000fe400078e0a07 */
[----:B------:R-:W-:Y:S01]  /*6e80*/  IMAD.MOV R8, RZ, RZ, -R8 ;  /* 0x000000ffff087224 */ /* 0x000fe200078e0a08 */
[C---:B------:R-:W-:Y:S01]  /*6e90*/  ISETP.GT.U32.AND P3, PT, R5.reuse, R123, PT ;  /* 0x0000007b0500720c */ /* 0x040fe20003f64070 */
[----:B------:R-:W-:Y:S02]  /*6ea0*/  IMAD R124, R5, R7, R124 ;  /* 0x00000007057c7224 */ /* 0x000fe400078e027c */
[----:B------:R-:W-:Y:S01]  /*6eb0*/  @!P1 IMAD.IADD R121, R121, 0x1, -R5 ;  /* 0x0000000179799824 */ /* 0x000fe200078e0a05 */
[----:B------:R-:W-:Y:S01]  /*6ec0*/  ISETP.GE.AND P1, PT, R127, RZ, PT ;  /* 0x000000ff7f00720c */ /* 0x000fe20003f26270 */
[----:B------:R-:W-:Y:S01]  /*6ed0*/  IMAD R125, R5, R8, R125 ;  /* 0x00000008057d7224 */ /* 0x000fe200078e027d */
[----:B------:R-:W-:Y:S01]  /*6ee0*/  IABS R127, R130 ;  /* 0x00000082007f7213 */ /* 0x000fe20000000000 */
[----:B------:R-:W-:-:S04]  /*6ef0*/  IMAD.HI.U32 R7, R2, R126, RZ ;  /* 0x0000007e02077227 */ /* 0x000fc800078e00ff */
[----:B------:R-:W-:Y:S02]  /*6f00*/  IMAD.MOV R7, RZ, RZ, -R7 ;  /* 0x000000ffff077224 */ /* 0x000fe400078e0a07 */
[----:B------:R-:W-:Y:S01]  /*6f10*/  @!P4 IMAD.MOV R121, RZ, RZ, -R121 ;  /* 0x000000ffff79c224 */ /* 0x000fe200078e0a79 */
[C---:B------:R-:W-:Y:S01]  /*6f20*/  ISETP.GT.U32.AND P4, PT, R5.reuse, R125, PT ;  /* 0x0000007d0500720c */ /* 0x040fe20003f84070 */
[C---:B------:R-:W-:Y:S02]  /*6f30*/  IMAD R126, R5.reuse, R7, R126 ;  /* 0x00000007057e7224 */ /* 0x040fe400078e027e */
[--C-:B------:R-:W-:Y:S01]  /*6f40*/  @!P6 IMAD.IADD R122, R122, 0x1, -R5.reuse ;  /* 0x000000017a7ae824 */ /* 0x100fe200078e0a05 */
[----:B------:R-:W-:Y:S01]  /*6f50*/  ISETP.GT.U32.AND P6, PT, R5, R124, PT ;  /* 0x0000007c0500720c */ /* 0x000fe20003fc4070 */
[----:B------:R-:W-:Y:S01]  /*6f60*/  @!P3 IMAD.IADD R123, R123, 0x1, -R5 ;  /* 0x000000017b7bb824 */ /* 0x000fe200078e0a05 */
[----:B------:R-:W-:Y:S01]  /*6f70*/  ISETP.GT.U32.AND P3, PT, R5, R126, PT ;  /* 0x0000007e0500720c */ /* 0x000fe20003f64070 */
[----:B------:R-:W-:-:S02]  /*6f80*/  VIADD R8, R4, 0xfe ;  /* 0x000000fe04087836 */ /* 0x000fc40000000000 */
[----:B------:R-:W-:-:S03]  /*6f90*/  IMAD.HI.U32 R7, R2, R127, RZ ;  /* 0x0000007f02077227 */ /* 0x000fc600078e00ff */
[----:B------:R-:W-:Y:S01]  /*6fa0*/  IABS R128, R8 ;  /* 0x0000000800807213 */ /* 0x000fe20000000000 */
[--C-:B------:R-:W-:Y:S02]  /*6fb0*/  @!P4 IMAD.IADD R125, R125, 0x1, -R5.reuse ;  /* 0x000000017d7dc824 */ /* 0x100fe400078e0a05 */
[----:B------:R-:W-:Y:S01]  /*6fc0*/  @!P0 IMAD.MOV R120, RZ, RZ, -R120 ;  /* 0x000000ffff788224 */ /* 0x000fe200078e0a78 */
[----:B------:R-:W-:Y:S01]  /*6fd0*/  ISETP.GE.AND P0, PT, R10, RZ, PT ;  /* 0x000000ff0a00720c */ /* 0x000fe20003f06270 */
[--C-:B------:R-:W-:Y:S01]  /*6fe0*/  @!P6 IMAD.IADD R124, R124, 0x1, -R5.reuse ;  /* 0x000000017c7ce824 */ /* 0x100fe200078e0a05 */
[C---:B------:R-:W-:Y:S01]  /*6ff0*/  ISETP.GT.U32.AND P4, PT, R5.reuse, R125, PT ;  /* 0x0000007d0500720c */ /* 0x040fe20003f84070 */
[----:B------:R-:W-:Y:S02]  /*7000*/  @!P3 IMAD.IADD R126, R126, 0x1, -R5 ;  /* 0x000000017e7eb824 */ /* 0x000fe400078e0a05 */
[----:B------:R-:W-:Y:S01]  /*7010*/  IMAD.MOV R10, RZ, RZ, -R7 ;  /* 0x000000ffff0a7224 */ /* 0x000fe200078e0a07 */
[C---:B------:R-:W-:Y:S01]  /*7020*/  ISETP.GT.U32.AND P6, PT, R5.reuse, R124, PT ;  /* 0x0000007c0500720c */ /* 0x040fe20003fc4070 */
[----:B------:R-:W-:Y:S01]  /*7030*/  @!P2 IMAD.MOV R122, RZ, RZ, -R122 ;  /* 0x000000ffff7aa224 */ /* 0x000fe200078e0a7a */
[----:B------:R-:W-:Y:S01]  /*7040*/  ISETP.GE.AND P2, PT, R8, RZ, PT ;  /* 0x000000ff0800720c */ /* 0x000fe20003f46270 */
[----:B------:R-:W-:Y:S01]  /*7050*/  IMAD.HI.U32 R8, R2, R128, RZ ;  /* 0x0000008002087227 */ /* 0x000fe200078e00ff */
[----:B------:R-:W-:-:S03]  /*7060*/  ISETP.GT.U32.AND P3, PT, R5, R126, PT ;  /* 0x0000007e0500720c */ /* 0x000fc60003f64070 */
[----:B------:R-:W-:Y:S02]  /*7070*/  IMAD R127, R5, R10, R127 ;  /* 0x0000000a057f7224 */ /* 0x000fe400078e027f */
[----:B------:R-:W-:Y:S01]  /*7080*/  @!P5 IMAD.MOV R123, RZ, RZ, -R123 ;  /* 0x000000ffff7bd224 */ /* 0x000fe200078e0a7b */
[----:B------:R-:W-:Y:S01]  /*7090*/  ISETP.GE.AND P5, PT, R9, RZ, PT ;  /* 0x000000ff0900720c */ /* 0x000fe20003fa6270 */
[----:B------:R-:W-:Y:S02]  /*70a0*/  IMAD.MOV R8, RZ, RZ, -R8 ;  /* 0x000000ffff087224 */ /* 0x000fe400078e0a08 */
[----:B------:R-:W-:-:S04]  /*70b0*/  IMAD.HI.U32 R7, R2, R129, RZ ;  /* 0x0000008102077227 */ /* 0x000fc800078e00ff */
[----:B------:R-:W-:Y:S01]  /*70c0*/  @!P4 IMAD.IADD R125, R125, 0x1, -R5 ;  /* 0x000000017d7dc824 */ /* 0x000fe200078e0a05 */
[C---:B------:R-:W-:Y:S01]  /*70d0*/  ISETP.GT.U32.AND P4, PT, R5.reuse, R127, PT ;  /* 0x0000007f0500720c */ /* 0x040fe20003f84070 */
[C---:B------:R-:W-:Y:S02]  /*70e0*/  IMAD R128, R5.reuse, R8, R128 ;  /* 0x0000000805807224 */ /* 0x040fe400078e0280 */
[----:B------:R-:W-:Y:S01]  /*70f0*/  IMAD.MOV R8, RZ, RZ, -R7 ;  /* 0x000000ffff087224 */ /* 0x000fe200078e0a07 */
[----:B------:R-:W-:Y:S01]  /*7100*/  LOP3.LUT R7, R0, 0xfa, RZ, 0xfc, !PT ;  /* 0x000000fa00077812 */ /* 0x000fe200078efcff */
[----:B------:R-:W-:Y:S01]  /*7110*/  @!P6 IMAD.IADD R124, R124, 0x1, -R5 ;  /* 0x000000017c7ce824 */ /* 0x000fe200078e0a05 */
[----:B------:R-:W-:Y:S01]  /*7120*/  ISETP.GE.AND P6, PT, R130, RZ, PT ;  /* 0x000000ff8200720c */ /* 0x000fe20003fc6270 */
[----:B------:R-:W-:Y:S01]  /*7130*/  IMAD R129, R5, R8, R129 ;  /* 0x0000000805817224 */ /* 0x000fe200078e0281 */
[----:B------:R-:W-:Y:S01]  /*7140*/  IABS R130, R7 ;  /* 0x0000000700827213 */ /* 0x000fe20000000000 */
[--C-:B------:R-:W-:Y:S01]  /*7150*/  @!P3 IMAD.IADD R126, R126, 0x1, -R5.reuse ;  /* 0x000000017e7eb824 */ /* 0x100fe200078e0a05 */
[----:B------:R-:W-:Y:S01]  /*7160*/  ISETP.GE.AND P3, PT, R7, RZ, PT ;  /* 0x000000ff0700720c */ /* 0x000fe20003f66270 */
[----:B------:R-:W-:Y:S01]  /*7170*/  @!P0 IMAD.MOV R124, RZ, RZ, -R124 ;  /* 0x000000ffff7c8224 */ /* 0x000fe200078e0a7c */
[C---:B------:R-:W-:Y:S01]  /*7180*/  ISETP.GT.U32.AND P0, PT, R5.reuse, R128, PT ;  /* 0x000000800500720c */ /* 0x040fe20003f04070 */
[----:B------:R-:W-:Y:S01]  /*7190*/  @!P5 IMAD.MOV R126, RZ, RZ, -R126 ;  /* 0x000000ffff7ed224 */ /* 0x000fe200078e0a7e */
[----:B------:R-:W-:Y:S01]  /*71a0*/  ISETP.GT.U32.AND P5, PT, R5, R129, PT ;  /* 0x000000810500720c */ /* 0x000fe20003fa4070 */
[----:B------:R-:W-:-:S02]  /*71b0*/  @!P4 IMAD.IADD R127, R127, 0x1, -R5 ;  /* 0x000000017f7fc824 */ /* 0x000fc400078e0a05 */
[----:B------:R-:W-:-:S03]  /*71c0*/  IMAD.HI.U32 R7, R2, R130, RZ ;  /* 0x0000008202077227 */ /* 0x000fc600078e00ff */
[----:B------:R-:W-:Y:S01]  /*71d0*/  ISETP.GT.U32.AND P4, PT, R5, R127, PT ;  /* 0x0000007f0500720c */ /* 0x000fe20003f84070 */
[----:B------:R-:W-:Y:S02]  /*71e0*/  IMAD.MOV R9, RZ, RZ, -R7 ;  /* 0x000000ffff097224 */ /* 0x000fe400078e0a07 */
[----:B------:R-:W-:Y:S01]  /*71f0*/  @!P1 IMAD.MOV R125, RZ, RZ, -R125 ;  /* 0x000000ffff7d9224 */ /* 0x000fe200078e0a7d */
[----:B------:R-:W-:Y:S01]  /*7200*/  ISETP.GE.AND P1, PT, R131, RZ, PT ;  /* 0x000000ff8300720c */ /* 0x000fe20003f26270 */
[----:B------:R-:W-:Y:S01]  /*7210*/  IMAD R130, R5, R9, R130 ;  /* 0x0000000905827224 */ /* 0x000fe200078e0282 */
[----:B------:R-:W-:Y:S01]  /*7220*/  IABS R131, R133 ;  /* 0x0000008500837213 */ /* 0x000fe20000000000 */
[--C-:B------:R-:W-:Y:S02]  /*7230*/  @!P0 IMAD.IADD R128, R128, 0x1, -R5.reuse ;  /* 0x0000000180808824 */ /* 0x100fe400078e0a05 */
[----:B------:R-:W-:Y:S01]  /*7240*/  @!P5 IMAD.IADD R129, R129, 0x1, -R5 ;  /* 0x000000018181d824 */ /* 0x000fe200078e0a05 */
[C---:B------:R-:W-:Y:S01]  /*7250*/  ISETP.GT.U32.AND P5, PT, R5.reuse, R130, PT ;  /* 0x000000820500720c */ /* 0x040fe20003fa4070 */
[----:B------:R-:W-:Y:S01]  /*7260*/  IMAD.HI.U32 R8, R2, R131, RZ ;  /* 0x0000008302087227 */ /* 0x000fe200078e00ff */
[----:B------:R-:W-:-:S03]  /*7270*/  ISETP.GT.U32.AND P0, PT, R5, R128, PT ;  /* 0x000000800500720c */ /* 0x000fc60003f04070 */
[----:B------:R-:W-:Y:S01]  /*7280*/  @!P4 IMAD.IADD R127, R127, 0x1, -R5 ;  /* 0x000000017f7fc824 */ /* 0x000fe200078e0a05 */
[----:B------:R-:W-:Y:S01]  /*7290*/  ISETP.GE.AND P4, PT, R133, RZ, PT ;  /* 0x000000ff8500720c */ /* 0x000fe20003f86270 */
[----:B------:R-:W-:Y:S01]  /*72a0*/  IMAD.HI.U32 R7, R2, R132, RZ ;  /* 0x0000008402077227 */ /* 0x000fe200078e00ff */
[----:B------:R-:W-:-:S03]  /*72b0*/  IABS R133, R140 ;  /* 0x0000008c00857213 */ /* 0x000fc60000000000 */
[----:B------:R-:W-:Y:S01]  /*72c0*/  @!P6 IMAD.MOV R127, RZ, RZ, -R127 ;  /* 0x000000ffff7fe224 */ /* 0x000fe200078e0a7f */
[C---:B------:R-:W-:Y:S01]  /*72d0*/  ISETP.GT.U32.AND P6, PT, R5.reuse, R129, PT ;  /* 0x000000810500720c */ /* 0x040fe20003fc4070 */
[----:B------:R-:W-:Y:S02]  /*72e0*/  IMAD.MOV R10, RZ, RZ, -R8 ;  /* 0x000000ffff0a7224 */ /* 0x000fe400078e0a08 */
[----:B------:R-:W-:Y:S02]  /*72f0*/  @!P5 IMAD.IADD R130, R130, 0x1, -R5 ;  /* 0x000000018282d824 */ /* 0x000fe400078e0a05 */
[----:B------:R-:W-:Y:S02]  /*7300*/  IMAD.MOV R7, RZ, RZ, -R7 ;  /* 0x000000ffff077224 */ /* 0x000fe400078e0a07 */
[C---:B------:R-:W-:Y:S01]  /*7310*/  IMAD R131, R5.reuse, R10, R131 ;  /* 0x0000000a05837224 */ /* 0x040fe200078e0283 */
[----:B------:R-:W-:Y:S01]  /*7320*/  ISETP.GT.U32.AND P5, PT, R5, R130, PT ;  /* 0x000000820500720c */ /* 0x000fe20003fa4070 */
[----:B------:R-:W-:-:S02]  /*7330*/  @!P0 IMAD.IADD R128, R128, 0x1, -R5 ;  /* 0x0000000180808824 */ /* 0x000fc400078e0a05 */
[----:B------:R-:W-:Y:S02]  /*7340*/  IMAD R132, R5, R7, R132 ;  /* 0x0000000705847224 */ /* 0x000fe400078e0284 */
[----:B------:R-:W-:-:S04]  /*7350*/  IMAD.HI.U32 R7, R2, R133, RZ ;  /* 0x0000008502077227 */ /* 0x000fc800078e00ff */
[----:B------:R-:W-:Y:S01]  /*7360*/  @!P2 IMAD.MOV R128, RZ, RZ, -R128 ;  /* 0x000000ffff80a224 */ /* 0x000fe200078e0a80 */
[----:B------:R-:W-:Y:S01]  /*7370*/  ISETP.GT.U32.AND P2, PT, R5, R131, PT ;  /* 0x000000830500720c */ /* 0x000fe20003f44070 */
[----:B------:R-:W-:Y:S02]  /*7380*/  IMAD.MOV R10, RZ, RZ, -R7 ;  /* 0x000000ffff0a7224 */ /* 0x000fe400078e0a07 */
[----:B------:R-:W-:Y:S01]  /*7390*/  @!P6 IMAD.IADD R129, R129, 0x1, -R5 ;  /* 0x000000018181e824 */ /* 0x000fe200078e0a05 */
[C---:B------:R-:W-:Y:S01]  /*73a0*/  ISETP.GT.U32.AND P6, PT, R5.reuse, R132, PT ;  /* 0x000000840500720c */ /* 0x040fe20003fc4070 */
[----:B------:R-:W-:Y:S01]  /*73b0*/  IMAD R133, R5, R10, R133 ;  /* 0x0000000a05857224 */ /* 0x000fe200078e0285 */
[----:B------:R-:W-:Y:S01]  /*73c0*/  LOP3.LUT R10, R0, 0xe8, RZ, 0xfc, !PT ;  /* 0x000000e8000a7812 */ /* 0x000fe200078efcff */
[----:B------:R-:W-:-:S03]  /*73d0*/  IMAD.HI.U32 R7, R2, R134, RZ ;  /* 0x0000008602077227 */ /* 0x000fc600078e00ff */
[----:B------:R-:W-:Y:S01]  /*73e0*/  IABS R139, R10 ;  /* 0x0000000a008b7213 */ /* 0x000fe20000000000 */
[----:B------:R-:W-:Y:S01]  /*73f0*/  @!P5 IMAD.IADD R130, R130, 0x1, -R5 ;  /* 0x000000018282d824 */ /* 0x000fe200078e0a05 */
[----:B------:R-:W-:Y:S01]  /*7400*/  ISETP.GT.U32.AND P5, PT, R5, R133, PT ;  /* 0x000000850500720c */ /* 0x000fe20003fa4070 */
[----:B------:R-:W-:Y:S02]  /*7410*/  VIADD R8, R4, 0xee ;  /* 0x000000ee04087836 */ /* 0x000fe40000000000 */
[----:B------:R-:W-:Y:S02]  /*7420*/  IMAD.MOV R7, RZ, RZ, -R7 ;  /* 0x000000ffff077224 */ /* 0x000fe400078e0a07 */
[--C-:B------:R-:W-:Y:S01]  /*7430*/  @!P2 IMAD.IADD R131, R131, 0x1, -R5.reuse ;  /* 0x000000018383a824 */ /* 0x100fe200078e0a05 */
[----:B------:R-:W-:Y:S01]  /*7440*/  ISETP.GE.AND P0, PT, R8, RZ, PT ;  /* 0x000000ff0800720c */ /* 0x000fe20003f06270 */
[C---:B------:R-:W-:Y:S01]  /*7450*/  IMAD R134, R5.reuse, R7, R134 ;  /* 0x0000000705867224 */ /* 0x040fe200078e0286 */
[----:B------:R-:W-:Y:S01]  /*7460*/  IABS R136, R8 ;  /* 0x0000000800887213 */ /* 0x000fe20000000000 */
[----:B------:R-:W-:Y:S01]  /*7470*/  @!P6 IMAD.IADD R132, R132, 0x1, -R5 ;  /* 0x000000018484e824 */ /* 0x000fe200078e0a05 */
[----:B------:R-:W-:Y:S01]  /*7480*/  ISETP.GT.U32.AND P6, PT, R5, R131, PT ;  /* 0x000000830500720c */ /* 0x000fe20003fc4070 */
[----:B------:R-:W-:Y:S01]  /*7490*/  IMAD.HI.U32 R8, R2, R135, RZ ;  /* 0x0000008702087227 */ /* 0x000fe200078e00ff */
[----:B------:R-:W-:-:S03]  /*74a0*/  ISETP.GE.AND P2, PT, R138, RZ, PT ;  /* 0x000000ff8a00720c */ /* 0x000fc60003f46270 */
[----:B------:R-:W-:Y:S01]  /*74b0*/  @!P3 IMAD.MOV R130, RZ, RZ, -R130 ;  /* 0x000000ffff82b224 */ /* 0x000fe200078e0a82 */
[----:B------:R-:W-:Y:S01]  /*74c0*/  ISETP.GT.U32.AND P3, PT, R5, R134, PT ;  /* 0x000000860500720c */ /* 0x000fe20003f64070 */
[----:B------:R-:W-:Y:S02]  /*74d0*/  IMAD.MOV R8, RZ, RZ, -R8 ;  /* 0x000000ffff087224 */ /* 0x000fe400078e0a08 */
[----:B------:R-:W-:-:S04]  /*74e0*/  IMAD.HI.U32 R7, R2, R137, RZ ;  /* 0x0000008902077227 */ /* 0x000fc800078e00ff */
[----:B------:R-:W-:Y:S01]  /*74f0*/  @!P5 IMAD.IADD R133, R133, 0x1, -R5 ;  /* 0x000000018585d824 */ /* 0x000fe200078e0a05 */
[C---:B------:R-:W-:Y:S01]  /*7500*/  ISETP.GT.U32.AND P5, PT, R5.reuse, R132, PT ;  /* 0x000000840500720c */ /* 0x040fe20003fa4070 */
[----:B------:R-:W-:Y:S02]  /*7510*/  IMAD R135, R5, R8, R135 ;  /* 0x0000000805877224 */ /* 0x000fe400078e0287 */
[----:B------:R-:W-:-:S04]  /*7520*/  IMAD.HI.U32 R9, R2, R136, RZ ;  /* 0x0000008802097227 */ /* 0x000fc800078e00ff */
[----:B------:R-:W-:Y:S02]  /*7530*/  IMAD.MOV R8, RZ, RZ, -R7 ;  /* 0x000000ffff087224 */ /* 0x000fe400078e0a07 */
[----:B------:R-:W-:Y:S02]  /*7540*/  IMAD.MOV R9, RZ, RZ, -R9 ;  /* 0x000000ffff097224 */ /* 0x000fe400078e0a09 */
[----:B------:R-:W-:Y:S02]  /*7550*/  IMAD R137, R5, R8, R137 ;  /* 0x0000000805897224 */ /* 0x000fe400078e0289 */
[--C-:B------:R-:W-:Y:S01]  /*7560*/  @!P6 IMAD.IADD R131, R131, 0x1, -R5.reuse ;  /* 0x000000018383e824 */ /* 0x100fe200078e0a05 */
[C---:B------:R-:W-:Y:S01]  /*7570*/  ISETP.GT.U32.AND P6, PT, R5.reuse, R135, PT ;  /* 0x000000870500720c */ /* 0x040fe20003fc4070 */
[C---:B------:R-:W-:Y:S01]  /*7580*/  IMAD R136, R5.reuse, R9, R136 ;  /* 0x0000000905887224 */ /* 0x040fe200078e0288 */
[----:B------:R-:W-:Y:S01]  /*7590*/  LOP3.LUT R9, R0, 0xea, RZ, 0xfc, !PT ;  /* 0x000000ea00097812 */ /* 0x000fe200078efcff */
[--C-:B------:R-:W-:Y:S01]  /*75a0*/  @!P3 IMAD.IADD R134, R134, 0x1, -R5.reuse ;  /* 0x000000018686b824 */ /* 0x100fe200078e0a05 */
[C---:B------:R-:W-:Y:S01]  /*75b0*/  ISETP.GT.U32.AND P3, PT, R5.reuse, R137, PT ;  /* 0x000000890500720c */ /* 0x040fe20003f64070 */
[----:B------:R-:W-:Y:S01]  /*75c0*/  @!P5 IMAD.IADD R132, R132, 0x1, -R5 ;  /* 0x000000018484d824 */ /* 0x000fe200078e0a05 */
[C---:B------:R-:W-:Y:S01]  /*75d0*/  ISETP.GT.U32.AND P5, PT, R5.reuse, R136, PT ;  /* 0x000000880500720c */ /* 0x040fe20003fa4070 */
[----:B------:R-:W-:Y:S01]  /*75e0*/  @!P1 IMAD.MOV R129, RZ, RZ, -R129 ;  /* 0x000000ffff819224 */ /* 0x000fe200078e0a81 */
[----:B------:R-:W-:Y:S01]  /*75f0*/  IABS R138, R9 ;  /* 0x00000009008a7213 */ /* 0x000fe20000000000 */
[----:B------:R-:W-:Y:S01]  /*7600*/  @!P4 IMAD.MOV R131, RZ, RZ, -R131 ;  /* 0x000000ffff83c224 */ /* 0x000fe200078e0a83 */
[----:B------:R-:W-:Y:S01]  /*7610*/  ISETP.GT.U32.AND P1, PT, R5, R133, PT ;  /* 0x000000850500720c */ /* 0x000fe20003f24070 */
[----:B------:R-:W-:-:S02]  /*7620*/  @!P2 IMAD.MOV R132, RZ, RZ, -R132 ;  /* 0x000000ffff84a224 */ /* 0x000fc400078e0a84 */
[----:B------:R-:W-:Y:S01]  /*7630*/  @!P6 IMAD.IADD R135, R135, 0x1, -R5 ;  /* 0x000000018787e824 */ /* 0x000fe200078e0a05 */
[----:B------:R-:W-:Y:S01]  /*7640*/  ISETP.GE.AND P6, PT, R141, RZ, PT ;  /* 0x000000ff8d00720c */ /* 0x000fe20003fc6270 */
[----:B------:R-:W-:-:S04]  /*7650*/  IMAD.HI.U32 R7, R2, R138, RZ ;  /* 0x0000008a02077227 */ /* 0x000fc800078e00ff */
[----:B------:R-:W-:Y:S01]  /*7660*/  @!P3 IMAD.IADD R137, R137, 0x1, -R5 ;  /* 0x000000018989b824 */ /* 0x000fe200078e0a05 */
[C---:B------:R-:W-:Y:S01]  /*7670*/  ISETP.GT.U32.AND P3, PT, R5.reuse, R135, PT ;  /* 0x000000870500720c */ /* 0x040fe20003f64070 */
[----:B------:R-:W-:Y:S02]  /*7680*/  IMAD.MOV R8, RZ, RZ, -R7 ;  /* 0x000000ffff087224 */ /* 0x000fe400078e0a07 */
[----:B------:R-:W-:Y:S01]  /*7690*/  IMAD.HI.U32 R7, R2, R139, RZ ;  /* 0x0000008b02077227 */ /* 0x000fe200078e00ff */
[----:B------:R-:W-:-:S03]  /*76a0*/  ISETP.GT.U32.AND P2, PT, R5, R137, PT ;  /* 0x000000890500720c */ /* 0x000fc60003f44070 */
[----:B------:R-:W-:Y:S01]  /*76b0*/  @!P5 IMAD.IADD R136, R136, 0x1, -R5 ;  /* 0x000000018888d824 */ /* 0x000fe200078e0a05 */
[C---:B------:R-:W-:Y:S01]  /*76c0*/  ISETP.GT.U32.AND P5, PT, R5.reuse, R134, PT ;  /* 0x000000860500720c */ /* 0x040fe20003fa4070 */
[C---:B------:R-:W-:Y:S02]  /*76d0*/  IMAD R138, R5.reuse, R8, R138 ;  /* 0x00000008058a7224 */ /* 0x040fe400078e028a */
[----:B------:R-:W-:Y:S01]  /*76e0*/  IMAD.MOV R8, RZ, RZ, -R7 ;  /* 0x000000ffff087224 */ /* 0x000fe200078e0a07 */
[----:B------:R-:W-:Y:S01]  /*76f0*/  ISETP.GT.U32.AND P4, PT, R5, R136, PT ;  /* 0x000000880500720c */ /* 0x000fe20003f84070 */
[----:B------:R-:W-:Y:S01]  /*7700*/  @!P1 IMAD.IADD R133, R133, 0x1, -R5 ;  /* 0x0000000185859824 */ /* 0x000fe200078e0a05 */
[----:B------:R-:W-:Y:S01]  /*7710*/  ISETP.GE.AND P1, PT, R140, RZ, PT ;  /* 0x000000ff8c00720c */ /* 0x000fe20003f26270 */
[----:B------:R-:W-:Y:S01]  /*7720*/  IMAD R139, R5, R8, R139 ;  /* 0x00000008058b7224 */ /* 0x000fe200078e028b */
[----:B------:R-:W-:Y:S01]  /*7730*/  IABS R140, R144 ;  /* 0x00000090008c7213 */ /* 0x000fe20000000000 */
[--C-:B------:R-:W-:Y:S01]  /*7740*/  @!P3 IMAD.IADD R135, R135, 0x1, -R5.reuse ;  /* 0x000000018787b824 */ /* 0x100fe200078e0a05 */
[----:B------:R-:W-:Y:S01]  /*7750*/  LOP3.LUT R8, R0, 0xe4, RZ, 0xfc, !PT ;  /* 0x000000e400087812 */ /* 0x000fe200078efcff */
[--C-:B------:R-:W-:Y:S01]  /*7760*/  @!P2 IMAD.IADD R137, R137, 0x1, -R5.reuse ;  /* 0x000000018989a824 */ /* 0x100fe200078e0a05 */
[----:B------:R-:W-:Y:S01]  /*7770*/  ISETP.GT.U32.AND P3, PT, R5, R139, PT ;  /* 0x0000008b0500720c */ /* 0x000fe20003f64070 */
[----:B------:R-:W-:Y:S01]  /*7780*/  @!P5 IMAD.IADD R134, R134, 0x1, -R5 ;  /* 0x000000018686d824 */ /* 0x000fe200078e0a05 */
[----:B------:R-:W-:Y:S01]  /*7790*/  ISETP.GE.AND P5, PT, R142, RZ, PT ;  /* 0x000000ff8e00720c */ /* 0x000fe20003fa6270 */
[----:B------:R-:W-:Y:S01]  /*77a0*/  IMAD.HI.U32 R7, R2, R140, RZ ;  /* 0x0000008c02077227 */ /* 0x000fe200078e00ff */
[----:B------:R-:W-:-:S02]  /*77b0*/  IABS R141, R8 ;  /* 0x00000008008d7213 */ /* 0x000fc40000000000 */
[----:B------:R-:W-:Y:S01]  /*77c0*/  ISETP.GE.AND P2, PT, R9, RZ, PT ;  /* 0x000000ff0900720c */ /* 0x000fe20003f46270 */
[----:B------:R-:W-:Y:S01]  /*77d0*/  @!P1 IMAD.MOV R133, RZ, RZ, -R133 ;  /* 0x000000ffff859224 */ /* 0x000fe200078e0a85 */
[C---:B------:R-:W-:Y:S01]  /*77e0*/  ISETP.GT.U32.AND P1, PT, R5.reuse, R138, PT ;  /* 0x0000008a0500720c */ /* 0x040fe20003f24070 */
[----:B------:R-:W-:Y:S01]  /*77f0*/  IMAD.MOV R7, RZ, RZ, -R7 ;  /* 0x000000ffff077224 */ /* 0x000fe200078e0a07 */
[----:B------:R-:W-:Y:S01]  /*7800*/  LOP3.LUT R9, R0, 0xdc, RZ, 0xfc, !PT ;  /* 0x000000dc00097812 */ /* 0x000fe200078efcff */
[----:B------:R-:W-:Y:S02]  /*7810*/  @!P6 IMAD.MOV R134, RZ, RZ, -R134 ;  /* 0x000000ffff86e224 */ /* 0x000fe400078e0a86 */
[----:B------:R-:W-:Y:S01]  /*7820*/  IMAD R140, R5, R7, R140 ;  /* 0x00000007058c7224 */ /* 0x000fe200078e028c */
[----:B------:R-:W-:Y:S01]  /*7830*/  IABS R146, R9 ;  /* 0x0000000900927213 */ /* 0x000fe20000000000 */
[----:B------:R-:W-:Y:S02]  /*7840*/  @!P3 IMAD.IADD R139, R139, 0x1, -R5 ;  /* 0x000000018b8bb824 */ /* 0x000fe400078e0a05 */
[----:B------:R-:W-:Y:S01]  /*7850*/  @!P5 IMAD.MOV R135, RZ, RZ, -R135 ;  /* 0x000000ffff87d224 */ /* 0x000fe200078e0a87 */
[C---:B------:R-:W-:Y:S01]  /*7860*/  ISETP.GT.U32.AND P5, PT, R5.reuse, R140, PT ;  /* 0x0000008c0500720c */ /* 0x040fe20003fa4070 */
[--C-:B------:R-:W-:Y:S01]  /*7870*/  @!P4 IMAD.IADD R136, R136, 0x1, -R5.reuse ;  /* 0x000000018888c824 */ /* 0x100fe200078e0a05 */
[----:B------:R-:W-:Y:S01]  /*7880*/  ISETP.GT.U32.AND P6, PT, R5, R139, PT ;  /* 0x0000008b0500720c */ /* 0x000fe20003fc4070 */
[----:B------:R-:W-:Y:S01]  /*7890*/  @!P1 IMAD.IADD R138, R138, 0x1, -R5 ;  /* 0x000000018a8a9824 */ /* 0x000fe200078e0a05 */
[----:B------:R-:W-:Y:S01]  /*78a0*/  ISETP.GE.AND P1, PT, R10, RZ, PT ;  /* 0x000000ff0a00720c */ /* 0x000fe20003f26270 */
[----:B------:R-:W-:Y:S01]  /*78b0*/  IMAD.HI.U32 R7, R2, R141, RZ ;  /* 0x0000008d02077227 */ /* 0x000fe200078e00ff */
[----:B------:R-:W-:-:S02]  /*78c0*/  ISETP.GE.AND P4, PT, R143, RZ, PT ;  /* 0x000000ff8f00720c */ /* 0x000fc40003f86270 */
[C---:B------:R-:W-:Y:S01]  /*78d0*/  ISETP.GT.U32.AND P3, PT, R5.reuse, R138, PT ;  /* 0x0000008a0500720c */ /* 0x040fe20003f64070 */
[----:B------:R-:W-:Y:S01]  /*78e0*/  IMAD.MOV R10, RZ, RZ, -R7 ;  /* 0x000000ffff0a7224 */ /* 0x000fe200078e0a07 */
[----:B------:R-:W-:Y:S01]  /*78f0*/  LOP3.LUT R7, R0, 0xe2, RZ, 0xfc, !PT ;  /* 0x000000e200077812 */ /* 0x000fe200078efcff */
[----:B------:R-:W-:Y:S01]  /*7900*/  @!P0 IMAD.MOV R136, RZ, RZ, -R136 ;  /* 0x000000ffff888224 */ /* 0x000fe200078e0a88 */
[----:B------:R-:W-:Y:S01]  /*7910*/  ISETP.GE.AND P0, PT, R144, RZ, PT ;  /* 0x000000ff9000720c */ /* 0x000fe20003f06270 */
[----:B------:R-:W-:Y:S01]  /*7920*/  IMAD R141, R5, R10, R141 ;  /* 0x0000000a058d7224 */ /* 0x000fe200078e028d */
[----:B------:R-:W-:Y:S01]  /*7930*/  IABS R142, R7 ;  /* 0x00000007008e7213 */ /* 0x000fe20000000000 */
[--C-:B------:R-:W-:Y:S01]  /*7940*/  @!P6 IMAD.IADD R139, R139, 0x1, -R5.reuse ;  /* 0x000000018b8be824 */ /* 0x100fe200078e0a05 */
[----:B------:R-:W-:Y:S01]  /*7950*/  ISETP.GE.AND P6, PT, R7, RZ, PT ;  /* 0x000000ff0700720c */ /* 0x000fe20003fc6270 */
[----:B------:R-:W-:Y:S02]  /*7960*/  @!P5 IMAD.IADD R140, R140, 0x1, -R5 ;  /* 0x000000018c8cd824 */ /* 0x000fe400078e0a05 */
[----:B------:R-:W-:Y:S01]  /*7970*/  @!P1 IMAD.MOV R139, RZ, RZ, -R139 ;  /* 0x000000ffff8b9224 */ /* 0x000fe200078e0a8b */
[C---:B------:R-:W-:Y:S01]  /*7980*/  ISETP.GT.U32.AND P1, PT, R5.reuse, R141, PT ;  /* 0x0000008d0500720c */ /* 0x040fe20003f24070 */
[----:B------:R-:W-:Y:S01]  /*7990*/  @!P4 IMAD.MOV R137, RZ, RZ, -R137 ;  /* 0x000000ffff89c224 */ /* 0x000fe200078e0a89 */
[----:B------:R-:W-:Y:S01]  /*79a0*/  ISETP.GT.U32.AND P5, PT, R5, R140, PT ;  /* 0x0000008c0500720c */ /* 0x000fe20003fa4070 */
[----:B------:R-:W-:Y:S01]  /*79b0*/  IMAD.HI.U32 R7, R2, R142, RZ ;  /* 0x0000008e02077227 */ /* 0x000fe200078e00ff */
[----:B------:R-:W-:-:S03]  /*79c0*/  ISETP.GE.AND P4, PT, R8, RZ, PT ;  /* 0x000000ff0800720c */ /* 0x000fc60003f86270 */
[----:B------:R-:W-:Y:S02]  /*79d0*/  VIADD R8, R4, 0xde ;  /* 0x000000de04087836 */ /* 0x000fe40000000000 */
[----:B------:R-:W-:Y:S02]  /*79e0*/  @!P3 IMAD.IADD R138, R138, 0x1, -R5 ;  /* 0x000000018a8ab824 */ /* 0x000fe400078e0a05 */
[----:B------:R-:W-:Y:S01]  /*79f0*/  IMAD.MOV R7, RZ, RZ, -R7 ;  /* 0x000000ffff077224 */ /* 0x000fe200078e0a07 */
[----:B------:R-:W-:Y:S01]  /*7a00*/  ISETP.GE.AND P3, PT, R8, RZ, PT ;  /* 0x000000ff0800720c */ /* 0x000fe20003f66270 */
[--C-:B------:R-:W-:Y:S01]  /*7a10*/  @!P1 IMAD.IADD R141, R141, 0x1, -R5.reuse ;  /* 0x000000018d8d9824 */ /* 0x100fe200078e0a05 */
[----:B------:R-:W-:Y:S01]  /*7a20*/  IABS R145, R8 ;  /* 0x0000000800917213 */ /* 0x000fe20000000000 */
[----:B------:R-:W-:Y:S01]  /*7a30*/  @!P5 IMAD.IADD R140, R140, 0x1, -R5 ;  /* 0x000000018c8cd824 */ /* 0x000fe200078e0a05 */
[----:B------:R-:W-:Y:S01]  /*7a40*/  LOP3.LUT R8, R0, 0xe0, RZ, 0xfc, !PT ;  /* 0x000000e000087812 */ /* 0x000fe200078efcff */
[C---:B------:R-:W-:Y:S01]  /*7a50*/  IMAD R142, R5.reuse, R7, R142 ;  /* 0x00000007058e7224 */ /* 0x040fe200078e028e */
[C---:B------:R-:W-:Y:S01]  /*7a60*/  ISETP.GT.U32.AND P1, PT, R5.reuse, R141, PT ;  /* 0x0000008d0500720c */ /* 0x040fe20003f24070 */
[----:B------:R-:W-:Y:S01]  /*7a70*/  @!P2 IMAD.MOV R138, RZ, RZ, -R138 ;  /* 0x000000ffff8aa224 */ /* 0x000fe200078e0a8a */
[----:B------:R-:W-:Y:S01]  /*7a80*/  IABS R143, R8 ;  /* 0x00000008008f7213 */ /* 0x000fe20000000000 */
[----:B------:R-:W-:Y:S01]  /*7a90*/  @!P0 IMAD.MOV R140, RZ, RZ, -R140 ;  /* 0x000000ffff8c8224 */ /* 0x000fe200078e0a8c */
[----:B------:R-:W-:Y:S01]  /*7aa0*/  ISETP.GE.AND P2, PT, R8, RZ, PT ;  /* 0x000000ff0800720c */ /* 0x000fe20003f46270 */
[----:B------:R-:W-:Y:S01]  /*7ab0*/  IMAD.HI.U32 R8, R2, R145, RZ ;  /* 0x0000009102087227 */ /* 0x000fe200078e00ff */
[----:B------:R-:W-:-:S02]  /*7ac0*/  ISETP.GT.U32.AND P0, PT, R5, R142, PT ;  /* 0x0000008e0500720c */ /* 0x000fc40003f04070 */
[----:B------:R-:W-:Y:S01]  /*7ad0*/  ISETP.GE.AND P5, PT, R9, RZ, PT ;  /* 0x000000ff0900720c */ /* 0x000fe20003fa6270 */
[----:B------:R-:W-:-:S04]  /*7ae0*/  IMAD.HI.U32 R7, R2, R143, RZ ;  /* 0x0000008f02077227 */ /* 0x000fc800078e00ff */
[----:B------:R-:W-:Y:S02]  /*7af0*/  IMAD.MOV R144, RZ, RZ, -R7 ;  /* 0x000000ffff907224 */ /* 0x000fe400078e0a07 */
[----:B------:R-:W-:Y:S02]  /*7b00*/  IMAD.MOV R8, RZ, RZ, -R8 ;  /* 0x000000ffff087224 */ /* 0x000fe400078e0a08 */
[C---:B------:R-:W-:Y:S02]  /*7b10*/  IMAD R143, R5.reuse, R144, R143 ;  /* 0x00000090058f7224 */ /* 0x040fe400078e028f */
[----:B------:R-:W-:Y:S02]  /*7b20*/  IMAD R144, R5, R8, R145 ;  /* 0x0000000805907224 */ /* 0x000fe400078e0291 */
[--C-:B------:R-:W-:Y:S01]  /*7b30*/  @!P1 IMAD.IADD R141, R141, 0x1, -R5.reuse ;  /* 0x000000018d8d9824 */ /* 0x100fe200078e0a05 */
[C---:B------:R-:W-:Y:S01]  /*7b40*/  ISETP.GT.U32.AND P1, PT, R5.reuse, R143, PT ;  /* 0x0000008f0500720c */ /* 0x040fe20003f24070 */
[----:B------:R-:W-:Y:S01]  /*7b50*/  @!P0 IMAD.IADD R142, R142, 0x1, -R5 ;  /* 0x000000018e8e8824 */ /* 0x000fe200078e0a05 */
[----:B------:R-:W-:Y:S01]  /*7b60*/  ISETP.GT.U32.AND P0, PT, R5, R144, PT ;  /* 0x000000900500720c */ /* 0x000fe20003f04070 */
[----:B------:R-:W-:-:S04]  /*7b70*/  IMAD.HI.U32 R9, R2, R146, RZ ;  /* 0x0000009202097227 */ /* 0x000fc800078e00ff */
[----:B------:R-:W-:-:S04]  /*7b80*/  IMAD.HI.U32 R10, R2, R147, RZ ;  /* 0x00000093020a7227 */ /* 0x000fc800078e00ff */
[----:B------:R-:W-:Y:S02]  /*7b90*/  IMAD.MOV R9, RZ, RZ, -R9 ;  /* 0x000000ffff097224 */ /* 0x000fe400078e0a09 */
[----:B------:R-:W-:Y:S01]  /*7ba0*/  @!P4 IMAD.MOV R141, RZ, RZ, -R141 ;  /* 0x000000ffff8dc224 */ /* 0x000fe200078e0a8d */
[C---:B------:R-:W-:Y:S01]  /*7bb0*/  ISETP.GT.U32.AND P4, PT, R5.reuse, R142, PT ;  /* 0x0000008e0500720c */ /* 0x040fe20003f84070 */
[----:B------:R-:W-:Y:S02]  /*7bc0*/  IMAD.MOV R10, RZ, RZ, -R10 ;  /* 0x000000ffff0a7224 */ /* 0x000fe400078e0a0a */
[C---:B------:R-:W-:Y:S02]  /*7bd0*/  IMAD R145, R5.reuse, R9, R146 ;  /* 0x0000000905917224 */ /* 0x040fe400078e0292 */
[----:B------:R-:W-:Y:S01]  /*7be0*/  IMAD R146, R5, R10, R147 ;  /* 0x0000000a05927224 */ /* 0x000fe200078e0293 */
[----:B------:R-:W-:Y:S01]  /*7bf0*/  IABS R147, R154 ;  /* 0x0000009a00937213 */ /* 0x000fe20000000000 */
[----:B------:R-:W-:-:S02]  /*7c00*/  @!P1 IMAD.IADD R143, R143, 0x1, -R5 ;  /* 0x000000018f8f9824 */ /* 0x000fc400078e0a05 */
[--C-:B------:R-:W-:Y:S02]  /*7c10*/  @!P0 IMAD.IADD R144, R144, 0x1, -R5.reuse ;  /* 0x0000000190908824 */ /* 0x100fe400078e0a05 */
[----:B------:R-:W-:Y:S01]  /*7c20*/  IMAD.HI.U32 R7, R2, R147, RZ ;  /* 0x0000009302077227 */ /* 0x000fe200078e00ff */
[C---:B------:R-:W-:Y:S02]  /*7c30*/  ISETP.GT.U32.AND P1, PT, R5.reuse, R143, PT ;  /* 0x0000008f0500720c */ /* 0x040fe40003f24070 */
[C---:B------:R-:W-:Y:S01]  /*7c40*/  ISETP.GT.U32.AND P0, PT, R5.reuse, R144, PT ;  /* 0x000000900500720c */ /* 0x040fe20003f04070 */
[----:B------:R-:W-:Y:S01]  /*7c50*/  @!P4 IMAD.IADD R142, R142, 0x1, -R5 ;  /* 0x000000018e8ec824 */ /* 0x000fe200078e0a05 */
[----:B------:R-:W-:Y:S01]  /*7c60*/  ISETP.GT.U32.AND P4, PT, R5, R145, PT ;  /* 0x000000910500720c */ /* 0x000fe20003f84070 */
[----:B------:R-:W-:Y:S02]  /*7c70*/  IMAD.MOV R8, RZ, RZ, -R7 ;  /* 0x000000ffff087224 */ /* 0x000fe400078e0a07 */
[----:B------:R-:W-:-:S04]  /*7c80*/  IMAD.HI.U32 R7, R2, R148, RZ ;  /* 0x0000009402077227 */ /* 0x000fc800078e00ff */
[----:B------:R-:W-:Y:S02]  /*7c90*/  IMAD R147, R5, R8, R147 ;  /* 0x0000000805937224 */ /* 0x000fe400078e0293 */
[----:B------:R-:W-:Y:S02]  /*7ca0*/  IMAD.MOV R9, RZ, RZ, -R7 ;  /* 0x000000ffff097224 */ /* 0x000fe400078e0a07 */
[--C-:B------:R-:W-:Y:S01]  /*7cb0*/  @!P1 IMAD.IADD R143, R143, 0x1, -R5.reuse ;  /* 0x000000018f8f9824 */ /* 0x100fe200078e0a05 */
[C---:B------:R-:W-:Y:S01]  /*7cc0*/  ISETP.GT.U32.AND P1, PT, R5.reuse, R146, PT ;  /* 0x000000920500720c */ /* 0x040fe20003f24070 */
[C---:B------:R-:W-:Y:S01]  /*7cd0*/  IMAD R148, R5.reuse, R9, R148 ;  /* 0x0000000905947224 */ /* 0x040fe200078e0294 */
[----:B------:R-:W-:Y:S01]  /*7ce0*/  LOP3.LUT R9, R0, 0xd0, RZ, 0xfc, !PT ;  /* 0x000000d000097812 */ /* 0x000fe200078efcff */
[--C-:B------:R-:W-:Y:S01]  /*7cf0*/  @!P0 IMAD.IADD R144, R144, 0x1, -R5.reuse ;  /* 0x0000000190908824 */ /* 0x100fe200078e0a05 */
[----:B------:R-:W-:Y:S01]  /*7d00*/  ISETP.GT.U32.AND P0, PT, R5, R147, PT ;  /* 0x000000930500720c */ /* 0x000fe20003f04070 */
[----:B------:R-:W-:Y:S01]  /*7d10*/  @!P4 IMAD.IADD R145, R145, 0x1, -R5 ;  /* 0x000000019191c824 */ /* 0x000fe200078e0a05 */
[----:B------:R-:W-:Y:S01]  /*7d20*/  ISETP.GT.U32.AND P4, PT, R5, R148, PT ;  /* 0x000000940500720c */ /* 0x000fe20003f84070 */
[----:B------:R-:W-:Y:S01]  /*7d30*/  IMAD.HI.U32 R7, R2, R149, RZ ;  /* 0x0000009502077227 */ /* 0x000fe200078e00ff */
[----:B------:R-:W-:-:S03]  /*7d40*/  IABS R151, R9 ;  /* 0x0000000900977213 */ /* 0x000fc60000000000 */
[----:B------:R-:W-:Y:S02]  /*7d50*/  IMAD.MOV R10, RZ, RZ, -R7 ;  /* 0x000000ffff0a7224 */ /* 0x000fe400078e0a07 */
[----:B------:R-:W-:Y:S02]  /*7d60*/  VIADD R7, R4, 0xce ;  /* 0x000000ce04077836 */ /* 0x000fe40000000000 */
[--C-:B------:R-:W-:Y:S02]  /*7d70*/  @!P1 IMAD.IADD R146, R146, 0x1, -R5.reuse ;  /* 0x0000000192929824 */ /* 0x100fe400078e0a05 */
[----:B------:R-:W-:Y:S01]  /*7d80*/  @!P0 IMAD.IADD R147, R147, 0x1, -R5 ;  /* 0x0000000193938824 */ /* 0x000fe200078e0a05 */
[----:B------:R-:W-:Y:S01]  /*7d90*/  ISETP.GT.U32.AND P0, PT, R5, R145, PT ;  /* 0x000000910500720c */ /* 0x000fe20003f04070 */
[----:B------:R-:W-:Y:S01]  /*7da0*/  IMAD.HI.U32 R8, R2, R150, RZ ;  /* 0x0000009602087227 */ /* 0x000fe200078e00ff */
[----:B------:R-:W-:Y:S02]  /*7db0*/  ISETP.GE.AND P1, PT, R7, RZ, PT ;  /* 0x000000ff0700720c */ /* 0x000fe40003f26270 */
[----:B------:R-:W-:Y:S01]  /*7dc0*/  IABS R152, R7 ;  /* 0x0000000700987213 */ /* 0x000fe20000000000 */
[C---:B------:R-:W-:Y:S01]  /*7dd0*/  IMAD R149, R5.reuse, R10, R149 ;  /* 0x0000000a05957224 */ /* 0x040fe200078e0295 */
[----:B------:R-:W-:Y:S01]  /*7de0*/  LOP3.LUT R10, R0, 0xcc, RZ, 0xfc, !PT ;  /* 0x000000cc000a7812 */ /* 0x000fe200078efcff */
[----:B------:R-:W-:Y:S01]  /*7df0*/  @!P6 IMAD.MOV R142, RZ, RZ, -R142 ;  /* 0x000000ffff8ee224 */ /* 0x000fe200078e0a8e */
[C---:B------:R-:W-:Y:S01]  /*7e00*/  ISETP.GT.U32.AND P6, PT, R5.reuse, R146, PT ;  /* 0x000000920500720c */ /* 0x040fe20003fc4070 */
[----:B------:R-:W-:Y:S01]  /*7e10*/  @!P4 IMAD.IADD R148, R148, 0x1, -R5 ;  /* 0x000000019494c824 */ /* 0x000fe200078e0a05 */
[----:B------:R-:W-:Y:S01]  /*7e20*/  ISETP.GT.U32.AND P4, PT, R5, R147, PT ;  /* 0x000000930500720c */ /* 0x000fe20003f84070 */
[----:B------:R-:W-:-:S02]  /*7e30*/  IMAD.MOV R8, RZ, RZ, -R8 ;  /* 0x000000ffff087224 */ /* 0x000fc400078e0a08 */
[----:B------:R-:W-:Y:S01]  /*7e40*/  @!P3 IMAD.MOV R144, RZ, RZ, -R144 ;  /* 0x000000ffff90b224 */ /* 0x000fe200078e0a90 */
[----:B------:R-:W-:Y:S01]  /*7e50*/  ISETP.GT.U32.AND P3, PT, R5, R149, PT ;  /* 0x000000950500720c */ /* 0x000fe20003f64070 */
[----:B------:R-:W-:-:S04]  /*7e60*/  IMAD.HI.U32 R7, R2, R151, RZ ;  /* 0x0000009702077227 */ /* 0x000fc800078e00ff */
[----:B------:R-:W-:Y:S02]  /*7e70*/  IMAD R150, R5, R8, R150 ;  /* 0x0000000805967224 */ /* 0x000fe400078e0296 */
[----:B------:R-:W-:Y:S02]  /*7e80*/  IMAD.MOV R8, RZ, RZ, -R7 ;  /* 0x000000ffff087224 */ /* 0x000fe400078e0a07 */
[----:B------:R-:W-:Y:S01]  /*7e90*/  @!P0 IMAD.IADD R145, R145, 0x1, -R5 ;  /* 0x0000000191918824 */ /* 0x000fe200078e0a05 */
[C---:B------:R-:W-:Y:S01]  /*7ea0*/  ISETP.GT.U32.AND P0, PT, R5.reuse, R150, PT ;  /* 0x000000960500720c */ /* 0x040fe20003f04070 */
[C---:B------:R-:W-:Y:S02]  /*7eb0*/  IMAD R151, R5.reuse, R8, R151 ;  /* 0x0000000805977224 */ /* 0x040fe400078e0297 */
[----:B------:R-:W-:Y:S01]  /*7ec0*/  @!P2 IMAD.MOV R143, RZ, RZ, -R143 ;  /* 0x000000ffff8fa224 */ /* 0x000fe200078e0a8f */
[----:B------:R-:W-:Y:S01]  /*7ed0*/  ISETP.GT.U32.AND P2, PT, R5, R148, PT ;  /* 0x000000940500720c */ /* 0x000fe20003f44070 */
[--C-:B------:R-:W-:Y:S01]  /*7ee0*/  @!P6 IMAD.IADD R146, R146, 0x1, -R5.reuse ;  /* 0x000000019292e824 */ /* 0x100fe200078e0a05 */
[----:B------:R-:W-:Y:S01]  /*7ef0*/  ISETP.GE.AND P6, PT, R153, RZ, PT ;  /* 0x000000ff9900720c */ /* 0x000fe20003fc6270 */
[--C-:B------:R-:W-:Y:S01]  /*7f00*/  @!P4 IMAD.IADD R147, R147, 0x1, -R5.reuse ;  /* 0x000000019393c824 */ /* 0x100fe200078e0a05 */
[----:B------:R-:W-:Y:S01]  /*7f10*/  ISETP.GT.U32.AND P4, PT, R5, R151, PT ;  /* 0x000000970500720c */ /* 0x000fe20003f84070 */
[----:B------:R-:W-:Y:S01]  /*7f20*/  @!P3 IMAD.IADD R149, R149, 0x1, -R5 ;  /* 0x000000019595b824 */ /* 0x000fe200078e0a05 */
[----:B------:R-:W-:Y:S01]  /*7f30*/  ISETP.GE.AND P3, PT, R155, RZ, PT ;  /* 0x000000ff9b00720c */ /* 0x000fe20003f66270 */
[----:B------:R-:W-:Y:S01]  /*7f40*/  IMAD.HI.U32 R7, R2, R152, RZ ;  /* 0x0000009802077227 */ /* 0x000fe200078e00ff */
[----:B------:R-:W-:-:S02]  /*7f50*/  IABS R153, R10 ;  /* 0x0000000a00997213 */ /* 0x000fc40000000000 */
[----:B------:R-:W-:Y:S01]  /*7f60*/  LOP3.LUT R155, R0, 0xca, RZ, 0xfc, !PT ;  /* 0x000000ca009b7812 */ /* 0x000fe200078efcff */
[----:B------:R-:W-:Y:S02]  /*7f70*/  IMAD.MOV R7, RZ, RZ, -R7 ;  /* 0x000000ffff077224 */ /* 0x000fe400078e0a07 */
[--C-:B------:R-:W-:Y:S01]  /*7f80*/  @!P0 IMAD.IADD R150, R150, 0x1, -R5.reuse ;  /* 0x0000000196968824 */ /* 0x100fe200078e0a05 */
[----:B------:R-:W-:Y:S01]  /*7f90*/  ISETP.GE.AND P0, PT, R156, RZ, PT ;  /* 0x000000ff9c00720c */ /* 0x000fe20003f06270 */
[--C-:B------:R-:W-:Y:S01]  /*7fa0*/  @!P2 IMAD.IADD R148, R148, 0x1, -R5.reuse ;  /* 0x000000019494a824 */ /* 0x100fe200078e0a05 */
[----:B------:R-:W-:Y:S01]  /*7fb0*/  ISETP.GE.AND P2, PT, R154, RZ, PT ;  /* 0x000000ff9a00720c */ /* 0x000fe20003f46270 */
[----:B------:R-:W-:Y:S01]  /*7fc0*/  IMAD R152, R5, R7, R152 ;  /* 0x0000000705987224 */ /* 0x000fe200078e0298 */
[----:B------:R-:W-:Y:S01]  /*7fd0*/  IABS R154, R155 ;  /* 0x0000009b009a7213 */ /* 0x000fe20000000000 */
[----:B------:R-:W-:Y:S01]  /*7fe0*/  @!P4 IMAD.IADD R151, R151, 0x1, -R5 ;  /* 0x000000019797c824 */ /* 0x000fe200078e0a05 */
[C---:B------:R-:W-:Y:S01]  /*7ff0*/  ISETP.GT.U32.AND P4, PT, R5.reuse, R149, PT ;  /* 0x000000950500720c */ /* 0x040fe20003f84070 */
[----:B------:R-:W-:Y:S01]  /*8000*/  @!P6 IMAD.MOV R146, RZ, RZ, -R146 ;  /* 0x000000ffff92e224 */ /* 0x000fe200078e0a92 */
[C---:B------:R-:W-:Y:S01]  /*8010*/  ISETP.GT.U32.AND P6, PT, R5.reuse, R150, PT ;  /* 0x000000960500720c */ /* 0x040fe20003fc4070 */
[----:B------:R-:W-:Y:S01]  /*8020*/  @!P3 IMAD.MOV R148, RZ, RZ, -R148 ;  /* 0x000000ffff94b224 */ /* 0x000fe200078e0a94 */
[C---:B------:R-:W-:Y:S01]  /*8030*/  ISETP.GT.U32.AND P3, PT, R5.reuse, R152, PT ;  /* 0x000000980500720c */ /* 0x040fe20003f64070 */
[----:B------:R-:W-:Y:S01]  /*8040*/  @!P5 IMAD.MOV R145, RZ, RZ, -R145 ;  /* 0x000000ffff91d224 */ /* 0x000fe200078e0a91 */
[----:B------:R-:W-:Y:S01]  /*8050*/  ISETP.GT.U32.AND P5, PT, R5, R151, PT ;  /* 0x000000970500720c */ /* 0x000fe20003fa4070 */
[----:B------:R-:W-:Y:S01]  /*8060*/  IMAD.HI.U32 R7, R2, R153, RZ ;  /* 0x0000009902077227 */ /* 0x000fe200078e00ff */
[----:B------:R-:W-:-:S03]  /*8070*/  IABS R156, R160 ;  /* 0x000000a0009c7213 */ /* 0x000fc60000000000 */
[----:B------:R-:W-:Y:S02]  /*8080*/  IMAD.MOV R8, RZ, RZ, -R7 ;  /* 0x000000ffff087224 */ /* 0x000fe400078e0a07 */
[--C-:B------:R-:W-:Y:S01]  /*8090*/  @!P4 IMAD.IADD R149, R149, 0x1, -R5.reuse ;  /* 0x000000019595c824 */ /* 0x100fe200078e0a05 */
[----:B------:R-:W-:Y:S01]  /*80a0*/  ISETP.GE.AND P4, PT, R9, RZ, PT ;  /* 0x000000ff0900720c */ /* 0x000fe20003f86270 */
[----:B------:R-:W-:Y:S01]  /*80b0*/  @!P6 IMAD.IADD R150, R150, 0x1, -R5 ;  /* 0x000000019696e824 */ /* 0x000fe200078e0a05 */
[----:B------:R-:W-:Y:S01]  /*80c0*/  ISETP.GE.AND P6, PT, R10, RZ, PT ;  /* 0x000000ff0a00720c */ /* 0x000fe20003fc6270 */
[----:B------:R-:W-:Y:S01]  /*80d0*/  IMAD R153, R5, R8, R153 ;  /* 0x0000000805997224 */ /* 0x000fe200078e0299 */
[----:B------:R-:W-:Y:S01]  /*80e0*/  LOP3.LUT R10, R0, 0xc8, RZ, 0xfc, !PT ;  /* 0x000000c8000a7812 */ /* 0x000fe200078efcff */
[----:B------:R-:W-:Y:S02]  /*80f0*/  @!P3 IMAD.IADD R152, R152, 0x1, -R5 ;  /* 0x000000019898b824 */ /* 0x000fe400078e0a05 */
[----:B------:R-:W-:-:S03]  /*8100*/  IMAD.HI.U32 R7, R2, R154, RZ ;  /* 0x0000009a02077227 */ /* 0x000fc600078e00ff */
[----:B------:R-:W-:Y:S01]  /*8110*/  ISETP.GT.U32.AND P3, PT, R5, R152, PT ;  /* 0x000000980500720c */ /* 0x000fe20003f64070 */
[----:B------:R-:W-:Y:S01]  /*8120*/  @!P0 IMAD.MOV R149, RZ, RZ, -R149 ;  /* 0x000000ffff958224 */ /* 0x000fe200078e0a95 */
[----:B------:R-:W-:Y:S01]  /*8130*/  ISETP.GE.AND P0, PT, R155, RZ, PT ;  /* 0x000000ff9b00720c */ /* 0x000fe20003f06270 */
        /* <DEDUP_REMOVED lines=8> */
[----:B------:R-:W-:-:S04]  /*81c0*/  IMAD.HI.U32 R7, R2, R155, RZ ;  /* 0x0000009b02077227 */ /* 0x000fc800078e00ff */
[----:B------:R-:W-:Y:S02]  /*81d0*/  IMAD.MOV R8, RZ, RZ, -R7 ;  /* 0x000000ffff087224 */ /* 0x000fe400078e0a07 */
[----:B------:R-:W-:-:S04]  /*81e0*/  IMAD.HI.U32 R7, R2, R156, RZ ;  /* 0x0000009c02077227 */ /* 0x000fc800078e00ff */
[--C-:B------:R-:W-:Y:S02]  /*81f0*/  @!P5 IMAD.IADD R153, R153, 0x1, -R5.reuse ;  /* 0x000000019999d824 */ /* 0x100fe400078e0a05 */
[----:B------:R-:W-:Y:S01]  /*8200*/  @!P3 IMAD.IADD R152, R152, 0x1, -R5 ;  /* 0x000000019898b824 */ /* 0x000fe200078e0a05 */
[C---:B------:R-:W-:Y:S01]  /*8210*/  ISETP.GT.U32.AND P3, PT, R5.reuse, R154, PT ;  /* 0x0000009a0500720c */ /* 0x040fe20003f64070 */
[C---:B------:R-:W-:Y:S01]  /*8220*/  IMAD R155, R5.reuse, R8, R155 ;  /* 0x00000008059b7224 */ /* 0x040fe200078e029b */
[----:B------:R-:W-:Y:S01]  /*8230*/  ISETP.GT.U32.AND P5, PT, R5, R153, PT ;  /* 0x000000990500720c */ /* 0x000fe20003fa4070 */
[----:B------:R-:W-:-:S04]  /*8240*/  IMAD.HI.U32 R8, R2, R157, RZ ;  /* 0x0000009d02087227 */ /* 0x000fc800078e00ff */
[----:B------:R-:W-:Y:S02]  /*8250*/  IMAD.MOV R7, RZ, RZ, -R7 ;  /* 0x000000ffff077224 */ /* 0x000fe400078e0a07 */
[----:B------:R-:W-:Y:S02]  /*8260*/  IMAD.MOV R8, RZ, RZ, -R8 ;  /* 0x000000ffff087224 */ /* 0x000fe400078e0a08 */
[C---:B------:R-:W-:Y:S02]  /*8270*/  IMAD R156, R5.reuse, R7, R156 ;  /* 0x00000007059c7224 */ /* 0x040fe400078e029c */
[C---:B------:R-:W-:Y:S02]  /*8280*/  IMAD R157, R5.reuse, R8, R157 ;  /* 0x00000008059d7224 */ /* 0x040fe400078e029d */
[----:B------:R-:W-:Y:S01]  /*8290*/  @!P4 IMAD.MOV R151, RZ, RZ, -R151 ;  /* 0x000000ffff97c224 */ /* 0x000fe200078e0a97 */
[C---:B------:R-:W-:Y:S01]  /*82a0*/  ISETP.GT.U32.AND P4, PT, R5.reuse, R156, PT ;  /* 0x0000009c0500720c */ /* 0x040fe20003f84070 */
[----:B------:R-:W-:Y:S01]  /*82b0*/  @!P1 IMAD.MOV R152, RZ, RZ, -R152 ;  /* 0x000000ffff989224 */ /* 0x000fe200078e0a98 */
[----:B------:R-:W-:Y:S01]  /*82c0*/  ISETP.GT.U32.AND P1, PT, R5, R157, PT ;  /* 0x0000009d0500720c */ /* 0x000fe20003f24070 */
[--C-:B------:R-:W-:Y:S01]  /*82d0*/  @!P3 IMAD.IADD R154, R154, 0x1, -R5.reuse ;  /* 0x000000019a9ab824 */ /* 0x100fe200078e0a05 */
[----:B------:R-:W-:Y:S01]  /*82e0*/  ISETP.GE.AND P3, PT, R10, RZ, PT ;  /* 0x000000ff0a00720c */ /* 0x000fe20003f66270 */
[----:B------:R-:W-:Y:S01]  /*82f0*/  @!P5 IMAD.IADD R153, R153, 0x1, -R5 ;  /* 0x000000019999d824 */ /* 0x000fe200078e0a05 */
[C---:B------:R-:W-:Y:S01]  /*8300*/  ISETP.GT.U32.AND P5, PT, R5.reuse, R155, PT ;  /* 0x0000009b0500720c */ /* 0x040fe20003fa4070 */
[----:B------:R-:W-:Y:S01]  /*8310*/  @!P2 IMAD.MOV R150, RZ, RZ, -R150 ;  /* 0x000000ffff96a224 */ /* 0x000fe200078e0a96 */
[----:B------:R-:W-:Y:S01]  /*8320*/  ISETP.GT.U32.AND P2, PT, R5, R154, PT ;  /* 0x0000009a0500720c */ /* 0x000fe20003f44070 */
[----:B------:R-:W-:-:S04]  /*8330*/  IMAD.HI.U32 R9, R2, R158, RZ ;  /* 0x0000009e02097227 */ /* 0x000fc800078e00ff */
[----:B------:R-:W-:Y:S01]  /*8340*/  @!P4 IMAD.IADD R156, R156, 0x1, -R5 ;  /* 0x000000019c9cc824 */ /* 0x000fe200078e0a05 */
[----:B------:R-:W-:Y:S01]  /*8350*/  ISETP.GE.AND P4, PT, R161, RZ, PT ;  /* 0x000000ffa100720c */ /* 0x000fe20003f86270 */
[----:B------:R-:W-:Y:S02]  /*8360*/  IMAD.MOV R9, RZ, RZ, -R9 ;  /* 0x000000ffff097224 */ /* 0x000fe400078e0a09 */
[----:B------:R-:W-:Y:S01]  /*8370*/  @!P1 IMAD.IADD R157, R157, 0x1, -R5 ;  /* 0x000000019d9d9824 */ /* 0x000fe200078e0a05 */
[C---:B------:R-:W-:Y:S01]  /*8380*/  ISETP.GT.U32.AND P1, PT, R5.reuse, R156, PT ;  /* 0x0000009c0500720c */ /* 0x040fe20003f24070 */
[----:B------:R-:W-:Y:S02]  /*8390*/  VIADD R8, R4, 0xbe ;  /* 0x000000be04087836 */ /* 0x000fe40000000000 */
[----:B------:R-:W-:Y:S01]  /*83a0*/  IMAD R158, R5, R9, R158 ;  /* 0x00000009059e7224 */ /* 0x000fe200078e029e */
[----:B------:R-:W-:Y:S01]  /*83b0*/  LOP3.LUT R9, R0, 0xbc, RZ, 0xfc, !PT ;  /* 0x000000bc00097812 */ /* 0x000fe200078efcff */
[----:B------:R-:W-:-:S03]  /*83c0*/  IMAD.HI.U32 R7, R2, R159, RZ ;  /* 0x0000009f02077227 */ /* 0x000fc600078e00ff */
[----:B------:R-:W-:Y:S01]  /*83d0*/  IABS R161, R9 ;  /* 0x0000000900a17213 */ /* 0x000fe20000000000 */
[----:B------:R-:W-:Y:S01]  /*83e0*/  @!P6 IMAD.MOV R153, RZ, RZ, -R153 ;  /* 0x000000ffff99e224 */ /* 0x000fe200078e0a99 */
[----:B------:R-:W-:Y:S01]  /*83f0*/  ISETP.GE.AND P6, PT, R160, RZ, PT ;  /* 0x000000ffa000720c */ /* 0x000fe20003fc6270 */
[--C-:B------:R-:W-:Y:S01]  /*8400*/  @!P5 IMAD.IADD R155, R155, 0x1, -R5.reuse ;  /* 0x000000019b9bd824 */ /* 0x100fe200078e0a05 */
[----:B------:R-:W-:Y:S01]  /*8410*/  IABS R160, R8 ;  /* 0x0000000800a07213 */ /* 0x000fe20000000000 */
[----:B------:R-:W-:Y:S01]  /*8420*/  @!P2 IMAD.IADD R154, R154, 0x1, -R5 ;  /* 0x000000019a9aa824 */ /* 0x000fe200078e0a05 */
[C---:B------:R-:W-:Y:S01]  /*8430*/  ISETP.GT.U32.AND P2, PT, R5.reuse, R158, PT ;  /* 0x0000009e0500720c */ /* 0x040fe20003f44070 */
[----:B------:R-:W-:Y:S01]  /*8440*/  IMAD.MOV R10, RZ, RZ, -R7 ;  /* 0x000000ffff0a7224 */ /* 0x000fe200078e0a07 */
[C---:B------:R-:W-:Y:S01]  /*8450*/  ISETP.GT.U32.AND P5, PT, R5.reuse, R155, PT ;  /* 0x0000009b0500720c */ /* 0x040fe20003fa4070 */
[----:B------:R-:W-:Y:S01]  /*8460*/  @!P0 IMAD.MOV R154, RZ, RZ, -R154 ;  /* 0x000000ffff9a8224 */ /* 0x000fe200078e0a9a */
[C---:B------:R-:W-:Y:S01]  /*8470*/  ISETP.GT.U32.AND P0, PT, R5.reuse, R157, PT ;  /* 0x0000009d0500720c */ /* 0x040fe20003f04070 */
[----:B------:R-:W-:Y:S01]  /*8480*/  IMAD R159, R5, R10, R159 ;  /* 0x0000000a059f7224 */ /* 0x000fe200078e029f */
[----:B------:R-:W-:Y:S01]  /*8490*/  LOP3.LUT R10, R0, 0xba, RZ, 0xfc, !PT ;  /* 0x000000ba000a7812 */ /* 0x000fe200078efcff */
[----:B------:R-:W-:-:S04]  /*84a0*/  IMAD.HI.U32 R7, R2, R160, RZ ;  /* 0x000000a002077227 */ /* 0x000fc800078e00ff */
[----:B------:R-:W-:Y:S01]  /*84b0*/  @!P1 IMAD.IADD R156, R156, 0x1, -R5 ;  /* 0x000000019c9c9824 */ /* 0x000fe200078e0a05 */
[C---:B------:R-:W-:Y:S01]  /*84c0*/  ISETP.GT.U32.AND P1, PT, R5.reuse, R159, PT ;  /* 0x0000009f0500720c */ /* 0x040fe20003f24070 */
[----:B------:R-:W-:Y:S02]  /*84d0*/  IMAD.MOV R7, RZ, RZ, -R7 ;  /* 0x000000ffff077224 */ /* 0x000fe400078e0a07 */
[--C-:B------:R-:W-:Y:S02]  /*84e0*/  @!P2 IMAD.IADD R158, R158, 0x1, -R5.reuse ;  /* 0x000000019e9ea824 */ /* 0x100fe400078e0a05 */
[----:B------:R-:W-:Y:S02]  /*84f0*/  IMAD R160, R5, R7, R160 ;  /* 0x0000000705a07224 */ /* 0x000fe400078e02a0 */
[--C-:B------:R-:W-:Y:S01]  /*8500*/  @!P5 IMAD.IADD R155, R155, 0x1, -R5.reuse ;  /* 0x000000019b9bd824 */ /* 0x100fe200078e0a05 */
[----:B------:R-:W-:Y:S01]  /*8510*/  ISETP.GT.U32.AND P2, PT, R5, R158, PT ;  /* 0x0000009e0500720c */ /* 0x000fe20003f44070 */
[----:B------:R-:W-:Y:S01]  /*8520*/  @!P0 IMAD.IADD R157, R157, 0x1, -R5 ;  /* 0x000000019d9d8824 */ /* 0x000fe200078e0a05 */
[----:B------:R-:W-:Y:S01]  /*8530*/  ISETP.GT.U32.AND P0, PT, R5, R160, PT ;  /* 0x000000a00500720c */ /* 0x000fe20003f04070 */
[----:B------:R-:W-:Y:S01]  /*8540*/  @!P3 IMAD.MOV R155, RZ, RZ, -R155 ;  /* 0x000000ffff9bb224 */ /* 0x000fe200078e0a9b */
[----:B------:R-:W-:Y:S01]  /*8550*/  ISETP.GE.AND P3, PT, R162, RZ, PT ;  /* 0x000000ffa200720c */ /* 0x000fe20003f66270 */
[----:B------:R-:W-:Y:S01]  /*8560*/  @!P1 IMAD.IADD R159, R159, 0x1, -R5 ;  /* 0x000000019f9f9824 */ /* 0x000fe200078e0a05 */
[----:B------:R-:W-:Y:S01]  /*8570*/  IABS R162, R10 ;  /* 0x0000000a00a27213 */ /* 0x000fe20000000000 */
[----:B------:R-:W-:Y:S01]  /*8580*/  IMAD.HI.U32 R7, R2, R161, RZ ;  /* 0x000000a102077227 */ /* 0x000fe200078e00ff */
[----:B------:R-:W-:-:S02]  /*8590*/  ISETP.GE.AND P5, PT, R8, RZ, PT ;  /* 0x000000ff0800720c */ /* 0x000fc40003fa6270 */
[----:B------:R-:W-:Y:S01]  /*85a0*/  ISETP.GE.AND P1, PT, R9, RZ, PT ;  /* 0x000000ff0900720c */ /* 0x000fe20003f26270 */
[----:B------:R-:W-:Y:S01]  /*85b0*/  @!P6 IMAD.MOV R156, RZ, RZ, -R156 ;  /* 0x000000ffff9ce224 */ /* 0x000fe200078e0a9c */
[----:B------:R-:W-:Y:S01]  /*85c0*/  ISETP.GT.U32.AND P6, PT, R5, R159, PT ;  /* 0x0000009f0500720c */ /* 0x000fe20003fc4070 */
[----:B------:R-:W-:Y:S01]  /*85d0*/  IMAD.MOV R8, RZ, RZ, -R7 ;  /* 0x000000ffff087224 */ /* 0x000fe200078e0a07 */
[----:B------:R-:W-:Y:S01]  /*85e0*/  LOP3.LUT R9, R0, 0xb6, RZ, 0xfc, !PT ;  /* 0x000000b600097812 */ /* 0x000fe200078efcff */
[----:B------:R-:W-:-:S04]  /*85f0*/  IMAD.HI.U32 R7, R2, R162, RZ ;  /* 0x000000a202077227 */ /* 0x000fc800078e00ff */
[----:B------:R-:W-:Y:S02]  /*8600*/  IMAD R161, R5, R8, R161 ;  /* 0x0000000805a17224 */ /* 0x000fe400078e02a1 */
[--C-:B------:R-:W-:Y:S02]  /*8610*/  @!P0 IMAD.IADD R160, R160, 0x1, -R5.reuse ;  /* 0x00000001a0a08824 */ /* 0x100fe400078e0a05 */
[----:B------:R-:W-:Y:S01]  /*8620*/  @!P2 IMAD.IADD R158, R158, 0x1, -R5 ;  /* 0x000000019e9ea824 */ /* 0x000fe200078e0a05 */
[----:B------:R-:W-:Y:S01]  /*8630*/  ISETP.GE.AND P2, PT, R163, RZ, PT ;  /* 0x000000ffa300720c */ /* 0x000fe20003f46270 */
[----:B------:R-:W-:Y:S01]  /*8640*/  IMAD.MOV R8, RZ, RZ, -R7 ;  /* 0x000000ffff087224 */ /* 0x000fe200078e0a07 */
[----:B------:R-:W-:Y:S01]  /*8650*/  IABS R163, R164 ;  /* 0x000000a400a37213 */ /* 0x000fe20000000000 */
[----:B------:R-:W-:Y:S01]  /*8660*/  @!P3 IMAD.MOV R158, RZ, RZ, -R158 ;  /* 0x000000ffff9eb224 */ /* 0x000fe200078e0a9e */
[C---:B------:R-:W-:Y:S01]  /*8670*/  ISETP.GT.U32.AND P0, PT, R5.reuse, R160, PT ;  /* 0x000000a00500720c */ /* 0x040fe20003f04070 */
[C---:B------:R-:W-:Y:S01]  /*8680*/  IMAD R162, R5.reuse, R8, R162 ;  /* 0x0000000805a27224 */ /* 0x040fe200078e02a2 */
[----:B------:R-:W-:Y:S01]  /*8690*/  ISETP.GT.U32.AND P3, PT, R5, R161, PT ;  /* 0x000000a10500720c */ /* 0x000fe20003f64070 */
[----:B------:R-:W-:-:S02]  /*86a0*/  @!P6 IMAD.IADD R159, R159, 0x1, -R5 ;  /* 0x000000019f9fe824 */ /* 0x000fc400078e0a05 */
[----:B------:R-:W-:Y:S01]  /*86b0*/  IMAD.HI.U32 R7, R2, R163, RZ ;  /* 0x000000a302077227 */ /* 0x000fe200078e00ff */
[----:B------:R-:W-:-:S03]  /*86c0*/  ISETP.GT.U32.AND P6, PT, R5, R162, PT ;  /* 0x000000a20500720c */ /* 0x000fc60003fc4070 */
[----:B------:R-:W-:Y:S02]  /*86d0*/  IMAD.MOV R8, RZ, RZ, -R7 ;  /* 0x000000ffff087224 */ /* 0x000fe400078e0a07 */
[----:B------:R-:W-:Y:S02]  /*86e0*/  @!P2 IMAD.MOV R159, RZ, RZ, -R159 ;  /* 0x000000ffff9fa224 */ /* 0x000fe400078e0a9f */
[----:B------:R-:W-:Y:S01]  /*86f0*/  @!P0 IMAD.IADD R160, R160, 0x1, -R5 ;  /* 0x00000001a0a08824 */ /* 0x000fe200078e0a05 */
[----:B------:R-:W-:Y:S01]  /*8700*/  ISETP.GE.AND P0, PT, R164, RZ, PT ;  /* 0x000000ffa400720c */ /* 0x000fe20003f06270 */
[----:B------:R-:W-:Y:S01]  /*8710*/  IMAD R163, R5, R8, R163 ;  /* 0x0000000805a37224 */ /* 0x000fe200078e02a3 */
[----:B------:R-:W-:Y:S01]  /*8720*/  IABS R164, R9 ;  /* 0x0000000900a47213 */ /* 0x000fe20000000000 */
[--C-:B------:R-:W-:Y:S02]  /*8730*/  @!P3 IMAD.IADD R161, R161, 0x1, -R5.reuse ;  /* 0x00000001a1a1b824 */ /* 0x100fe400078e0a05 */
[----:B------:R-:W-:Y:S01]  /*8740*/  @!P6 IMAD.IADD R162, R162, 0x1, -R5 ;  /* 0x00000001a2a2e824 */ /* 0x000fe200078e0a05 */
[C---:B------:R-:W-:Y:S01]  /*8750*/  ISETP.GT.U32.AND P3, PT, R5.reuse, R163, PT ;  /* 0x000000a30500720c */ /* 0x040fe20003f64070 */
[----:B------:R-:W-:Y:S01]  /*8760*/  IMAD.HI.U32 R7, R2, R164, RZ ;  /* 0x000000a402077227 */ /* 0x000fe200078e00ff */
[----:B------:R-:W-:-:S02]  /*8770*/  ISETP.GT.U32.AND P6, PT, R5, R161, PT ;  /* 0x000000a10500720c */ /* 0x000fc40003fc4070 */
[C---:B------:R-:W-:Y:S01]  /*8780*/  ISETP.GT.U32.AND P2, PT, R5.reuse, R162, PT ;  /* 0x000000a20500720c */ /* 0x040fe20003f44070 */
[----:B------:R-:W-:Y:S02]  /*8790*/  IMAD.MOV R7, RZ, RZ, -R7 ;  /* 0x000000ffff077224 */ /* 0x000fe400078e0a07 */
[----:B------:R-:W-:Y:S01]  /*87a0*/  @!P4 IMAD.MOV R157, RZ, RZ, -R157 ;  /* 0x000000ffff9dc224 */ /* 0x000fe200078e0a9d */
[----:B------:R-:W-:Y:S01]  /*87b0*/  ISETP.GE.AND P4, PT, R10, RZ, PT ;  /* 0x000000ff0a00720c */ /* 0x000fe20003f86270 */
[----:B------:R-:W-:Y:S02]  /*87c0*/  IMAD R164, R5, R7, R164 ;  /* 0x0000000705a47224 */ /* 0x000fe400078e02a4 */
[----:B------:R-:W-:-:S04]  /*87d0*/  IMAD.HI.U32 R8, R2, R166, RZ ;  /* 0x000000a602087227 */ /* 0x000fc800078e00ff */
[--C-:B------:R-:W-:Y:S02]  /*87e0*/  @!P3 IMAD.IADD R163, R163, 0x1, -R5.reuse ;  /* 0x00000001a3a3b824 */ /* 0x100fe400078e0a05 */
[--C-:B------:R-:W-:Y:S01]  /*87f0*/  @!P6 IMAD.IADD R161, R161, 0x1, -R5.reuse ;  /* 0x00000001a1a1e824 */ /* 0x100fe200078e0a05 */
[C---:B------:R-:W-:Y:S01]  /*8800*/  ISETP.GT.U32.AND P6, PT, R5.reuse, R164, PT ;  /* 0x000000a40500720c */ /* 0x040fe20003fc4070 */
[----:B------:R-:W-:Y:S01]  /*8810*/  IMAD.MOV R8, RZ, RZ, -R8 ;  /* 0x000000ffff087224 */ /* 0x000fe200078e0a08 */
[----:B------:R-:W-:Y:S01]  /*8820*/  ISETP.GT.U32.AND P3, PT, R5, R163, PT ;  /* 0x000000a30500720c */ /* 0x000fe20003f64070 */
[----:B------:R-:W-:Y:S01]  /*8830*/  @!P2 IMAD.IADD R162, R162, 0x1, -R5 ;  /* 0x00000001a2a2a824 */ /* 0x000fe200078e0a05 */
[----:B------:R-:W-:Y:S01]  /*8840*/  ISETP.GE.AND P2, PT, R167, RZ, PT ;  /* 0x000000ffa700720c */ /* 0x000fe20003f46270 */
[----:B------:R-:W-:Y:S02]  /*8850*/  IMAD R166, R5, R8, R166 ;  /* 0x0000000805a67224 */ /* 0x000fe400078e02a6 */
[----:B------:R-:W-:-:S04]  /*8860*/  IMAD.HI.U32 R7, R2, R165, RZ ;  /* 0x000000a502077227 */ /* 0x000fc800078e00ff */
[----:B------:R-:W-:Y:S01]  /*8870*/  @!P4 IMAD.MOV R162, RZ, RZ, -R162 ;  /* 0x000000ffffa2c224 */ /* 0x000fe200078e0aa2 */
[----:B------:R-:W-:Y:S01]  /*8880*/  ISETP.GT.U32.AND P4, PT, R5, R166, PT ;  /* 0x000000a60500720c */ /* 0x000fe20003f84070 */
[----:B------:R-:W-:Y:S02]  /*8890*/  IMAD.MOV R10, RZ, RZ, -R7 ;  /* 0x000000ffff0a7224 */ /* 0x000fe400078e0a07 */
[----:B------:R-:W-:Y:S01]  /*88a0*/  @!P5 IMAD.MOV R160, RZ, RZ, -R160 ;  /* 0x000000ffffa0d224 */ /* 0x000fe200078e0aa0 */
[----:B------:R-:W-:Y:S01]  /*88b0*/  ISETP.GE.AND P5, PT, R9, RZ, PT ;  /* 0x000000ff0900720c */ /* 0x000fe20003fa6270 */
[----:B------:R-:W-:Y:S01]  /*88c0*/  IMAD R165, R5, R10, R165 ;  /* 0x0000000a05a57224 */ /* 0x000fe200078e02a5 */
[----:B------:R-:W-:Y:S01]  /*88d0*/  LOP3.LUT R9, R0, 0xb0, RZ, 0xfc, !PT ;  /* 0x000000b000097812 */ /* 0x000fe200078efcff */
[--C-:B------:R-:W-:Y:S01]  /*88e0*/  @!P6 IMAD.IADD R164, R164, 0x1, -R5.reuse ;  /* 0x00000001a4a4e824 */ /* 0x100fe200078e0a05 */
[----:B------:R-:W-:Y:S01]  /*88f0*/  LOP3.LUT R10, R0, 0xac, RZ, 0xfc, !PT ;  /* 0x000000ac000a7812 */ /* 0x000fe200078efcff */
[----:B------:R-:W-:Y:S01]  /*8900*/  VIADD R7, R4, 0xae ;  /* 0x000000ae04077836 */ /* 0x000fe20000000000 */
[----:B------:R-:W-:Y:S01]  /*8910*/  IABS R167, R9 ;  /* 0x0000000900a77213 */ /* 0x000fe20000000000 */
[----:B------:R-:W-:Y:S01]  /*8920*/  @!P3 IMAD.IADD R163, R163, 0x1, -R5 ;  /* 0x00000001a3a3b824 */ /* 0x000fe200078e0a05 */
[C---:B------:R-:W-:Y:S01]  /*8930*/  ISETP.GT.U32.AND P3, PT, R5.reuse, R165, PT ;  /* 0x000000a50500720c */ /* 0x040fe20003f64070 */
[----:B------:R-:W-:Y:S01]  /*8940*/  @!P1 IMAD.MOV R161, RZ, RZ, -R161 ;  /* 0x000000ffffa19224 */ /* 0x000fe200078e0aa1 */
[----:B------:R-:W-:Y:S01]  /*8950*/  ISETP.GT.U32.AND P1, PT, R5, R164, PT ;  /* 0x000000a40500720c */ /* 0x000fe20003f24070 */
[----:B------:R-:W-:Y:S01]  /*8960*/  @!P4 IMAD.IADD R166, R166, 0x1, -R5 ;  /* 0x00000001a6a6c824 */ /* 0x000fe200078e0a05 */
[----:B------:R-:W-:Y:S01]  /*8970*/  ISETP.GE.AND P6, PT, R7, RZ, PT ;  /* 0x000000ff0700720c */ /* 0x000fe20003fc6270 */
[----:B------:R-:W-:Y:S01]  /*8980*/  @!P0 IMAD.MOV R163, RZ, RZ, -R163 ;  /* 0x000000ffffa38224 */ /* 0x000fe200078e0aa3 */
[----:B------:R-:W-:Y:S01]  /*8990*/  IABS R168, R7 ;  /* 0x0000000700a87213 */ /* 0x000fe20000000000 */
[----:B------:R-:W-:Y:S01]  /*89a0*/  IMAD.HI.U32 R7, R2, R167, RZ ;  /* 0x000000a702077227 */ /* 0x000fe200078e00ff */
[----:B------:R-:W-:-:S02]  /*89b0*/  ISETP.GT.U32.AND P4, PT, R5, R166, PT ;  /* 0x000000a60500720c */ /* 0x000fc40003f84070 */
[----:B------:R-:W-:Y:S01]  /*89c0*/  ISETP.GE.AND P0, PT, R169, RZ, PT ;  /* 0x000000ffa900720c */ /* 0x000fe20003f06270 */
[----:B------:R-:W-:Y:S01]  /*89d0*/  IMAD.MOV R8, RZ, RZ, -R7 ;  /* 0x000000ffff087224 */ /* 0x000fe200078e0a07 */
[----:B------:R-:W-:Y:S01]  /*89e0*/  IABS R169, R10 ;  /* 0x0000000a00a97213 */ /* 0x000fe20000000000 */
[----:B------:R-:W-:-:S04]  /*89f0*/  IMAD.HI.U32 R7, R2, R168, RZ ;  /* 0x000000a802077227 */ /* 0x000fc800078e00ff */
[--C-:B------:R-:W-:Y:S02]  /*8a00*/  @!P3 IMAD.IADD R165, R165, 0x1, -R5.reuse ;  /* 0x00000001a5a5b824 */ /* 0x100fe400078e0a05 */
[----:B------:R-:W-:Y:S01]  /*8a10*/  @!P1 IMAD.IADD R164, R164, 0x1, -R5 ;  /* 0x00000001a4a49824 */ /* 0x000fe200078e0a05 */
[----:B------:R-:W-:Y:S01]  /*8a20*/  ISETP.GE.AND P1, PT, R9, RZ, PT ;  /* 0x000000ff0900720c */ /* 0x000fe20003f26270 */
[C---:B------:R-:W-:Y:S01]  /*8a30*/  IMAD R167, R5.reuse, R8, R167 ;  /* 0x0000000805a77224 */ /* 0x040fe200078e02a7 */
[C---:B------:R-:W-:Y:S01]  /*8a40*/  ISETP.GT.U32.AND P3, PT, R5.reuse, R165, PT ;  /* 0x000000a50500720c */ /* 0x040fe20003f64070 */
[----:B------:R-:W-:Y:S01]  /*8a50*/  IMAD.MOV R7, RZ, RZ, -R7 ;  /* 0x000000ffff077224 */ /* 0x000fe200078e0a07 */
[----:B------:R-:W-:Y:S01]  /*8a60*/  LOP3.LUT R9, R0, 0xaa, RZ, 0xfc, !PT ;  /* 0x000000aa00097812 */ /* 0x000fe200078efcff */
[----:B------:R-:W-:Y:S01]  /*8a70*/  @!P5 IMAD.MOV R164, RZ, RZ, -R164 ;  /* 0x000000ffffa4d224 */ /* 0x000fe200078e0aa4 */
[C---:B------:R-:W-:Y:S01]  /*8a80*/  ISETP.GT.U32.AND P5, PT, R5.reuse, R167, PT ;  /* 0x000000a70500720c */ /* 0x040fe20003fa4070 */
[----:B------:R-:W-:Y:S01]  /*8a90*/  IMAD R168, R5, R7, R168 ;  /* 0x0000000705a87224 */ /* 0x000fe200078e02a8 */
[----:B------:R-:W-:Y:S01]  /*8aa0*/  IABS R170, R9 ;  /* 0x0000000900aa7213 */ /* 0x000fe20000000000 */
[----:B------:R-:W-:-:S02]  /*8ab0*/  @!P4 IMAD.IADD R166, R166, 0x1, -R5 ;  /* 0x00000001a6a6c824 */ /* 0x000fc400078e0a05 */
[----:B------:R-:W-:Y:S01]  /*8ac0*/  IMAD.HI.U32 R8, R2, R169, RZ ;  /* 0x000000a902087227 */ /* 0x000fe200078e00ff */
[----:B------:R-:W-:-:S03]  /*8ad0*/  ISETP.GT.U32.AND P4, PT, R5, R168, PT ;  /* 0x000000a80500720c */ /* 0x000fc60003f84070 */
[--C-:B------:R-:W-:Y:S01]  /*8ae0*/  @!P3 IMAD.IADD R165, R165, 0x1, -R5.reuse ;  /* 0x00000001a5a5b824 */ /* 0x100fe200078e0a05 */
[----:B------:R-:W-:Y:S01]  /*8af0*/  ISETP.GE.AND P3, PT, R10, RZ, PT ;  /* 0x000000ff0a00720c */ /* 0x000fe20003f66270 */
[----:B------:R-:W-:Y:S01]  /*8b00*/  IMAD.MOV R8, RZ, RZ, -R8 ;  /* 0x000000ffff087224 */ /* 0x000fe200078e0a08 */
[----:B------:R-:W-:Y:S01]  /*8b10*/  LOP3.LUT R10, R0, 0xa8, RZ, 0xfc, !PT ;  /* 0x000000a8000a7812 */ /* 0x000fe200078efcff */
[----:B------:R-:W-:Y:S02]  /*8b20*/  @!P5 IMAD.IADD R167, R167, 0x1, -R5 ;  /* 0x00000001a7a7d824 */ /* 0x000fe400078e0a05 */
[C---:B------:R-:W-:Y:S01]  /*8b30*/  IMAD R169, R5.reuse, R8, R169 ;  /* 0x0000000805a97224 */ /* 0x040fe200078e02a9 */
[----:B------:R-:W-:Y:S01]  /*8b40*/  IABS R171, R10 ;  /* 0x0000000a00ab7213 */ /* 0x000fe20000000000 */
[----:B------:R-:W-:Y:S01]  /*8b50*/  @!P2 IMAD.MOV R165, RZ, RZ, -R165 ;  /* 0x000000ffffa5a224 */ /* 0x000fe200078e0aa5 */
[C---:B------:R-:W-:Y:S01]  /*8b60*/  ISETP.GT.U32.AND P5, PT, R5.reuse, R167, PT ;  /* 0x000000a70500720c */ /* 0x040fe20003fa4070 */
[----:B------:R-:W-:Y:S01]  /*8b70*/  @!P4 IMAD.IADD R168, R168, 0x1, -R5 ;  /* 0x00000001a8a8c824 */ /* 0x000fe200078e0a05 */
[----:B------:R-:W-:Y:S01]  /*8b80*/  ISETP.GT.U32.AND P2, PT, R5, R169, PT ;  /* 0x000000a90500720c */ /* 0x000fe20003f44070 */
[----:B------:R-:W-:-:S03]  /*8b90*/  IMAD.HI.U32 R8, R2, R171, RZ ;  /* 0x000000ab02087227 */ /* 0x000fc600078e00ff */
[----:B------:R-:W-:Y:S01]  /*8ba0*/  ISETP.GT.U32.AND P4, PT, R5, R168, PT ;  /* 0x000000a80500720c */ /* 0x000fe20003f84070 */
[----:B------:R-:W-:Y:S01]  /*8bb0*/  @!P0 IMAD.MOV R166, RZ, RZ, -R166 ;  /* 0x000000ffffa68224 */ /* 0x000fe200078e0aa6 */
[----:B------:R-:W-:Y:S01]  /*8bc0*/  ISETP.GE.AND P0, PT, R9, RZ, PT ;  /* 0x000000ff0900720c */ /* 0x000fe20003f06270 */
[----:B------:R-:W-:-:S04]  /*8bd0*/  IMAD.HI.U32 R9, R2, R172, RZ ;  /* 0x000000ac02097227 */ /* 0x000fc800078e00ff */
[----:B------:R-:W-:Y:S02]  /*8be0*/  IMAD.MOV R8, RZ, RZ, -R8 ;  /* 0x000000ffff087224 */ /* 0x000fe400078e0a08 */
[----:B------:R-:W-:-:S04]  /*8bf0*/  IMAD.HI.U32 R7, R2, R170, RZ ;  /* 0x000000aa02077227 */ /* 0x000fc800078e00ff */
[----:B------:R-:W-:Y:S01]  /*8c00*/  @!P5 IMAD.IADD R167, R167, 0x1, -R5 ;  /* 0x00000001a7a7d824 */ /* 0x000fe200078e0a05 */
[----:B------:R-:W-:Y:S01]  /*8c10*/  ISETP.GE.AND P5, PT, R10, RZ, PT ;  /* 0x000000ff0a00720c */ /* 0x000fe20003fa6270 */
[----:B------:R-:W-:Y:S01]  /*8c20*/  IMAD.MOV R9, RZ, RZ, -R9 ;  /* 0x000000ffff097224 */ /* 0x000fe200078e0a09 */
[C---:B------:R-:W-:Y:S01]  /*8c30*/  LOP3.LUT R10, R0.reuse, 0xa4, RZ, 0xfc, !PT ;  /* 0x000000a4000a7812 */ /* 0x040fe200078efcff */
[----:B------:R-:W-:Y:S02]  /*8c40*/  IMAD R171, R5, R8, R171 ;  /* 0x0000000805ab7224 */ /* 0x000fe400078e02ab */
[----:B------:R-:W-:Y:S01]  /*8c50*/  IMAD.MOV R7, RZ, RZ, -R7 ;  /* 0x000000ffff077224 */ /* 0x000fe200078e0a07 */
[----:B------:R-:W-:Y:S01]  /*8c60*/  IABS R173, R10 ;  /* 0x0000000a00ad7213 */ /* 0x000fe20000000000 */
[--C-:B------:R-:W-:Y:S02]  /*8c70*/  @!P2 IMAD.IADD R169, R169, 0x1, -R5.reuse ;  /* 0x00000001a9a9a824 */ /* 0x100fe400078e0a05 */
[C---:B------:R-:W-:Y:S01]  /*8c80*/  IMAD R172, R5.reuse, R9, R172 ;  /* 0x0000000905ac7224 */ /* 0x040fe200078e02ac */
[----:B------:R-:W-:Y:S01]  /*8c90*/  LOP3.LUT R9, R0, 0xa2, RZ, 0xfc, !PT ;  /* 0x000000a200097812 */ /* 0x000fe200078efcff */
[----:B------:R-:W-:Y:S01]  /*8ca0*/  @!P4 IMAD.IADD R168, R168, 0x1, -R5 ;  /* 0x00000001a8a8c824 */ /* 0x000fe200078e0a05 */
[C---:B------:R-:W-:Y:S01]  /*8cb0*/  ISETP.GT.U32.AND P2, PT, R5.reuse, R169, PT ;  /* 0x000000a90500720c */ /* 0x040fe20003f44070 */
[----:B------:R-:W-:Y:S01]  /*8cc0*/  @!P1 IMAD.MOV R167, RZ, RZ, -R167 ;  /* 0x000000ffffa79224 */ /* 0x000fe200078e0aa7 */
[C---:B------:R-:W-:Y:S01]  /*8cd0*/  ISETP.GT.U32.AND P1, PT, R5.reuse, R171, PT ;  /* 0x000000ab0500720c */ /* 0x040fe20003f24070 */
[C---:B------:R-:W-:Y:S01]  /*8ce0*/  IMAD R170, R5.reuse, R7, R170 ;  /* 0x0000000705aa7224 */ /* 0x040fe200078e02aa */
[----:B------:R-:W-:Y:S01]  /*8cf0*/  IABS R174, R9 ;  /* 0x0000000900ae7213 */ /* 0x000fe20000000000 */
[----:B------:R-:W-:Y:S01]  /*8d00*/  @!P6 IMAD.MOV R168, RZ, RZ, -R168 ;  /* 0x000000ffffa8e224 */ /* 0x000fe200078e0aa8 */
[C---:B------:R-:W-:Y:S01]  /*8d10*/  ISETP.GT.U32.AND P6, PT, R5.reuse, R172, PT ;  /* 0x000000ac0500720c */ /* 0x040fe20003fc4070 */
[----:B------:R-:W-:Y:S01]  /*8d20*/  IMAD.HI.U32 R7, R2, R173, RZ ;  /* 0x000000ad02077227 */ /* 0x000fe200078e00ff */
[----:B------:R-:W-:-:S03]  /*8d30*/  ISETP.GT.U32.AND P4, PT, R5, R170, PT ;  /* 0x000000aa0500720c */ /* 0x000fc60003f84070 */
[----:B------:R-:W-:-:S04]  /*8d40*/  IMAD.HI.U32 R8, R2, R174, RZ ;  /* 0x000000ae02087227 */ /* 0x000fc800078e00ff */
[--C-:B------:R-:W-:Y:S02]  /*8d50*/  @!P1 IMAD.IADD R171, R171, 0x1, -R5.reuse ;  /* 0x00000001abab9824 */ /* 0x100fe400078e0a05 */
[--C-:B------:R-:W-:Y:S01]  /*8d60*/  @!P2 IMAD.IADD R169, R169, 0x1, -R5.reuse ;  /* 0x00000001a9a9a824 */ /* 0x100fe200078e0a05 */
[----:B------:R-:W-:Y:S01]  /*8d70*/  ISETP.GE.AND P2, PT, R175, RZ, PT ;  /* 0x000000ffaf00720c */ /* 0x000fe20003f46270 */
[--C-:B------:R-:W-:Y:S01]  /*8d80*/  @!P6 IMAD.IADD R172, R172, 0x1, -R5.reuse ;  /* 0x00000001acace824 */ /* 0x100fe200078e0a05 */
[C---:B------:R-:W-:Y:S01]  /*8d90*/  ISETP.GT.U32.AND P1, PT, R5.reuse, R171, PT ;  /* 0x000000ab0500720c */ /* 0x040fe20003f24070 */
[----:B------:R-:W-:Y:S01]  /*8da0*/  @!P4 IMAD.IADD R170, R170, 0x1, -R5 ;  /* 0x00000001aaaac824 */ /* 0x000fe200078e0a05 */
[----:B------:R-:W-:Y:S01]  /*8db0*/  IABS R175, R180 ;  /* 0x000000b400af7213 */ /* 0x000fe20000000000 */
[----:B------:R-:W-:Y:S01]  /*8dc0*/  @!P3 IMAD.MOV R169, RZ, RZ, -R169 ;  /* 0x000000ffffa9b224 */ /* 0x000fe200078e0aa9 */
[----:B------:R-:W-:Y:S01]  /*8dd0*/  ISETP.GE.AND P3, PT, R10, RZ, PT ;  /* 0x000000ff0a00720c */ /* 0x000fe20003f66270 */
[----:B------:R-:W-:Y:S01]  /*8de0*/  IMAD.MOV R10, RZ, RZ, -R7 ;  /* 0x000000ffff0a7224 */ /* 0x000fe200078e0a07 */
[C---:B------:R-:W-:Y:S01]  /*8df0*/  ISETP.GT.U32.AND P6, PT, R5.reuse, R172, PT ;  /* 0x000000ac0500720c */ /* 0x040fe20003fc4070 */
[----:B------:R-:W-:Y:S01]  /*8e00*/  IMAD.MOV R8, RZ, RZ, -R8 ;  /* 0x000000ffff087224 */ /* 0x000fe200078e0a08 */
[C---:B------:R-:W-:Y:S01]  /*8e10*/  ISETP.GT.U32.AND P4, PT, R5.reuse, R170, PT ;  /* 0x000000aa0500720c */ /* 0x040fe20003f84070 */
[C---:B------:R-:W-:Y:S01]  /*8e20*/  IMAD R173, R5.reuse, R10, R173 ;  /* 0x0000000a05ad7224 */ /* 0x040fe200078e02ad */
[----:B------:R-:W-:Y:S01]  /*8e30*/  LOP3.LUT R10, R0, 0x9c, RZ, 0xfc, !PT ;  /* 0x0000009c000a7812 */ /* 0x000fe200078efcff */
[----:B------:R-:W-:-:S02]  /*8e40*/  IMAD R174, R5, R8, R174 ;  /* 0x0000000805ae7224 */ /* 0x000fc400078e02ae */
[----:B------:R-:W-:Y:S01]  /*8e50*/  @!P1 IMAD.IADD R171, R171, 0x1, -R5 ;  /* 0x00000001abab9824 */ /* 0x000fe200078e0a05 */
[C---:B------:R-:W-:Y:S01]  /*8e60*/  ISETP.GT.U32.AND P1, PT, R5.reuse, R173, PT ;  /* 0x000000ad0500720c */ /* 0x040fe20003f24070 */
[----:B------:R-:W-:Y:S01]  /*8e70*/  VIADD R7, R4, 0x9e ;  /* 0x0000009e04077836 */ /* 0x000fe20000000000 */
[----:B------:R-:W-:Y:S01]  /*8e80*/  IABS R177, R10 ;  /* 0x0000000a00b17213 */ /* 0x000fe20000000000 */
[----:B------:R-:W-:Y:S02]  /*8e90*/  @!P5 IMAD.MOV R171, RZ, RZ, -R171 ;  /* 0x000000ffffabd224 */ /* 0x000fe400078e0aab */
[--C-:B------:R-:W-:Y:S01]  /*8ea0*/  @!P6 IMAD.IADD R172, R172, 0x1, -R5.reuse ;  /* 0x00000001acace824 */ /* 0x100fe200078e0a05 */
[----:B------:R-:W-:Y:S01]  /*8eb0*/  ISETP.GT.U32.AND P6, PT, R5, R174, PT ;  /* 0x000000ae0500720c */ /* 0x000fe20003fc4070 */
[----:B------:R-:W-:Y:S01]  /*8ec0*/  @!P4 IMAD.IADD R170, R170, 0x1, -R5 ;  /* 0x00000001aaaac824 */ /* 0x000fe200078e0a05 */
[----:B------:R-:W-:Y:S01]  /*8ed0*/  ISETP.GE.AND P4, PT, R7, RZ, PT ;  /* 0x000000ff0700720c */ /* 0x000fe20003f86270 */
[----:B------:R-:W-:Y:S01]  /*8ee0*/  @!P2 IMAD.MOV R172, RZ, RZ, -R172 ;  /* 0x000000ffffaca224 */ /* 0x000fe200078e0aac */
[----:B------:R-:W-:Y:S01]  /*8ef0*/  IABS R176, R7 ;  /* 0x0000000700b07213 */ /* 0x000fe20000000000 */
[----:B------:R-:W-:-:S04]  /*8f00*/  IMAD.HI.U32 R7, R2, R175, RZ ;  /* 0x000000af02077227 */ /* 0x000fc800078e00ff */
[----:B------:R-:W-:Y:S02]  /*8f10*/  IMAD.MOV R8, RZ, RZ, -R7 ;  /* 0x000000ffff087224 */ /* 0x000fe400078e0a07 */
[----:B------:R-:W-:Y:S02]  /*8f20*/  @!P1 IMAD.IADD R173, R173, 0x1, -R5 ;  /* 0x00000001adad9824 */ /* 0x000fe400078e0a05 */
[----:B------:R-:W-:Y:S02]  /*8f30*/  IMAD R175, R5, R8, R175 ;  /* 0x0000000805af7224 */ /* 0x000fe400078e02af */
[----:B------:R-:W-:-:S03]  /*8f40*/  IMAD.HI.U32 R8, R2, R177, RZ ;  /* 0x000000b102087227 */ /* 0x000fc600078e00ff */
[C---:B------:R-:W-:Y:S01]  /*8f50*/  ISETP.GT.U32.AND P1, PT, R5.reuse, R175, PT ;  /* 0x000000af0500720c */ /* 0x040fe20003f24070 */
[----:B------:R-:W-:Y:S01]  /*8f60*/  @!P6 IMAD.IADD R174, R174, 0x1, -R5 ;  /* 0x00000001aeaee824 */ /* 0x000fe200078e0a05 */
[----:B------:R-:W-:Y:S01]  /*8f70*/  ISETP.GT.U32.AND P6, PT, R5, R173, PT ;  /* 0x000000ad0500720c */ /* 0x000fe20003fc4070 */
[----:B------:R-:W-:-:S03]  /*8f80*/  IMAD.HI.U32 R7, R2, R176, RZ ;  /* 0x000000b002077227 */ /* 0x000fc600078e00ff */
[C---:B------:R-:W-:Y:S01]  /*8f90*/  ISETP.GT.U32.AND P5, PT, R5.reuse, R174, PT ;  /* 0x000000ae0500720c */ /* 0x040fe20003fa4070 */
[----:B------:R-:W-:Y:S02]  /*8fa0*/  IMAD.MOV R8, RZ, RZ, -R8 ;  /* 0x000000ffff087224 */ /* 0x000fe400078e0a08 */
[----:B------:R-:W-:Y:S02]  /*8fb0*/  IMAD.MOV R7, RZ, RZ, -R7 ;  /* 0x000000ffff077224 */ /* 0x000fe400078e0a07 */
[C---:B------:R-:W-:Y:S02]  /*8fc0*/  IMAD R177, R5.reuse, R8, R177 ;  /* 0x0000000805b17224 */ /* 0x040fe400078e02b1 */
[C---:B------:R-:W-:Y:S02]  /*8fd0*/  IMAD R176, R5.reuse, R7, R176 ;  /* 0x0000000705b07224 */ /* 0x040fe400078e02b0 */
[----:B------:R-:W-:Y:S01]  /*8fe0*/  IMAD.HI.U32 R7, R2, R178, RZ ;  /* 0x000000b202077227 */ /* 0x000fe200078e00ff */
[----:B------:R-:W-:-:S03]  /*8ff0*/  ISETP.GT.U32.AND P2, PT, R5, R177, PT ;  /* 0x000000b10500720c */ /* 0x000fc60003f44070 */
[----:B------:R-:W-:Y:S01]  /*9000*/  @!P6 IMAD.IADD R173, R173, 0x1, -R5 ;  /* 0x00000001adade824 */ /* 0x000fe200078e0a05 */
[----:B------:R-:W-:Y:S01]  /*9010*/  ISETP.GT.U32.AND P6, PT, R5, R176, PT ;  /* 0x000000b00500720c */ /* 0x000fe20003fc4070 */
[----:B------:R-:W-:Y:S02]  /*9020*/  IMAD.MOV R7, RZ, RZ, -R7 ;  /* 0x000000ffff077224 */ /* 0x000fe400078e0a07 */
[----:B------:R-:W-:Y:S01]  /*9030*/  @!P0 IMAD.MOV R170, RZ, RZ, -R170 ;  /* 0x000000ffffaa8224 */ /* 0x000fe200078e0aaa */
[----:B------:R-:W-:Y:S01]  /*9040*/  ISETP.GE.AND P0, PT, R9, RZ, PT ;  /* 0x000000ff0900720c */ /* 0x000fe20003f06270 */
[----:B------:R-:W-:Y:S01]  /*9050*/  IMAD R178, R5, R7, R178 ;  /* 0x0000000705b27224 */ /* 0x000fe200078e02b2 */
[----:B------:R-:W-:Y:S01]  /*9060*/  LOP3.LUT R9, R0, 0x94, RZ, 0xfc, !PT ;  /* 0x0000009400097812 */ /* 0x000fe200078efcff */
[--C-:B------:R-:W-:Y:S02]  /*9070*/  @!P5 IMAD.IADD R174, R174, 0x1, -R5.reuse ;  /* 0x00000001aeaed824 */ /* 0x100fe400078e0a05 */
[----:B------:R-:W-:Y:S01]  /*9080*/  @!P2 IMAD.IADD R177, R177, 0x1, -R5 ;  /* 0x00000001b1b1a824 */ /* 0x000fe200078e0a05 */
[----:B------:R-:W-:Y:S01]  /*9090*/  ISETP.GT.U32.AND P5, PT, R5, R178, PT ;  /* 0x000000b20500720c */ /* 0x000fe20003fa4070 */
[----:B------:R-:W-:-:S04]  /*90a0*/  IMAD.HI.U32 R7, R2, R179, RZ ;  /* 0x000000b302077227 */ /* 0x000fc800078e00ff */
[----:B------:R-:W-:Y:S01]  /*90b0*/  @!P6 IMAD.IADD R176, R176, 0x1, -R5 ;  /* 0x00000001b0b0e824 */ /* 0x000fe200078e0a05 */
[----:B------:R-:W-:Y:S01]  /*90c0*/  ISETP.GE.AND P6, PT, R181, RZ, PT ;  /* 0x000000ffb500720c */ /* 0x000fe20003fc6270 */
[----:B------:R-:W-:Y:S01]  /*90d0*/  @!P0 IMAD.MOV R174, RZ, RZ, -R174 ;  /* 0x000000ffffae8224 */ /* 0x000fe200078e0aae */
[C---:B------:R-:W-:Y:S01]  /*90e0*/  ISETP.GT.U32.AND P0, PT, R5.reuse, R177, PT ;  /* 0x000000b10500720c */ /* 0x040fe20003f04070 */
[----:B------:R-:W-:Y:S01]  /*90f0*/  IMAD.MOV R8, RZ, RZ, -R7 ;  /* 0x000000ffff087224 */ /* 0x000fe200078e0a07 */
[C---:B------:R-:W-:Y:S01]  /*9100*/  ISETP.GT.U32.AND P2, PT, R5.reuse, R176, PT ;  /* 0x000000b00500720c */ /* 0x040fe20003f44070 */
[----:B------:R-:W-:Y:S01]  /*9110*/  @!P3 IMAD.MOV R173, RZ, RZ, -R173 ;  /* 0x000000ffffadb224 */ /* 0x000fe200078e0aad */
[----:B------:R-:W-:Y:S01]  /*9120*/  LOP3.LUT R7, R0, 0x96, RZ, 0xfc, !PT ;  /* 0x0000009600077812 */ /* 0x000fe200078efcff */
[----:B------:R-:W-:Y:S01]  /*9130*/  @!P5 IMAD.IADD R178, R178, 0x1, -R5 ;  /* 0x00000001b2b2d824 */ /* 0x000fe200078e0a05 */
[----:B------:R-:W-:Y:S01]  /*9140*/  ISETP.GE.AND P3, PT, R180, RZ, PT ;  /* 0x000000ffb400720c */ /* 0x000fe20003f66270 */
[----:B------:R-:W-:Y:S01]  /*9150*/  IMAD R179, R5, R8, R179 ;  /* 0x0000000805b37224 */ /* 0x000fe200078e02b3 */
[----:B------:R-:W-:Y:S01]  /*9160*/  IABS R180, R7 ;  /* 0x0000000700b47213 */ /* 0x000fe20000000000 */
[----:B------:R-:W-:Y:S01]  /*9170*/  @!P1 IMAD.IADD R175, R175, 0x1, -R5 ;  /* 0x00000001afaf9824 */ /* 0x000fe200078e0a05 */
[----:B------:R-:W-:-:S02]  /*9180*/  ISETP.GT.U32.AND P5, PT, R5, R178, PT ;  /* 0x000000b20500720c */ /* 0x000fc40003fa4070 */
[----:B------:R-:W-:Y:S01]  /*9190*/  IABS R181, R9 ;  /* 0x0000000900b57213 */ /* 0x000fe20000000000 */
[--C-:B------:R-:W-:Y:S01]  /*91a0*/  @!P0 IMAD.IADD R177, R177, 0x1, -R5.reuse ;  /* 0x00000001b1b18824 */ /* 0x100fe200078e0a05 */
[----:B------:R-:W-:Y:S01]  /*91b0*/  ISETP.GE.AND P0, PT, R7, RZ, PT ;  /* 0x000000ff0700720c */ /* 0x000fe20003f06270 */
[----:B------:R-:W-:Y:S01]  /*91c0*/  @!P2 IMAD.IADD R176, R176, 0x1, -R5 ;  /* 0x00000001b0b0a824 */ /* 0x000fe200078e0a05 */
[C---:B------:R-:W-:Y:S01]  /*91d0*/  ISETP.GT.U32.AND P2, PT, R5.reuse, R179, PT ;  /* 0x000000b30500720c */ /* 0x040fe20003f44070 */
[----:B------:R-:W-:Y:S01]  /*91e0*/  IMAD.HI.U32 R7, R2, R180, RZ ;  /* 0x000000b402077227 */ /* 0x000fe200078e00ff */
[----:B------:R-:W-:-:S03]  /*91f0*/  ISETP.GT.U32.AND P1, PT, R5, R175, PT ;  /* 0x000000af0500720c */ /* 0x000fc60003f24070 */
[----:B------:R-:W-:Y:S02]  /*9200*/  IMAD.MOV R7, RZ, RZ, -R7 ;  /* 0x000000ffff077224 */ /* 0x000fe400078e0a07 */
[--C-:B------:R-:W-:Y:S01]  /*9210*/  @!P5 IMAD.IADD R178, R178, 0x1, -R5.reuse ;  /* 0x00000001b2b2d824 */ /* 0x100fe200078e0a05 */
[----:B------:R-:W-:Y:S01]  /*9220*/  ISETP.GE.AND P5, PT, R9, RZ, PT ;  /* 0x000000ff0900720c */ /* 0x000fe20003fa6270 */
[----:B------:R-:W-:Y:S02]  /*9230*/  IMAD R180, R5, R7, R180 ;  /* 0x0000000705b47224 */ /* 0x000fe400078e02b4 */
[----:B------:R-:W-:Y:S02]  /*9240*/  @!P6 IMAD.MOV R178, RZ, RZ, -R178 ;  /* 0x000000ffffb2e224 */ /* 0x000fe400078e0ab2 */
[--C-:B------:R-:W-:Y:S01]  /*9250*/  @!P2 IMAD.IADD R179, R179, 0x1, -R5.reuse ;  /* 0x00000001b3b3a824 */ /* 0x100fe200078e0a05 */
[----:B------:R-:W-:Y:S01]  /*9260*/  ISETP.GT.U32.AND P6, PT, R5, R180, PT ;  /* 0x000000b40500720c */ /* 0x000fe20003fc4070 */
[----:B------:R-:W-:Y:S01]  /*9270*/  @!P1 IMAD.IADD R175, R175, 0x1, -R5 ;  /* 0x00000001afaf9824 */ /* 0x000fe200078e0a05 */
[----:B------:R-:W-:Y:S01]  /*9280*/  ISETP.GE.AND P1, PT, R10, RZ, PT ;  /* 0x000000ff0a00720c */ /* 0x000fe20003f26270 */
[----:B------:R-:W-:Y:S01]  /*9290*/  IMAD.HI.U32 R8, R2, R181, RZ ;  /* 0x000000b502087227 */ /* 0x000fe200078e00ff */
[----:B------:R-:W-:-:S03]  /*92a0*/  LOP3.LUT R10, R0, 0x92, RZ, 0xfc, !PT ;  /* 0x00000092000a7812 */ /* 0x000fc600078efcff */
[----:B------:R-:W-:Y:S01]  /*92b0*/  @!P4 IMAD.MOV R176, RZ, RZ, -R176 ;  /* 0x000000ffffb0c224 */ /* 0x000fe200078e0ab0 */
[C---:B------:R-:W-:Y:S01]  /*92c0*/  ISETP.GT.U32.AND P4, PT, R5.reuse, R179, PT ;  /* 0x000000b30500720c */ /* 0x040fe20003f84070 */
[----:B------:R-:W-:Y:S01]  /*92d0*/  @!P3 IMAD.MOV R175, RZ, RZ, -R175 ;  /* 0x000000ffffafb224 */ /* 0x000fe200078e0aaf */
[----:B------:R-:W-:Y:S01]  /*92e0*/  ISETP.GE.AND P3, PT, R182, RZ, PT ;  /* 0x000000ffb600720c */ /* 0x000fe20003f66270 */
[----:B------:R-:W-:Y:S01]  /*92f0*/  IMAD.MOV R8, RZ, RZ, -R8 ;  /* 0x000000ffff087224 */ /* 0x000fe200078e0a08 */
[----:B------:R-:W-:Y:S01]  /*9300*/  IABS R182, R10 ;  /* 0x0000000a00b67213 */ /* 0x000fe20000000000 */
[----:B------:R-:W-:Y:S01]  /*9310*/  @!P6 IMAD.IADD R180, R180, 0x1, -R5 ;  /* 0x00000001b4b4e824 */ /* 0x000fe200078e0a05 */
[----:B------:R-:W-:Y:S01]  /*9320*/  ISETP.GE.AND P2, PT, R10, RZ, PT ;  /* 0x000000ff0a00720c */ /* 0x000fe20003f46270 */
[C---:B------:R-:W-:Y:S01]  /*9330*/  IMAD R181, R5.reuse, R8, R181 ;  /* 0x0000000805b57224 */ /* 0x040fe200078e02b5 */
[----:B------:R-:W-:Y:S01]  /*9340*/  LOP3.LUT R8, R0, 0x90, RZ, 0xfc, !PT ;  /* 0x0000009000087812 */ /* 0x000fe200078efcff */
[----:B------:R-:W-:Y:S01]  /*9350*/  IMAD.HI.U32 R7, R2, R182, RZ ;  /* 0x000000b602077227 */ /* 0x000fe200078e00ff */
[----:B------:R-:W-:-:S02]  /*9360*/  ISETP.GT.U32.AND P6, PT, R5, R180, PT ;  /* 0x000000b40500720c */ /* 0x000fc40003fc4070 */
[----:B------:R-:W-:Y:S01]  /*9370*/  IABS R183, R8 ;  /* 0x0000000800b77213 */ /* 0x000fe20000000000 */
[----:B------:R-:W-:Y:S02]  /*9380*/  IMAD.MOV R7, RZ, RZ, -R7 ;  /* 0x000000ffff077224 */ /* 0x000fe400078e0a07 */
[----:B------:R-:W-:Y:S02]  /*9390*/  @!P4 IMAD.IADD R179, R179, 0x1, -R5 ;  /* 0x00000001b3b3c824 */ /* 0x000fe400078e0a05 */
[----:B------:R-:W-:Y:S02]  /*93a0*/  IMAD R182, R5, R7, R182 ;  /* 0x0000000705b67224 */ /* 0x000fe400078e02b6 */
[----:B------:R-:W-:-:S04]  /*93b0*/  IMAD.HI.U32 R7, R2, R183, RZ ;  /* 0x000000b702077227 */ /* 0x000fc800078e00ff */
[----:B------:R-:W-:Y:S01]  /*93c0*/  @!P3 IMAD.MOV R179, RZ, RZ, -R179 ;  /* 0x000000ffffb3b224 */ /* 0x000fe200078e0ab3 */
[C---:B------:R-:W-:Y:S01]  /*93d0*/  ISETP.GT.U32.AND P3, PT, R5.reuse, R181, PT ;  /* 0x000000b50500720c */ /* 0x040fe20003f64070 */
[----:B------:R-:W-:Y:S02]  /*93e0*/  IMAD.MOV R10, RZ, RZ, -R7 ;  /* 0x000000ffff0a7224 */ /* 0x000fe400078e0a07 */
[----:B------:R-:W-:Y:S02]  /*93f0*/  VIADD R9, R4, 0x8e ;  /* 0x0000008e04097836 */ /* 0x000fe40000000000 */
[C---:B------:R-:W-:Y:S02]  /*9400*/  IMAD R183, R5.reuse, R10, R183 ;  /* 0x0000000a05b77224 */ /* 0x040fe400078e02b7 */
[----:B------:R-:W-:Y:S01]  /*9410*/  @!P6 IMAD.IADD R180, R180, 0x1, -R5 ;  /* 0x00000001b4b4e824 */ /* 0x000fe200078e0a05 */
[----:B------:R-:W-:Y:S01]  /*9420*/  ISETP.GT.U32.AND P6, PT, R5, R182, PT ;  /* 0x000000b60500720c */ /* 0x000fe20003fc4070 */
[----:B------:R-:W-:Y:S01]  /*9430*/  @!P1 IMAD.MOV R177, RZ, RZ, -R177 ;  /* 0x000000ffffb19224 */ /* 0x000fe200078e0ab1 */
[----:B------:R-:W-:Y:S01]  /*9440*/  ISETP.GE.AND P4, PT, R9, RZ, PT ;  /* 0x000000ff0900720c */ /* 0x000fe20003f86270 */
[----:B------:R-:W-:Y:S01]  /*9450*/  @!P0 IMAD.MOV R180, RZ, RZ, -R180 ;  /* 0x000000ffffb48224 */ /* 0x000fe200078e0ab4 */
[----:B------:R-:W-:Y:S01]  /*9460*/  IABS R184, R9 ;  /* 0x0000000900b87213 */ /* 0x000fe20000000000 */
[----:B------:R-:W-:Y:S01]  /*9470*/  @!P3 IMAD.IADD R181, R181, 0x1, -R5 ;  /* 0x00000001b5b5b824 */ /* 0x000fe200078e0a05 */
[----:B------:R-:W-:-:S02]  /*9480*/  ISETP.GT.U32.AND P0, PT, R5, R183, PT ;  /* 0x000000b70500720c */ /* 0x000fc40003f04070 */
[----:B------:R-:W-:Y:S02]  /*9490*/  LOP3.LUT R9, R0, 0x8c, RZ, 0xfc, !PT ;  /* 0x0000008c00097812 */ /* 0x000fe400078efcff */
[----:B------:R-:W-:Y:S01]  /*94a0*/  ISETP.GE.AND P1, PT, R8, RZ, PT ;  /* 0x000000ff0800720c */ /* 0x000fe20003f26270 */
[----:B------:R-:W-:Y:S01]  /*94b0*/  IMAD.HI.U32 R8, R2, R184, RZ ;  /* 0x000000b802087227 */ /* 0x000fe200078e00ff */
[----:B------:R-:W-:Y:S02]  /*94c0*/  IABS R185, R9 ;  /* 0x0000000900b97213 */ /* 0x000fe40000000000 */
[----:B------:R-:W-:Y:S01]  /*94d0*/  ISETP.GT.U32.AND P3, PT, R5, R181, PT ;  /* 0x000000b50500720c */ /* 0x000fe20003f64070 */
[----:B------:R-:W-:Y:S02]  /*94e0*/  IMAD.MOV R8, RZ, RZ, -R8 ;  /* 0x000000ffff087224 */ /* 0x000fe400078e0a08 */
[----:B------:R-:W-:Y:S02]  /*94f0*/  @!P6 IMAD.IADD R182, R182, 0x1, -R5 ;  /* 0x00000001b6b6e824 */ /* 0x000fe400078e0a05 */
[----:B------:R-:W-:-:S04]  /*9500*/  IMAD.HI.U32 R7, R2, R185, RZ ;  /* 0x000000b902077227 */ /* 0x000fc800078e00ff */
[----:B------:R-:W-:Y:S02]  /*9510*/  IMAD R184, R5, R8, R184 ;  /* 0x0000000805b87224 */ /* 0x000fe400078e02b8 */
[----:B------:R-:W-:Y:S01]  /*9520*/  @!P0 IMAD.IADD R183, R183, 0x1, -R5 ;  /* 0x00000001b7b78824 */ /* 0x000fe200078e0a05 */
[----:B------:R-:W-:Y:S01]  /*9530*/  ISETP.GT.U32.AND P0, PT, R5, R182, PT ;  /* 0x000000b60500720c */ /* 0x000fe20003f04070 */
[----:B------:R-:W-:Y:S02]  /*9540*/  IMAD.MOV R8, RZ, RZ, -R7 ;  /* 0x000000ffff087224 */ /* 0x000fe400078e0a07 */
[----:B------:R-:W-:-:S04]  /*9550*/  IMAD.HI.U32 R7, R2, R186, RZ ;  /* 0x000000ba02077227 */ /* 0x000fc800078e00ff */
[----:B------:R-:W-:Y:S02]  /*9560*/  IMAD.MOV R7, RZ, RZ, -R7 ;  /* 0x000000ffff077224 */ /* 0x000fe400078e0a07 */
[----:B------:R-:W-:Y:S01]  /*9570*/  @!P3 IMAD.IADD R181, R181, 0x1, -R5 ;  /* 0x00000001b5b5b824 */ /* 0x000fe200078e0a05 */
[C---:B------:R-:W-:Y:S01]  /*9580*/  ISETP.GT.U32.AND P3, PT, R5.reuse, R184, PT ;  /* 0x000000b80500720c */ /* 0x040fe20003f64070 */
[C---:B------:R-:W-:Y:S02]  /*9590*/  IMAD R186, R5.reuse, R7, R186 ;  /* 0x0000000705ba7224 */ /* 0x040fe400078e02ba */
[C---:B------:R-:W-:Y:S02]  /*95a0*/  IMAD R185, R5.reuse, R8, R185 ;  /* 0x0000000805b97224 */ /* 0x040fe400078e02b9 */
[----:B------:R-:W-:Y:S01]  /*95b0*/  @!P0 IMAD.IADD R182, R182, 0x1, -R5 ;  /* 0x00000001b6b68824 */ /* 0x000fe200078e0a05 */
[C---:B------:R-:W-:Y:S01]  /*95c0*/  ISETP.GT.U32.AND P0, PT, R5.reuse, R186, PT ;  /* 0x000000ba0500720c */ /* 0x040fe20003f04070 */
[----:B------:R-:W-:Y:S01]  /*95d0*/  IMAD.HI.U32 R7, R2, R188, RZ ;  /* 0x000000bc02077227 */ /* 0x000fe200078e00ff */
[----:B------:R-:W-:-:S03]  /*95e0*/  ISETP.GT.U32.AND P6, PT, R5, R185, PT ;  /* 0x000000b90500720c */ /* 0x000fc60003fc4070 */
[----:B------:R-:W-:-:S04]  /*95f0*/  IMAD.HI.U32 R8, R2, R187, RZ ;  /* 0x000000bb02087227 */ /* 0x000fc800078e00ff */
[----:B------:R-:W-:Y:S01]  /*9600*/  @!P3 IMAD.IADD R184, R184, 0x1, -R5 ;  /* 0x00000001b8b8b824 */ /* 0x000fe200078e0a05 */
[C---:B------:R-:W-:Y:S01]  /*9610*/  ISETP.GT.U32.AND P3, PT, R5.reuse, R183, PT ;  /* 0x000000b70500720c */ /* 0x040fe20003f64070 */
[----:B------:R-:W-:Y:S02]  /*9620*/  @!P5 IMAD.MOV R181, RZ, RZ, -R181 ;  /* 0x000000ffffb5d224 */ /* 0x000fe400078e0ab5 */
[----:B------:R-:W-:Y:S01]  /*9630*/  IMAD.MOV R7, RZ, RZ, -R7 ;  /* 0x000000ffff077224 */ /* 0x000fe200078e0a07 */
[----:B------:R-:W-:Y:S01]  /*9640*/  ISETP.GT.U32.AND P5, PT, R5, R184, PT ;  /* 0x000000b80500720c */ /* 0x000fe20003fa4070 */
[----:B------:R-:W-:Y:S02]  /*9650*/  IMAD.MOV R8, RZ, RZ, -R8 ;  /* 0x000000ffff087224 */ /* 0x000fe400078e0a08 */
[----:B------:R-:W-:Y:S01]  /*9660*/  @!P0 IMAD.IADD R186, R186, 0x1, -R5 ;  /* 0x00000001baba8824 */ /* 0x000fe200078e0a05 */
[----:B------:R-:W-:Y:S01]  /*9670*/  ISETP.GE.AND P0, PT, R191, RZ, PT ;  /* 0x000000ffbf00720c */ /* 0x000fe20003f06270 */
[----:B------:R-:W-:-:S02]  /*9680*/  IMAD R188, R5, R7, R188 ;  /* 0x0000000705bc7224 */ /* 0x000fc400078e02bc */
[----:B------:R-:W-:Y:S02]  /*9690*/  IMAD R187, R5, R8, R187 ;  /* 0x0000000805bb7224 */ /* 0x000fe400078e02bb */
[----:B------:R-:W-:-:S04]  /*96a0*/  IMAD.HI.U32 R7, R2, R189, RZ ;  /* 0x000000bd02077227 */ /* 0x000fc800078e00ff */
[--C-:B------:R-:W-:Y:S02]  /*96b0*/  @!P6 IMAD.IADD R185, R185, 0x1, -R5.reuse ;  /* 0x00000001b9b9e824 */ /* 0x100fe400078e0a05 */
[----:B------:R-:W-:Y:S01]  /*96c0*/  @!P2 IMAD.MOV R182, RZ, RZ, -R182 ;  /* 0x000000ffffb6a224 */ /* 0x000fe200078e0ab6 */
[----:B------:R-:W-:Y:S01]  /*96d0*/  ISETP.GT.U32.AND P2, PT, R5, R186, PT ;  /* 0x000000ba0500720c */ /* 0x000fe20003f44070 */
[----:B------:R-:W-:Y:S01]  /*96e0*/  @!P3 IMAD.IADD R183, R183, 0x1, -R5 ;  /* 0x00000001b7b7b824 */ /* 0x000fe200078e0a05 */
[C---:B------:R-:W-:Y:S01]  /*96f0*/  ISETP.GT.U32.AND P3, PT, R5.reuse, R187, PT ;  /* 0x000000bb0500720c */ /* 0x040fe20003f64070 */
[----:B------:R-:W-:Y:S01]  /*9700*/  IMAD.HI.U32 R8, R2, R190, RZ ;  /* 0x000000be02087227 */ /* 0x000fe200078e00ff */
[----:B------:R-:W-:-:S03]  /*9710*/  ISETP.GT.U32.AND P6, PT, R5, R185, PT ;  /* 0x000000b90500720c */ /* 0x000fc60003fc4070 */
        /* <DEDUP_REMOVED lines=9> */
[C---:B------:R-:W-:Y:S01]  /*97b0*/  ISETP.GT.U32.AND P4, PT, R5.reuse, R189, PT ;  /* 0x000000bd0500720c */ /* 0x040fe20003f84070 */
[--C-:B------:R-:W-:Y:S01]  /*97c0*/  @!P2 IMAD.IADD R186, R186, 0x1, -R5.reuse ;  /* 0x00000001babaa824 */ /* 0x100fe200078e0a05 */
[----:B------:R-:W-:Y:S01]  /*97d0*/  ISETP.GT.U32.AND P2, PT, R5, R190, PT ;  /* 0x000000be0500720c */ /* 0x000fe20003f44070 */
[----:B------:R-:W-:-:S02]  /*97e0*/  @!P3 IMAD.IADD R187, R187, 0x1, -R5 ;  /* 0x00000001bbbbb824 */ /* 0x000fc400078e0a05 */
[----:B------:R-:W-:Y:S01]  /*97f0*/  @!P6 IMAD.IADD R185, R185, 0x1, -R5 ;  /* 0x00000001b9b9e824 */ /* 0x000fe200078e0a05 */
[C---:B------:R-:W-:Y:S01]  /*9800*/  ISETP.GT.U32.AND P6, PT, R5.reuse, R188, PT ;  /* 0x000000bc0500720c */ /* 0x040fe20003fc4070 */
[----:B------:R-:W-:Y:S02]  /*9810*/  VIADD R7, R4, 0x7e ;  /* 0x0000007e04077836 */ /* 0x000fe40000000000 */
[----:B------:R-:W-:Y:S01]  /*9820*/  @!P1 IMAD.MOV R183, RZ, RZ, -R183 ;  /* 0x000000ffffb79224 */ /* 0x000fe200078e0ab7 */
        /* <DEDUP_REMOVED lines=8> */
[----:B------:R-:W-:Y:S01]  /*98b0*/  @!P2 IMAD.IADD R190, R190, 0x1, -R5 ;  /* 0x00000001bebea824 */ /* 0x000fe200078e0a05 */
[----:B------:R-:W-:Y:S01]  /*98c0*/  ISETP.GT.U32.AND P2, PT, R5, R189, PT ;  /* 0x000000bd0500720c */ /* 0x000fe20003f44070 */
[----:B------:R-:W-:-:S04]  /*98d0*/  IMAD.HI.U32 R8, R2, R192, RZ ;  /* 0x000000c002087227 */ /* 0x000fc800078e00ff */
[----:B------:R-:W-:Y:S02]  /*98e0*/  IMAD.MOV R10, RZ, RZ, -R7 ;  /* 0x000000ffff0a7224 */ /* 0x000fe400078e0a07 */
[--C-:B------:R-:W-:Y:S02]  /*98f0*/  @!P6 IMAD.IADD R188, R188, 0x1, -R5.reuse ;  /* 0x00000001bcbce824 */ /* 0x100fe400078e0a05 */
[----:B------:R-:W-:Y:S01]  /*9900*/  @!P1 IMAD.IADD R187, R187, 0x1, -R5 ;  /* 0x00000001bbbb9824 */ /* 0x000fe200078e0a05 */
[----:B------:R-:W-:Y:S01]  /*9910*/  ISETP.GE.AND P1, PT, R194, RZ, PT ;  /* 0x000000ffc200720c */ /* 0x000fe20003f26270 */
[----:B------:R-:W-:Y:S01]  /*9920*/  IMAD.MOV R8, RZ, RZ, -R8 ;  /* 0x000000ffff087224 */ /* 0x000fe200078e0a08 */
[C---:B------:R-:W-:Y:S01]  /*9930*/  ISETP.GT.U32.AND P6, PT, R5.reuse, R188, PT ;  /* 0x000000bc0500720c */ /* 0x040fe20003fc4070 */
        /* <DEDUP_REMOVED lines=8> */
[----:B------:R-:W-:Y:S01]  /*99c0*/  @!P2 IMAD.IADD R189, R189, 0x1, -R5 ;  /* 0x00000001bdbda824 */ /* 0x000fe200078e0a05 */
[----:B------:R-:W-:Y:S01]  /*99d0*/  ISETP.GT.U32.AND P2, PT, R5, R192, PT ;  /* 0x000000c00500720c */ /* 0x000fe20003f44070 */
[----:B------:R-:W-:Y:S01]  /*99e0*/  IMAD.HI.U32 R7, R2, R193, RZ ;  /* 0x000000c102077227 */ /* 0x000fe200078e00ff */
[----:B------:R-:W-:-:S03]  /*99f0*/  LOP3.LUT R8, R0, 0x7a, RZ, 0xfc, !PT ;  /* 0x0000007a00087812 */ /* 0x000fc600078efcff */
[--C-:B------:R-:W-:Y:S01]  /*9a00*/  @!P6 IMAD.IADD R188, R188, 0x1, -R5.reuse ;  /* 0x00000001bcbce824 */ /* 0x100fe200078e0a05 */
[----:B------:R-:W-:Y:S01]  /*9a10*/  ISETP.GE.AND P6, PT, R195, RZ, PT ;  /* 0x000000ffc300720c */ /* 0x000fe20003fc6270 */
[----:B------:R-:W-:Y:S01]  /*9a20*/  @!P0 IMAD.IADD R190, R190, 0x1, -R5 ;  /* 0x00000001bebe8824 */ /* 0x000fe200078e0a05 */
[----:B------:R-:W-:Y:S01]  /*9a30*/  ISETP.GE.AND P0, PT, R10, RZ, PT ;  /* 0x000000ff0a00720c */ /* 0x000fe20003f06270 */
[----:B------:R-:W-:Y:S01]  /*9a40*/  IMAD.MOV R10, RZ, RZ, -R7 ;  /* 0x000000ffff0a7224 */ /* 0x000fe200078e0a07 */
[----:B------:R-:W-:Y:S01]  /*9a50*/  IABS R194, R8 ;  /* 0x0000000800c27213 */ /* 0x000fe20000000000 */
[--C-:B------:R-:W-:Y:S02]  /*9a60*/  @!P5 IMAD.IADD R191, R191, 0x1, -R5.reuse ;  /* 0x00000001bfbfd824 */ /* 0x100fe400078e0a05 */
[----:B------:R-:W-:Y:S01]  /*9a70*/  @!P1 IMAD.MOV R188, RZ, RZ, -R188 ;  /* 0x000000ffffbc9224 */ /* 0x000fe200078e0abc */
[----:B------:R-:W-:Y:S01]  /*9a80*/  ISETP.GE.AND P1, PT, R9, RZ, PT ;  /* 0x000000ff0900720c */ /* 0x000fe20003f26270 */
[----:B------:R-:W-:Y:S01]  /*9a90*/  @!P2 IMAD.IADD R192, R192, 0x1, -R5 ;  /* 0x00000001c0c0a824 */ /* 0x000fe200078e0a05 */
[----:B------:R-:W-:Y:S01]  /*9aa0*/  LOP3.LUT R9, R0, 0x78, RZ, 0xfc, !PT ;  /* 0x0000007800097812 */ /* 0x000fe200078efcff */
[C---:B------:R-:W-:Y:S01]  /*9ab0*/  IMAD R193, R5.reuse, R10, R193 ;  /* 0x0000000a05c17224 */ /* 0x040fe200078e02c1 */
[C---:B------:R-:W-:Y:S01]  /*9ac0*/  ISETP.GT.U32.AND P5, PT, R5.reuse, R191, PT ;  /* 0x000000bf0500720c */ /* 0x040fe20003fa4070 */
[----:B------:R-:W-:Y:S01]  /*9ad0*/  @!P4 IMAD.MOV R190, RZ, RZ, -R190 ;  /* 0x000000ffffbec224 */ /* 0x000fe200078e0abe */
[----:B------:R-:W-:Y:S01]  /*9ae0*/  IABS R195, R9 ;  /* 0x0000000900c37213 */ /* 0x000fe20000000000 */
[----:B------:R-:W-:Y:S01]  /*9af0*/  IMAD.HI.U32 R7, R2, R194, RZ ;  /* 0x000000c202077227 */ /* 0x000fe200078e00ff */
[----:B------:R-:W-:-:S02]  /*9b00*/  ISETP.GT.U32.AND P2, PT, R5, R192, PT ;  /* 0x000000c00500720c */ /* 0x000fc40003f44070 */
[----:B------:R-:W-:Y:S01]  /*9b10*/  ISETP.GT.U32.AND P4, PT, R5, R193, PT ;  /* 0x000000c10500720c */ /* 0x000fe20003f84070 */
[----:B------:R-:W-:Y:S01]  /*9b20*/  @!P6 IMAD.MOV R189, RZ, RZ, -R189 ;  /* 0x000000ffffbde224 */ /* 0x000fe200078e0abd */
[----:B------:R-:W-:Y:S01]  /*9b30*/  ISETP.GE.AND P6, PT, R8, RZ, PT ;  /* 0x000000ff0800720c */ /* 0x000fe20003fc6270 */
[----:B------:R-:W-:Y:S01]  /*9b40*/  IMAD.HI.U32 R8, R2, R195, RZ ;  /* 0x000000c302087227 */ /* 0x000fe200078e00ff */
[----:B------:R-:W-:-:S03]  /*9b50*/  LOP3.LUT R10, R0, 0x76, RZ, 0xfc, !PT ;  /* 0x00000076000a7812 */ /* 0x000fc600078efcff */
[----:B------:R-:W-:Y:S01]  /*9b60*/  IMAD.MOV R7, RZ, RZ, -R7 ;  /* 0x000000ffff077224 */ /* 0x000fe200078e0a07 */
[----:B------:R-:W-:Y:S01]  /*9b70*/  IABS R196, R10 ;  /* 0x0000000a00c47213 */ /* 0x000fe20000000000 */
[--C-:B------:R-:W-:Y:S01]  /*9b80*/  @!P5 IMAD.IADD R191, R191, 0x1, -R5.reuse ;  /* 0x00000001bfbfd824 */ /* 0x100fe200078e0a05 */
[----:B------:R-:W-:Y:S01]  /*9b90*/  ISETP.GE.AND P5, PT, R9, RZ, PT ;  /* 0x000000ff0900720c */ /* 0x000fe20003fa6270 */
[----:B------:R-:W-:Y:S01]  /*9ba0*/  IMAD.MOV R8, RZ, RZ, -R8 ;  /* 0x000000ffff087224 */ /* 0x000fe200078e0a08 */
[----:B------:R-:W-:Y:S01]  /*9bb0*/  LOP3.LUT R9, R0, 0x74, RZ, 0xfc, !PT ;  /* 0x0000007400097812 */ /* 0x000fe200078efcff */
[C---:B------:R-:W-:Y:S02]  /*9bc0*/  IMAD R194, R5.reuse, R7, R194 ;  /* 0x0000000705c27224 */ /* 0x040fe400078e02c2 */
[----:B------:R-:W-:Y:S01]  /*9bd0*/  @!P2 IMAD.IADD R192, R192, 0x1, -R5 ;  /* 0x00000001c0c0a824 */ /* 0x000fe200078e0a05 */
[----:B------:R-:W-:Y:S01]  /*9be0*/  IABS R197, R9 ;  /* 0x0000000900c57213 */ /* 0x000fe20000000000 */
[----:B------:R-:W-:Y:S01]  /*9bf0*/  IMAD R195, R5, R8, R195 ;  /* 0x0000000805c37224 */ /* 0x000fe200078e02c3 */
[----:B------:R-:W-:Y:S01]  /*9c00*/  ISETP.GE.AND P2, PT, R10, RZ, PT ;  /* 0x000000ff0a00720c */ /* 0x000fe20003f46270 */
[----:B------:R-:W-:-:S02]  /*9c10*/  @!P4 IMAD.IADD R193, R193, 0x1, -R5 ;  /* 0x00000001c1c1c824 */ /* 0x000fc400078e0a05 */
[----:B------:R-:W-:Y:S01]  /*9c20*/  @!P1 IMAD.MOV R191, RZ, RZ, -R191 ;  /* 0x000000ffffbf9224 */ /* 0x000fe200078e0abf */
[C---:B------:R-:W-:Y:S01]  /*9c30*/  ISETP.GT.U32.AND P1, PT, R5.reuse, R194, PT ;  /* 0x000000c20500720c */ /* 0x040fe20003f24070 */
[----:B------:R-:W-:Y:S01]  /*9c40*/  @!P3 IMAD.MOV R192, RZ, RZ, -R192 ;  /* 0x000000ffffc0b224 */ /* 0x000fe200078e0ac0 */
[C---:B------:R-:W-:Y:S01]  /*9c50*/  ISETP.GT.U32.AND P4, PT, R5.reuse, R193, PT ;  /* 0x000000c10500720c */ /* 0x040fe20003f84070 */
[----:B------:R-:W-:Y:S01]  /*9c60*/  IMAD.HI.U32 R7, R2, R196, RZ ;  /* 0x000000c402077227 */ /* 0x000fe200078e00ff */
[----:B------:R-:W-:-:S03]  /*9c70*/  ISETP.GT.U32.AND P3, PT, R5, R195, PT ;  /* 0x000000c30500720c */ /* 0x000fc60003f64070 */
[----:B------:R-:W-:Y:S02]  /*9c80*/  IMAD.MOV R8, RZ, RZ, -R7 ;  /* 0x000000ffff087224 */ /* 0x000fe400078e0a07 */
[----:B------:R-:W-:-:S04]  /*9c90*/  IMAD.HI.U32 R7, R2, R197, RZ ;  /* 0x000000c502077227 */ /* 0x000fc800078e00ff */
[----:B------:R-:W-:Y:S02]  /*9ca0*/  IMAD R196, R5, R8, R196 ;  /* 0x0000000805c47224 */ /* 0x000fe400078e02c4 */
[--C-:B------:R-:W-:Y:S02]  /*9cb0*/  @!P1 IMAD.IADD R194, R194, 0x1, -R5.reuse ;  /* 0x00000001c2c29824 */ /* 0x100fe400078e0a05 */
[--C-:B------:R-:W-:Y:S01]  /*9cc0*/  @!P4 IMAD.IADD R193, R193, 0x1, -R5.reuse ;  /* 0x00000001c1c1c824 */ /* 0x100fe200078e0a05 */
[----:B------:R-:W-:Y:S01]  /*9cd0*/  ISETP.GT.U32.AND P4, PT, R5, R196, PT ;  /* 0x000000c40500720c */ /* 0x000fe20003f84070 */
[----:B------:R-:W-:Y:S01]  /*9ce0*/  @!P3 IMAD.IADD R195, R195, 0x1, -R5 ;  /* 0x00000001c3c3b824 */ /* 0x000fe200078e0a05 */
[----:B------:R-:W-:Y:S01]  /*9cf0*/  ISETP.GT.U32.AND P3, PT, R5, R194, PT ;  /* 0x000000c20500720c */ /* 0x000fe20003f64070 */
[----:B------:R-:W-:Y:S02]  /*9d00*/  IMAD.MOV R10, RZ, RZ, -R7 ;  /* 0x000000ffff0a7224 */ /* 0x000fe400078e0a07 */
[----:B------:R-:W-:-:S04]  /*9d10*/  IMAD.HI.U32 R7, R2, R198, RZ ;  /* 0x000000c602077227 */ /* 0x000fc800078e00ff */
[C---:B------:R-:W-:Y:S01]  /*9d20*/  IMAD R197, R5.reuse, R10, R197 ;  /* 0x0000000a05c57224 */ /* 0x040fe200078e02c5 */
[----:B------:R-:W-:Y:S01]  /*9d30*/  LOP3.LUT R10, R0, 0x70, RZ, 0xfc, !PT ;  /* 0x00000070000a7812 */ /* 0x000fe200078efcff */
[----:B------:R-:W-:Y:S02]  /*9d40*/  IMAD.MOV R7, RZ, RZ, -R7 ;  /* 0x000000ffff077224 */ /* 0x000fe400078e0a07 */
[----:B------:R-:W-:Y:S01]  /*9d50*/  VIADD R8, R4, 0x6e ;  /* 0x0000006e04087836 */ /* 0x000fe20000000000 */
[----:B------:R-:W-:Y:S01]  /*9d60*/  IABS R199, R10 ;  /* 0x0000000a00c77213 */ /* 0x000fe20000000000 */
[--C-:B------:R-:W-:Y:S01]  /*9d70*/  @!P4 IMAD.IADD R196, R196, 0x1, -R5.reuse ;  /* 0x00000001c4c4c824 */ /* 0x100fe200078e0a05 */
[C---:B------:R-:W-:Y:S01]  /*9d80*/  ISETP.GT.U32.AND P4, PT, R5.reuse, R195, PT ;  /* 0x000000c30500720c */ /* 0x040fe20003f84070 */
[----:B------:R-:W-:Y:S01]  /*9d90*/  @!P3 IMAD.IADD R194, R194, 0x1, -R5 ;  /* 0x00000001c2c2b824 */ /* 0x000fe200078e0a05 */
[C---:B------:R-:W-:Y:S01]  /*9da0*/  ISETP.GT.U32.AND P3, PT, R5.reuse, R197, PT ;  /* 0x000000c50500720c */ /* 0x040fe20003f64070 */
[----:B------:R-:W-:Y:S01]  /*9db0*/  IMAD R198, R5, R7, R198 ;  /* 0x0000000705c67224 */ /* 0x000fe200078e02c6 */
[----:B------:R-:W-:Y:S01]  /*9dc0*/  ISETP.GE.AND P1, PT, R8, RZ, PT ;  /* 0x000000ff0800720c */ /* 0x000fe20003f26270 */
[----:B------:R-:W-:Y:S01]  /*9dd0*/  IMAD.HI.U32 R7, R2, R199, RZ ;  /* 0x000000c702077227 */ /* 0x000fe200078e00ff */
[----:B------:R-:W-:-:S03]  /*9de0*/  IABS R200, R8 ;  /* 0x0000000800c87213 */ /* 0x000fc60000000000 */
[----:B------:R-:W-:Y:S02]  /*9df0*/  IMAD.MOV R8, RZ, RZ, -R7 ;  /* 0x000000ffff087224 */ /* 0x000fe400078e0a07 */
[----:B------:R-:W-:Y:S01]  /*9e00*/  @!P0 IMAD.MOV R193, RZ, RZ, -R193 ;  /* 0x000000ffffc18224 */ /* 0x000fe200078e0ac1 */
[C---:B------:R-:W-:Y:S01]  /*9e10*/  ISETP.GT.U32.AND P0, PT, R5.reuse, R196, PT ;  /* 0x000000c40500720c */ /* 0x040fe20003f04070 */
[----:B------:R-:W-:Y:S02]  /*9e20*/  IMAD R199, R5, R8, R199 ;  /* 0x0000000805c77224 */ /* 0x000fe400078e02c7 */
[--C-:B------:R-:W-:Y:S01]  /*9e30*/  @!P4 IMAD.IADD R195, R195, 0x1, -R5.reuse ;  /* 0x00000001c3c3c824 */ /* 0x100fe200078e0a05 */
[----:B------:R-:W-:Y:S01]  /*9e40*/  ISETP.GT.U32.AND P4, PT, R5, R198, PT ;  /* 0x000000c60500720c */ /* 0x000fe20003f84070 */
[----:B------:R-:W-:Y:S01]  /*9e50*/  @!P3 IMAD.IADD R197, R197, 0x1, -R5 ;  /* 0x00000001c5c5b824 */ /* 0x000fe200078e0a05 */
[----:B------:R-:W-:Y:S01]  /*9e60*/  ISETP.GT.U32.AND P3, PT, R5, R199, PT ;  /* 0x000000c70500720c */ /* 0x000fe20003f64070 */
[----:B------:R-:W-:-:S04]  /*9e70*/  IMAD.HI.U32 R7, R2, R200, RZ ;  /* 0x000000c802077227 */ /* 0x000fc800078e00ff */
[----:B------:R-:W-:-:S04]  /*9e80*/  IMAD.HI.U32 R8, R2, R201, RZ ;  /* 0x000000c902087227 */ /* 0x000fc800078e00ff */
[--C-:B------:R-:W-:Y:S01]  /*9e90*/  @!P0 IMAD.IADD R196, R196, 0x1, -R5.reuse ;  /* 0x00000001c4c48824 */ /* 0x100fe200078e0a05 */
[----:B------:R-:W-:Y:S01]  /*9ea0*/  ISETP.GE.AND P0, PT, R9, RZ, PT ;  /* 0x000000ff0900720c */ /* 0x000fe20003f06270 */
[--C-:B------:R-:W-:Y:S01]  /*9eb0*/  @!P4 IMAD.IADD R198, R198, 0x1, -R5.reuse ;  /* 0x00000001c6c6c824 */ /* 0x100fe200078e0a05 */
[----:B------:R-:W-:Y:S01]  /*9ec0*/  ISETP.GE.AND P4, PT, R203, RZ, PT ;  /* 0x000000ffcb00720c */ /* 0x000fe20003f86270 */
[----:B------:R-:W-:Y:S01]  /*9ed0*/  @!P3 IMAD.IADD R199, R199, 0x1, -R5 ;  /* 0x00000001c7c7b824 */ /* 0x000fe200078e0a05 */
[C---:B------:R-:W-:Y:S01]  /*9ee0*/  ISETP.GT.U32.AND P3, PT, R5.reuse, R197, PT ;  /* 0x000000c50500720c */ /* 0x040fe20003f64070 */
[----:B------:R-:W-:Y:S01]  /*9ef0*/  @!P6 IMAD.MOV R194, RZ, RZ, -R194 ;  /* 0x000000ffffc2e224 */ /* 0x000fe200078e0ac2 */
[----:B------:R-:W-:Y:S01]  /*9f00*/  ISETP.GT.U32.AND P6, PT, R5, R198, PT ;  /* 0x000000c60500720c */ /* 0x000fe20003fc4070 */
[----:B------:R-:W-:Y:S01]  /*9f10*/  IMAD.MOV R9, RZ, RZ, -R7 ;  /* 0x000000ffff097224 */ /* 0x000fe200078e0a07 */
[----:B------:R-:W-:Y:S01]  /*9f20*/  IABS R203, R208 ;  /* 0x000000d000cb7213 */ /* 0x000fe20000000000 */
[----:B------:R-:W-:-:S02]  /*9f30*/  IMAD.MOV R8, RZ, RZ, -R8 ;  /* 0x000000ffff087224 */ /* 0x000fc400078e0a08 */
[----:B------:R-:W-:-:S04]  /*9f40*/  IMAD.HI.U32 R7, R2, R202, RZ ;  /* 0x000000ca02077227 */ /* 0x000fc800078e00ff */
[----:B------:R-:W-:Y:S02]  /*9f50*/  IMAD R201, R5, R8, R201 ;  /* 0x0000000805c97224 */ /* 0x000fe400078e02c9 */
[----:B------:R-:W-:Y:S02]  /*9f60*/  IMAD.MOV R7, RZ, RZ, -R7 ;  /* 0x000000ffff077224 */ /* 0x000fe400078e0a07 */
[--C-:B------:R-:W-:Y:S01]  /*9f70*/  @!P3 IMAD.IADD R197, R197, 0x1, -R5.reuse ;  /* 0x00000001c5c5b824 */ /* 0x100fe200078e0a05 */
[C---:B------:R-:W-:Y:S01]  /*9f80*/  ISETP.GT.U32.AND P3, PT, R5.reuse, R201, PT ;  /* 0x000000c90500720c */ /* 0x040fe20003f64070 */
[C---:B------:R-:W-:Y:S02]  /*9f90*/  IMAD R202, R5.reuse, R7, R202 ;  /* 0x0000000705ca7224 */ /* 0x040fe400078e02ca */
[----:B------:R-:W-:Y:S02]  /*9fa0*/  @!P6 IMAD.IADD R198, R198, 0x1, -R5 ;  /* 0x00000001c6c6e824 */ /* 0x000fe400078e0a05 */
[C---:B------:R-:W-:Y:S01]  /*9fb0*/  IMAD R200, R5.reuse, R9, R200 ;  /* 0x0000000905c87224 */ /* 0x040fe200078e02c8 */
[----:B------:R-:W-:Y:S01]  /*9fc0*/  ISETP.GT.U32.AND P6, PT, R5, R202, PT ;  /* 0x000000ca0500720c */ /* 0x000fe20003fc4070 */
[----:B------:R-:W-:Y:S01]  /*9fd0*/  IMAD.HI.U32 R7, R2, R203, RZ ;  /* 0x000000cb02077227 */ /* 0x000fe200078e00ff */
[----:B------:R-:W-:-:S03]  /*9fe0*/  LOP3.LUT R9, R0, 0x66, RZ, 0xfc, !PT ;  /* 0x0000006600097812 */ /* 0x000fc600078efcff */
[----:B------:R-:W-:Y:S01]  /*9ff0*/  IMAD.MOV R8, RZ, RZ, -R7 ;  /* 0x000000ffff087224 */ /* 0x000fe200078e0a07 */
[----:B------:R-:W-:Y:S01]  /*a000*/  IABS R204, R9 ;  /* 0x0000000900cc7213 */ /* 0x000fe20000000000 */
[----:B------:R-:W-:Y:S02]  /*a010*/  @!P3 IMAD.IADD R201, R201, 0x1, -R5 ;  /* 0x00000001c9c9b824 */ /* 0x000fe400078e0a05 */
[----:B------:R-:W-:Y:S01]  /*a020*/  @!P5 IMAD.MOV R195, RZ, RZ, -R195 ;  /* 0x000000ffffc3d224 */ /* 0x000fe200078e0ac3 */
[----:B------:R-:W-:Y:S01]  /*a030*/  ISETP.GT.U32.AND P5, PT, R5, R199, PT ;  /* 0x000000c70500720c */ /* 0x000fe20003fa4070 */
[----:B------:R-:W-:-:S04]  /*a040*/  IMAD.HI.U32 R7, R2, R204, RZ ;  /* 0x000000cc02077227 */ /* 0x000fc800078e00ff */
[----:B------:R-:W-:Y:S01]  /*a050*/  @!P6 IMAD.IADD R202, R202, 0x1, -R5 ;  /* 0x00000001cacae824 */ /* 0x000fe200078e0a05 */
[C---:B------:R-:W-:Y:S01]  /*a060*/  ISETP.GT.U32.AND P6, PT, R5.reuse, R201, PT ;  /* 0x000000c90500720c */ /* 0x040fe20003fc4070 */
[----:B------:R-:W-:Y:S02]  /*a070*/  IMAD.MOV R7, RZ, RZ, -R7 ;  /* 0x000000ffff077224 */ /* 0x000fe400078e0a07 */
[----:B------:R-:W-:Y:S01]  /*a080*/  @!P2 IMAD.MOV R196, RZ, RZ, -R196 ;  /* 0x000000ffffc4a224 */ /* 0x000fe200078e0ac4 */
[C---:B------:R-:W-:Y:S01]  /*a090*/  ISETP.GT.U32.AND P2, PT, R5.reuse, R200, PT ;  /* 0x000000c80500720c */ /* 0x040fe20003f44070 */
[C---:B------:R-:W-:Y:S02]  /*a0a0*/  IMAD R204, R5.reuse, R7, R204 ;  /* 0x0000000705cc7224 */ /* 0x040fe400078e02cc */
[----:B------:R-:W-:Y:S01]  /*a0b0*/  @!P0 IMAD.MOV R197, RZ, RZ, -R197 ;  /* 0x000000ffffc58224 */ /* 0x000fe200078e0ac5 */
[----:B------:R-:W-:Y:S01]  /*a0c0*/  ISETP.GT.U32.AND P0, PT, R5, R202, PT ;  /* 0x000000ca0500720c */ /* 0x000fe20003f04070 */
[----:B------:R-:W-:Y:S01]  /*a0d0*/  @!P5 IMAD.IADD R199, R199, 0x1, -R5 ;  /* 0x00000001c7c7d824 */ /* 0x000fe200078e0a05 */
[----:B------:R-:W-:Y:S01]  /*a0e0*/  ISETP.GE.AND P5, PT, R10, RZ, PT ;  /* 0x000000ff0a00720c */ /* 0x000fe20003fa6270 */
[----:B------:R-:W-:Y:S01]  /*a0f0*/  IMAD.HI.U32 R7, R2, R205, RZ ;  /* 0x000000cd02077227 */ /* 0x000fe200078e00ff */
[----:B------:R-:W-:-:S03]  /*a100*/  LOP3.LUT R10, R0, 0x62, RZ, 0xfc, !PT ;  /* 0x00000062000a7812 */ /* 0x000fc600078efcff */
[--C-:B------:R-:W-:Y:S01]  /*a110*/  @!P6 IMAD.IADD R201, R201, 0x1, -R5.reuse ;  /* 0x00000001c9c9e824 */ /* 0x100fe200078e0a05 */
[C---:B------:R-:W-:Y:S01]  /*a120*/  ISETP.GT.U32.AND P6, PT, R5.reuse, R204, PT ;  /* 0x000000cc0500720c */ /* 0x040fe20003fc4070 */
[----:B------:R-:W-:Y:S01]  /*a130*/  @!P2 IMAD.IADD R200, R200, 0x1, -R5 ;  /* 0x00000001c8c8a824 */ /* 0x000fe200078e0a05 */
[----:B------:R-:W-:Y:S01]  /*a140*/  ISETP.GE.AND P2, PT, R206, RZ, PT ;  /* 0x000000ffce00720c */ /* 0x000fe20003f46270 */
[C---:B------:R-:W-:Y:S01]  /*a150*/  IMAD R203, R5.reuse, R8, R203 ;  /* 0x0000000805cb7224 */ /* 0x040fe200078e02cb */
[----:B------:R-:W-:Y:S01]  /*a160*/  IABS R206, R10 ;  /* 0x0000000a00ce7213 */ /* 0x000fe20000000000 */
[----:B------:R-:W-:Y:S01]  /*a170*/  IMAD.MOV R8, RZ, RZ, -R7 ;  /* 0x000000ffff087224 */ /* 0x000fe200078e0a07 */
[----:B------:R-:W-:Y:S01]  /*a180*/  ISETP.GT.U32.AND P3, PT, R5, R200, PT ;  /* 0x000000c80500720c */ /* 0x000fe20003f64070 */
[----:B------:R-:W-:Y:S01]  /*a190*/  @!P0 IMAD.IADD R202, R202, 0x1, -R5 ;  /* 0x00000001caca8824 */ /* 0x000fe200078e0a05 */
[----:B------:R-:W-:Y:S01]  /*a1a0*/  ISETP.GE.AND P0, PT, R9, RZ, PT ;  /* 0x000000ff0900720c */ /* 0x000fe20003f06270 */
[----:B------:R-:W-:-:S04]  /*a1b0*/  IMAD.HI.U32 R7, R2, R206, RZ ;  /* 0x000000ce02077227 */ /* 0x000fc800078e00ff */
[----:B------:R-:W-:Y:S02]  /*a1c0*/  @!P6 IMAD.IADD R204, R204, 0x1, -R5 ;  /* 0x00000001cccce824 */ /* 0x000fe400078e0a05 */
[----:B------:R-:W-:Y:S02]  /*a1d0*/  IMAD.MOV R9, RZ, RZ, -R7 ;  /* 0x000000ffff097224 */ /* 0x000fe400078e0a07 */
[----:B------:R-:W-:Y:S01]  /*a1e0*/  @!P4 IMAD.MOV R198, RZ, RZ, -R198 ;  /* 0x000000ffffc6c224 */ /* 0x000fe200078e0ac6 */
[C---:B------:R-:W-:Y:S01]  /*a1f0*/  ISETP.GT.U32.AND P6, PT, R5.reuse, R204, PT ;  /* 0x000000cc0500720c */ /* 0x040fe20003fc4070 */
[C---:B------:R-:W-:Y:S01]  /*a200*/  IMAD R206, R5.reuse, R9, R206 ;  /* 0x0000000905ce7224 */ /* 0x040fe200078e02ce */
[----:B------:R-:W-:Y:S01]  /*a210*/  ISETP.GT.U32.AND P4, PT, R5, R203, PT ;  /* 0x000000cb0500720c */ /* 0x000fe20003f84070 */
[----:B------:R-:W-:Y:S01]  /*a220*/  @!P5 IMAD.MOV R199, RZ, RZ, -R199 ;  /* 0x000000ffffc7d224 */ /* 0x000fe200078e0ac7 */
[----:B------:R-:W-:Y:S01]  /*a230*/  ISETP.GE.AND P5, PT, R207, RZ, PT ;  /* 0x000000ffcf00720c */ /* 0x000fe20003fa6270 */
[----:B------:R-:W-:Y:S01]  /*a240*/  IMAD R205, R5, R8, R205 ;  /* 0x0000000805cd7224 */ /* 0x000fe200078e02cd */
[----:B------:R-:W-:Y:S01]  /*a250*/  IABS R207, R210 ;  /* 0x000000d200cf7213 */ /* 0x000fe20000000000 */
[----:B------:R-:W-:-:S02]  /*a260*/  @!P2 IMAD.MOV R201, RZ, RZ, -R201 ;  /* 0x000000ffffc9a224 */ /* 0x000fc400078e0ac9 */
[----:B------:R-:W-:Y:S01]  /*a270*/  @!P3 IMAD.IADD R200, R200, 0x1, -R5 ;  /* 0x00000001c8c8b824 */ /* 0x000fe200078e0a05 */
[----:B------:R-:W-:Y:S01]  /*a280*/  ISETP.GT.U32.AND P2, PT, R5, R205, PT ;  /* 0x000000cd0500720c */ /* 0x000fe20003f44070 */
[----:B------:R-:W-:Y:S01]  /*a290*/  IMAD.HI.U32 R7, R2, R207, RZ ;  /* 0x000000cf02077227 */ /* 0x000fe200078e00ff */
[----:B------:R-:W-:-:S03]  /*a2a0*/  ISETP.GE.AND P3, PT, R208, RZ, PT ;  /* 0x000000ffd000720c */ /* 0x000fc60003f66270 */
[--C-:B------:R-:W-:Y:S01]  /*a2b0*/  @!P6 IMAD.IADD R204, R204, 0x1, -R5.reuse ;  /* 0x00000001cccce824 */ /* 0x100fe200078e0a05 */
[----:B------:R-:W-:Y:S01]  /*a2c0*/  ISETP.GT.U32.AND P6, PT, R5, R206, PT ;  /* 0x000000ce0500720c */ /* 0x000fe20003fc4070 */
[----:B------:R-:W-:Y:S01]  /*a2d0*/  @!P4 IMAD.IADD R203, R203, 0x1, -R5 ;  /* 0x00000001cbcbc824 */ /* 0x000fe200078e0a05 */
[----:B------:R-:W-:Y:S01]  /*a2e0*/  ISETP.GE.AND P4, PT, R209, RZ, PT ;  /* 0x000000ffd100720c */ /* 0x000fe20003f86270 */
[----:B------:R-:W-:Y:S01]  /*a2f0*/  @!P5 IMAD.MOV R202, RZ, RZ, -R202 ;  /* 0x000000ffffcad224 */ /* 0x000fe200078e0aca */
[----:B------:R-:W-:Y:S01]  /*a300*/  ISETP.GE.AND P5, PT, R10, RZ, PT ;  /* 0x000000ff0a00720c */ /* 0x000fe20003fa6270 */
[----:B------:R-:W-:Y:S01]  /*a310*/  @!P1 IMAD.MOV R200, RZ, RZ, -R200 ;  /* 0x000000ffffc89224 */ /* 0x000fe200078e0ac8 */
[----:B------:R-:W-:Y:S01]  /*a320*/  ISETP.GT.U32.AND P1, PT, R5, R203, PT ;  /* 0x000000cb0500720c */ /* 0x000fe20003f24070 */
[----:B------:R-:W-:Y:S01]  /*a330*/  IMAD.MOV R10, RZ, RZ, -R7 ;  /* 0x000000ffff0a7224 */ /* 0x000fe200078e0a07 */
[----:B------:R-:W-:Y:S01]  /*a340*/  LOP3.LUT R7, R0, 0x5c, RZ, 0xfc, !PT ;  /* 0x0000005c00077812 */ /* 0x000fe200078efcff */
[----:B------:R-:W-:-:S02]  /*a350*/  @!P2 IMAD.IADD R205, R205, 0x1, -R5 ;  /* 0x00000001cdcda824 */ /* 0x000fc400078e0a05 */
[C---:B------:R-:W-:Y:S02]  /*a360*/  IMAD R207, R5.reuse, R10, R207 ;  /* 0x0000000a05cf7224 */ /* 0x040fe400078e02cf */
[--C-:B------:R-:W-:Y:S01]  /*a370*/  @!P6 IMAD.IADD R206, R206, 0x1, -R5.reuse ;  /* 0x00000001cecee824 */ /* 0x100fe200078e0a05 */
[C---:B------:R-:W-:Y:S01]  /*a380*/  ISETP.GT.U32.AND P2, PT, R5.reuse, R205, PT ;  /* 0x000000cd0500720c */ /* 0x040fe20003f44070 */
[----:B------:R-:W-:Y:S02]  /*a390*/  VIADD R8, R4, 0x5e ;  /* 0x0000005e04087836 */ /* 0x000fe40000000000 */
[----:B------:R-:W-:Y:S01]  /*a3a0*/  @!P0 IMAD.MOV R204, RZ, RZ, -R204 ;  /* 0x000000ffffcc8224 */ /* 0x000fe200078e0acc */
[----:B------:R-:W-:Y:S01]  /*a3b0*/  ISETP.GT.U32.AND P6, PT, R5, R206, PT ;  /* 0x000000ce0500720c */ /* 0x000fe20003fc4070 */
[----:B------:R-:W-:Y:S01]  /*a3c0*/  @!P1 IMAD.IADD R203, R203, 0x1, -R5 ;  /* 0x00000001cbcb9824 */ /* 0x000fe200078e0a05 */
[----:B------:R-:W-:Y:S01]  /*a3d0*/  ISETP.GE.AND P1, PT, R8, RZ, PT ;  /* 0x000000ff0800720c */ /* 0x000fe20003f26270 */
[----:B------:R-:W-:Y:S01]  /*a3e0*/  IMAD.HI.U32 R10, R2, R213, RZ ;  /* 0x000000d5020a7227 */ /* 0x000fe200078e00ff */
[----:B------:R-:W-:-:S02]  /*a3f0*/  IABS R208, R8 ;  /* 0x0000000800d07213 */ /* 0x000fc40000000000 */
[----:B------:R-:W-:Y:S01]  /*a400*/  LOP3.LUT R8, R0, 0x5a, RZ, 0xfc, !PT ;  /* 0x0000005a00087812 */ /* 0x000fe200078efcff */
[----:B------:R-:W-:Y:S01]  /*a410*/  @!P3 IMAD.MOV R203, RZ, RZ, -R203 ;  /* 0x000000ffffcbb224 */ /* 0x000fe200078e0acb */
[----:B------:R-:W-:Y:S01]  /*a420*/  ISETP.GE.AND P3, PT, R210, RZ, PT ;  /* 0x000000ffd200720c */ /* 0x000fe20003f66270 */
[--C-:B------:R-:W-:Y:S01]  /*a430*/  @!P2 IMAD.IADD R205, R205, 0x1, -R5.reuse ;  /* 0x00000001cdcda824 */ /* 0x100fe200078e0a05 */
[----:B------:R-:W-:Y:S01]  /*a440*/  IABS R210, R7 ;  /* 0x0000000700d27213 */ /* 0x000fe20000000000 */
[----:B------:R-:W-:Y:S01]  /*a450*/  IMAD.MOV R10, RZ, RZ, -R10 ;  /* 0x000000ffff0a7224 */ /* 0x000fe200078e0a0a */
[----:B------:R-:W-:Y:S01]  /*a460*/  ISETP.GE.AND P0, PT, R7, RZ, PT ;  /* 0x000000ff0700720c */ /* 0x000fe20003f06270 */
[----:B------:R-:W-:Y:S01]  /*a470*/  @!P6 IMAD.IADD R206, R206, 0x1, -R5 ;  /* 0x00000001cecee824 */ /* 0x000fe200078e0a05 */
[----:B------:R-:W-:Y:S01]  /*a480*/  ISETP.GT.U32.AND P6, PT, R5, R207, PT ;  /* 0x000000cf0500720c */ /* 0x000fe20003fc4070 */
[----:B------:R-:W-:Y:S01]  /*a490*/  IMAD.HI.U32 R7, R2, R208, RZ ;  /* 0x000000d002077227 */ /* 0x000fe200078e00ff */
[----:B------:R-:W-:-:S02]  /*a4a0*/  ISETP.GE.AND P2, PT, R8, RZ, PT ;  /* 0x000000ff0800720c */ /* 0x000fc40003f46270 */
[----:B------:R-:W-:Y:S01]  /*a4b0*/  IABS R211, R8 ;  /* 0x0000000800d37213 */ /* 0x000fe20000000000 */
[----:B------:R-:W-:-:S04]  /*a4c0*/  IMAD.HI.U32 R8, R2, R210, RZ ;  /* 0x000000d202087227 */ /* 0x000fc800078e00ff */
[----:B------:R-:W-:Y:S02]  /*a4d0*/  IMAD.MOV R209, RZ, RZ, -R7 ;  /* 0x000000ffffd17224 */ /* 0x000fe400078e0a07 */
[----:B------:R-:W-:-:S04]  /*a4e0*/  IMAD.HI.U32 R9, R2, R211, RZ ;  /* 0x000000d302097227 */ /* 0x000fc800078e00ff */
[----:B------:R-:W-:Y:S02]  /*a4f0*/  @!P6 IMAD.IADD R207, R207, 0x1, -R5 ;  /* 0x00000001cfcfe824 */ /* 0x000fe400078e0a05 */
[----:B------:R-:W-:Y:S02]  /*a500*/  IMAD.MOV R8, RZ, RZ, -R8 ;  /* 0x000000ffff087224 */ /* 0x000fe400078e0a08 */
[C---:B------:R-:W-:Y:S01]  /*a510*/  IMAD R208, R5.reuse, R209, R208 ;  /* 0x000000d105d07224 */ /* 0x040fe200078e02d0 */
[C---:B------:R-:W-:Y:S01]  /*a520*/  ISETP.GT.U32.AND P6, PT, R5.reuse, R207, PT ;  /* 0x000000cf0500720c */ /* 0x040fe20003fc4070 */
[----:B------:R-:W-:Y:S02]  /*a530*/  IMAD.MOV R212, RZ, RZ, -R9 ;  /* 0x000000ffffd47224 */ /* 0x000fe400078e0a09 */
[C---:B------:R-:W-:Y:S02]  /*a540*/  IMAD R209, R5.reuse, R8, R210 ;  /* 0x0000000805d17224 */ /* 0x040fe400078e02d2 */
[----:B------:R-:W-:-:S02]  /*a550*/  IMAD R210, R5, R212, R211 ;  /* 0x000000d405d27224 */ /* 0x000fc400078e02d3 */
[----:B------:R-:W-:Y:S01]  /*a560*/  @!P5 IMAD.MOV R206, RZ, RZ, -R206 ;  /* 0x000000ffffced224 */ /* 0x000fe200078e0ace */
[C---:B------:R-:W-:Y:S01]  /*a570*/  ISETP.GT.U32.AND P5, PT, R5.reuse, R209, PT ;  /* 0x000000d10500720c */ /* 0x040fe20003fa4070 */
[----:B------:R-:W-:Y:S01]  /*a580*/  @!P4 IMAD.MOV R205, RZ, RZ, -R205 ;  /* 0x000000ffffcdc224 */ /* 0x000fe200078e0acd */
[C---:B------:R-:W-:Y:S01]  /*a590*/  ISETP.GT.U32.AND P4, PT, R5.reuse, R208, PT ;  /* 0x000000d00500720c */ /* 0x040fe20003f84070 */
[----:B------:R-:W-:Y:S01]  /*a5a0*/  IMAD R211, R5, R10, R213 ;  /* 0x0000000a05d37224 */ /* 0x000fe200078e02d5 */
[----:B------:R-:W-:Y:S01]  /*a5b0*/  IABS R213, R221 ;  /* 0x000000dd00d57213 */ /* 0x000fe20000000000 */
[----:B------:R-:W-:Y:S01]  /*a5c0*/  @!P6 IMAD.IADD R207, R207, 0x1, -R5 ;  /* 0x00000001cfcfe824 */ /* 0x000fe200078e0a05 */
[----:B------:R-:W-:Y:S01]  /*a5d0*/  ISETP.GT.U32.AND P6, PT, R5, R210, PT ;  /* 0x000000d20500720c */ /* 0x000fe20003fc4070 */
[----:B------:R-:W-:Y:S01]  /*a5e0*/  IMAD.HI.U32 R7, R2, R214, RZ ;  /* 0x000000d602077227 */ /* 0x000fe200078e00ff */
[----:B------:R-:W-:-:S03]  /*a5f0*/  LOP3.LUT R10, R0, 0x4a, RZ, 0xfc, !PT ;  /* 0x0000004a000a7812 */ /* 0x000fc600078efcff */
[----:B------:R-:W-:Y:S01]  /*a600*/  IMAD.MOV R7, RZ, RZ, -R7 ;  /* 0x000000ffff077224 */ /* 0x000fe200078e0a07 */
[----:B------:R-:W-:Y:S01]  /*a610*/  IABS R226, R10 ;  /* 0x0000000a00e27213 */ /* 0x000fe20000000000 */
[--C-:B------:R-:W-:Y:S02]  /*a620*/  @!P5 IMAD.IADD R209, R209, 0x1, -R5.reuse ;  /* 0x00000001d1d1d824 */ /* 0x100fe400078e0a05 */
[--C-:B------:R-:W-:Y:S01]  /*a630*/  @!P4 IMAD.IADD R208, R208, 0x1, -R5.reuse ;  /* 0x00000001d0d0c824 */ /* 0x100fe200078e0a05 */
[C---:B------:R-:W-:Y:S01]  /*a640*/  ISETP.GT.U32.AND P4, PT, R5.reuse, R211, PT ;  /* 0x000000d30500720c */ /* 0x040fe20003f84070 */
[C---:B------:R-:W-:Y:S01]  /*a650*/  IMAD R212, R5.reuse, R7, R214 ;  /* 0x0000000705d47224 */ /* 0x040fe200078e02d6 */
[----:B------:R-:W-:Y:S01]  /*a660*/  IABS R214, R220 ;  /* 0x000000dc00d67213 */ /* 0x000fe20000000000 */
[----:B------:R-:W-:Y:S01]  /*a670*/  @!P6 IMAD.IADD R210, R210, 0x1, -R5 ;  /* 0x00000001d2d2e824 */ /* 0x000fe200078e0a05 */
[C---:B------:R-:W-:Y:S01]  /*a680*/  ISETP.GT.U32.AND P6, PT, R5.reuse, R209, PT ;  /* 0x000000d10500720c */ /* 0x040fe20003fc4070 */
[----:B------:R-:W-:Y:S01]  /*a690*/  IMAD.HI.U32 R7, R2, R213, RZ ;  /* 0x000000d502077227 */ /* 0x000fe200078e00ff */
[----:B------:R-:W-:-:S03]  /*a6a0*/  ISETP.GT.U32.AND P5, PT, R5, R208, PT ;  /* 0x000000d00500720c */ /* 0x000fc60003fa4070 */
[----:B------:R-:W-:Y:S01]  /*a6b0*/  @!P3 IMAD.MOV R207, RZ, RZ, -R207 ;  /* 0x000000ffffcfb224 */ /* 0x000fe200078e0acf */
[----:B------:R-:W-:Y:S01]  /*a6c0*/  ISETP.GT.U32.AND P3, PT, R5, R210, PT ;  /* 0x000000d20500720c */ /* 0x000fe20003f64070 */
[----:B------:R-:W-:Y:S02]  /*a6d0*/  IMAD.MOV R8, RZ, RZ, -R7 ;  /* 0x000000ffff087224 */ /* 0x000fe400078e0a07 */
[----:B------:R-:W-:Y:S02]  /*a6e0*/  @!P4 IMAD.IADD R211, R211, 0x1, -R5 ;  /* 0x00000001d3d3c824 */ /* 0x000fe400078e0a05 */
[----:B------:R-:W-:Y:S02]  /*a6f0*/  IMAD R213, R5, R8, R213 ;  /* 0x0000000805d57224 */ /* 0x000fe400078e02d5 */
[----:B------:R-:W-:Y:S01]  /*a700*/  @!P6 IMAD.IADD R209, R209, 0x1, -R5 ;  /* 0x00000001d1d1e824 */ /* 0x000fe200078e0a05 */
[C---:B------:R-:W-:Y:S01]  /*a710*/  ISETP.GT.U32.AND P6, PT, R5.reuse, R212, PT ;  /* 0x000000d40500720c */ /* 0x040fe20003fc4070 */
[----:B------:R-:W-:Y:S01]  /*a720*/  IMAD.HI.U32 R8, R2, R215, RZ ;  /* 0x000000d702087227 */ /* 0x000fe200078e00ff */
[----:B------:R-:W-:-:S03]  /*a730*/  ISETP.GT.U32.AND P4, PT, R5, R211, PT ;  /* 0x000000d30500720c */ /* 0x000fc60003f84070 */
[----:B------:R-:W-:-:S04]  /*a740*/  IMAD.HI.U32 R7, R2, R214, RZ ;  /* 0x000000d602077227 */ /* 0x000fc800078e00ff */
[----:B------:R-:W-:Y:S02]  /*a750*/  IMAD.MOV R8, RZ, RZ, -R8 ;  /* 0x000000ffff087224 */ /* 0x000fe400078e0a08 */
[----:B------:R-:W-:Y:S02]  /*a760*/  IMAD.MOV R7, RZ, RZ, -R7 ;  /* 0x000000ffff077224 */ /* 0x000fe400078e0a07 */
[----:B------:R-:W-:Y:S01]  /*a770*/  @!P3 IMAD.IADD R210, R210, 0x1, -R5 ;  /* 0x00000001d2d2b824 */ /* 0x000fe200078e0a05 */
[C---:B------:R-:W-:Y:S01]  /*a780*/  ISETP.GT.U32.AND P3, PT, R5.reuse, R213, PT ;  /* 0x000000d50500720c */ /* 0x040fe20003f64070 */
[C---:B------:R-:W-:Y:S02]  /*a790*/  IMAD R215, R5.reuse, R8, R215 ;  /* 0x0000000805d77224 */ /* 0x040fe400078e02d7 */
[----:B------:R-:W-:Y:S02]  /*a7a0*/  IMAD R214, R5, R7, R214 ;  /* 0x0000000705d67224 */ /* 0x000fe400078e02d6 */
[----:B------:R-:W-:-:S02]  /*a7b0*/  VIADD R7, R4, 0x4e ;  /* 0x0000004e04077836 */ /* 0x000fc40000000000 */
[--C-:B------:R-:W-:Y:S01]  /*a7c0*/  @!P6 IMAD.IADD R212, R212, 0x1, -R5.reuse ;  /* 0x00000001d4d4e824 */ /* 0x100fe200078e0a05 */
[----:B------:R-:W-:Y:S01]  /*a7d0*/  ISETP.GT.U32.AND P6, PT, R5, R215, PT ;  /* 0x000000d70500720c */ /* 0x000fe20003fc4070 */
[--C-:B------:R-:W-:Y:S01]  /*a7e0*/  @!P4 IMAD.IADD R211, R211, 0x1, -R5.reuse ;  /* 0x00000001d3d3c824 */ /* 0x100fe200078e0a05 */
[----:B------:R-:W-:Y:S01]  /*a7f0*/  ISETP.GT.U32.AND P4, PT, R5, R214, PT ;  /* 0x000000d60500720c */ /* 0x000fe20003f84070 */
[--C-:B------:R-:W-:Y:S01]  /*a800*/  @!P5 IMAD.IADD R208, R208, 0x1, -R5.reuse ;  /* 0x00000001d0d0d824 */ /* 0x100fe200078e0a05 */
[----:B------:R-:W-:Y:S01]  /*a810*/  IABS R218, R7 ;  /* 0x0000000700da7213 */ /* 0x000fe20000000000 */
[----:B------:R-:W-:Y:S01]  /*a820*/  @!P3 IMAD.IADD R213, R213, 0x1, -R5 ;  /* 0x00000001d5d5b824 */ /* 0x000fe200078e0a05 */
[----:B------:R-:W-:Y:S01]  /*a830*/  ISETP.GE.AND P5, PT, R7, RZ, PT ;  /* 0x000000ff0700720c */ /* 0x000fe20003fa6270 */
[----:B------:R-:W-:Y:S01]  /*a840*/  IMAD.HI.U32 R8, R2, R224, RZ ;  /* 0x000000e002087227 */ /* 0x000fe200078e00ff */
[----:B------:R-:W-:-:S03]  /*a850*/  ISETP.GE.AND P3, PT, R217, RZ, PT ;  /* 0x000000ffd900720c */ /* 0x000fc60003f66270 */
[----:B------:R-:W-:-:S04]  /*a860*/  IMAD.HI.U32 R7, R2, R218, RZ ;  /* 0x000000da02077227 */ /* 0x000fc800078e00ff */
[----:B------:R-:W-:Y:S02]  /*a870*/  IMAD.MOV R7, RZ, RZ, -R7 ;  /* 0x000000ffff077224 */ /* 0x000fe400078e0a07 */
[--C-:B------:R-:W-:Y:S02]  /*a880*/  @!P6 IMAD.IADD R215, R215, 0x1, -R5.reuse ;  /* 0x00000001d7d7e824 */ /* 0x100fe400078e0a05 */
[----:B------:R-:W-:Y:S01]  /*a890*/  @!P4 IMAD.IADD R214, R214, 0x1, -R5 ;  /* 0x00000001d6d6c824 */ /* 0x000fe200078e0a05 */
[----:B------:R-:W-:Y:S01]  /*a8a0*/  ISETP.GE.AND P4, PT, R216, RZ, PT ;  /* 0x000000ffd800720c */ /* 0x000fe20003f86270 */
[C---:B------:R-:W-:Y:S02]  /*a8b0*/  IMAD R216, R5.reuse, R7, R218 ;  /* 0x0000000705d87224 */ /* 0x040fe400078e02da */
[----:B------:R-:W-:Y:S01]  /*a8c0*/  @!P2 IMAD.MOV R210, RZ, RZ, -R210 ;  /* 0x000000ffffd2a224 */ /* 0x000fe200078e0ad2 */
[C---:B------:R-:W-:Y:S01]  /*a8d0*/  ISETP.GT.U32.AND P2, PT, R5.reuse, R215, PT ;  /* 0x000000d70500720c */ /* 0x040fe20003f44070 */
[----:B------:R-:W-:Y:S01]  /*a8e0*/  IMAD.MOV R8, RZ, RZ, -R8 ;  /* 0x000000ffff087224 */ /* 0x000fe200078e0a08 */
[----:B------:R-:W-:Y:S01]  /*a8f0*/  ISETP.GT.U32.AND P6, PT, R5, R214, PT ;  /* 0x000000d60500720c */ /* 0x000fe20003fc4070 */
[----:B------:R-:W-:-:S04]  /*a900*/  IMAD.HI.U32 R7, R2, R219, RZ ;  /* 0x000000db02077227 */ /* 0x000fc800078e00ff */
[----:B------:R-:W-:-:S04]  /*a910*/  IMAD.HI.U32 R9, R2, R226, RZ ;  /* 0x000000e202097227 */ /* 0x000fc800078e00ff */
[----:B------:R-:W-:Y:S01]  /*a920*/  @!P3 IMAD.MOV R211, RZ, RZ, -R211 ;  /* 0x000000ffffd3b224 */ /* 0x000fe200078e0ad3 */
[C---:B------:R-:W-:Y:S01]  /*a930*/  ISETP.GT.U32.AND P3, PT, R5.reuse, R216, PT ;  /* 0x000000d80500720c */ /* 0x040fe20003f64070 */
[C---:B------:R-:W-:Y:S01]  /*a940*/  IMAD R217, R5.reuse, R8, R224 ;  /* 0x0000000805d97224 */ /* 0x040fe200078e02e0 */
[C---:B------:R-:W-:Y:S01]  /*a950*/  LOP3.LUT R224, R0.reuse, 0x42, RZ, 0xfc, !PT ;  /* 0x0000004200e07812 */ /* 0x040fe200078efcff */
[----:B------:R-:W-:Y:S02]  /*a960*/  IMAD.MOV R8, RZ, RZ, -R7 ;  /* 0x000000ffff087224 */ /* 0x000fe400078e0a07 */
[----:B------:R-:W-:Y:S02]  /*a970*/  IMAD.MOV R9, RZ, RZ, -R9 ;  /* 0x000000ffff097224 */ /* 0x000fe400078e0a09 */
[C---:B------:R-:W-:Y:S02]  /*a980*/  IMAD R219, R5.reuse, R8, R219 ;  /* 0x0000000805db7224 */ /* 0x040fe400078e02db */
[C---:B------:R-:W-:Y:S01]  /*a990*/  IMAD R218, R5.reuse, R9, R226 ;  /* 0x0000000905da7224 */ /* 0x040fe200078e02e2 */
[----:B------:R-:W-:Y:S01]  /*a9a0*/  LOP3.LUT R9, R0, 0x46, RZ, 0xfc, !PT ;  /* 0x0000004600097812 */ /* 0x000fe200078efcff */
[----:B------:R-:W-:Y:S01]  /*a9b0*/  @!P1 IMAD.MOV R208, RZ, RZ, -R208 ;  /* 0x000000ffffd09224 */ /* 0x000fe200078e0ad0 */
[----:B------:R-:W-:Y:S01]  /*a9c0*/  ISETP.GT.U32.AND P1, PT, R5, R212, PT ;  /* 0x000000d40500720c */ /* 0x000fe20003f24070 */
[--C-:B------:R-:W-:Y:S01]  /*a9d0*/  @!P2 IMAD.IADD R215, R215, 0x1, -R5.reuse ;  /* 0x00000001d7d7a824 */ /* 0x100fe200078e0a05 */
[C---:B------:R-:W-:Y:S01]  /*a9e0*/  ISETP.GT.U32.AND P2, PT, R5.reuse, R219, PT ;  /* 0x000000db0500720c */ /* 0x040fe20003f44070 */
[----:B------:R-:W-:Y:S01]  /*a9f0*/  @!P3 IMAD.IADD R216, R216, 0x1, -R5 ;  /* 0x00000001d8d8b824 */ /* 0x000fe200078e0a05 */
[----:B------:R-:W-:Y:S01]  /*aa00*/  IABS R7, R9 ;  /* 0x0000000900077213 */ /* 0x000fe20000000000 */
[----:B------:R-:W-:Y:S01]  /*aa10*/  @!P0 IMAD.MOV R209, RZ, RZ, -R209 ;  /* 0x000000ffffd18224 */ /* 0x000fe200078e0ad1 */
[----:B------:R-:W-:Y:S01]  /*aa20*/  ISETP.GE.AND P3, PT, R220, RZ, PT ;  /* 0x000000ffdc00720c */ /* 0x000fe20003f66270 */
[----:B------:R-:W-:Y:S01]  /*aa30*/  @!P6 IMAD.IADD R214, R214, 0x1, -R5 ;  /* 0x00000001d6d6e824 */ /* 0x000fe200078e0a05 */
[----:B------:R-:W-:Y:S01]  /*aa40*/  LOP3.LUT R226, R0, 0x44, RZ, 0xfc, !PT ;  /* 0x0000004400e27812 */ /* 0x000fe200078efcff */
[----:B------:R-:W-:Y:S01]  /*aa50*/  IMAD.MOV.U32 R8, RZ, RZ, R7 ;  /* 0x000000ffff087224 */ /* 0x000fe200078e0007 */
[----:B------:R-:W-:-:S02]  /*aa60*/  ISETP.GT.U32.AND P0, PT, R5, R213, PT ;  /* 0x000000d50500720c */ /* 0x000fc40003f04070 */
[----:B------:R-:W-:Y:S01]  /*aa70*/  ISETP.GE.AND P6, PT, R221, RZ, PT ;  /* 0x000000ffdd00720c */ /* 0x000fe20003fc6270 */
[----:B------:R-:W-:Y:S01]  /*aa80*/  IMAD.HI.U32 R7, R2, R8, RZ ;  /* 0x0000000802077227 */ /* 0x000fe200078e00ff */
[----:B------:R-:W-:-:S03]  /*aa90*/  IABS R221, R226 ;  /* 0x000000e200dd7213 */ /* 0x000fc60000000000 */
[--C-:B------:R-:W-:Y:S01]  /*aaa0*/  @!P1 IMAD.IADD R212, R212, 0x1, -R5.reuse ;  /* 0x00000001d4d49824 */ /* 0x100fe200078e0a05 */
[----:B------:R-:W-:Y:S01]  /*aab0*/  ISETP.GT.U32.AND P1, PT, R5, R217, PT ;  /* 0x000000d90500720c */ /* 0x000fe20003f24070 */
[----:B------:R-:W-:Y:S01]  /*aac0*/  @!P2 IMAD.IADD R219, R219, 0x1, -R5 ;  /* 0x00000001dbdba824 */ /* 0x000fe200078e0a05 */
[C---:B------:R-:W-:Y:S01]  /*aad0*/  ISETP.GT.U32.AND P2, PT, R5.reuse, R216, PT ;  /* 0x000000d80500720c */ /* 0x040fe20003f44070 */
[----:B------:R-:W-:Y:S02]  /*aae0*/  IMAD.MOV R7, RZ, RZ, -R7 ;  /* 0x000000ffff077224 */ /* 0x000fe400078e0a07 */
[----:B------:R-:W-:Y:S01]  /*aaf0*/  @!P3 IMAD.MOV R214, RZ, RZ, -R214 ;  /* 0x000000ffffd6b224 */ /* 0x000fe200078e0ad6 */
[C---:B------:R-:W-:Y:S01]  /*ab00*/  ISETP.GT.U32.AND P3, PT, R5.reuse, R219, PT ;  /* 0x000000db0500720c */ /* 0x040fe20003f64070 */
[----:B------:R-:W-:Y:S02]  /*ab10*/  IMAD R220, R5, R7, R8 ;  /* 0x0000000705dc7224 */ /* 0x000fe400078e0208 */
[----:B------:R-:W-:-:S04]  /*ab20*/  IMAD.HI.U32 R7, R2, R221, RZ ;  /* 0x000000dd02077227 */ /* 0x000fc800078e00ff */
[----:B------:R-:W-:Y:S02]  /*ab30*/  IMAD.MOV R8, RZ, RZ, -R7 ;  /* 0x000000ffff087224 */ /* 0x000fe400078e0a07 */
[--C-:B------:R-:W-:Y:S01]  /*ab40*/  @!P0 IMAD.IADD R213, R213, 0x1, -R5.reuse ;  /* 0x00000001d5d58824 */ /* 0x100fe200078e0a05 */
[----:B------:R-:W-:Y:S01]  /*ab50*/  ISETP.GT.U32.AND P0, PT, R5, R218, PT ;  /* 0x000000da0500720c */ /* 0x000fe20003f04070 */
[----:B------:R-:W-:Y:S01]  /*ab60*/  @!P1 IMAD.IADD R217, R217, 0x1, -R5 ;  /* 0x00000001d9d99824 */ /* 0x000fe200078e0a05 */
[----:B------:R-:W-:Y:S01]  /*ab70*/  ISETP.GE.AND P1, PT, R222, RZ, PT ;  /* 0x000000ffde00720c */ /* 0x000fe20003f26270 */
[C---:B------:R-:W-:Y:S01]  /*ab80*/  IMAD R221, R5.reuse, R8, R221 ;  /* 0x0000000805dd7224 */ /* 0x040fe200078e02dd */
[----:B------:R-:W-:Y:S01]  /*ab90*/  IABS R222, R224 ;  /* 0x000000e000de7213 */ /* 0x000fe20000000000 */
[----:B------:R-:W-:Y:S01]  /*aba0*/  @!P4 IMAD.MOV R212, RZ, RZ, -R212 ;  /* 0x000000ffffd4c224 */ /* 0x000fe200078e0ad4 */
[----:B------:R-:W-:Y:S01]  /*abb0*/  ISETP.GT.U32.AND P4, PT, R5, R217, PT ;  /* 0x000000d90500720c */ /* 0x000fe20003f84070 */
[--C-:B------:R-:W-:Y:S01]  /*abc0*/  @!P3 IMAD.IADD R219, R219, 0x1, -R5.reuse ;  /* 0x00000001dbdbb824 */ /* 0x100fe200078e0a05 */
[C---:B------:R-:W-:Y:S01]  /*abd0*/  ISETP.GT.U32.AND P3, PT, R5.reuse, R221, PT ;  /* 0x000000dd0500720c */ /* 0x040fe20003f64070 */
[----:B------:R-:W-:Y:S01]  /*abe0*/  @!P2 IMAD.IADD R216, R216, 0x1, -R5 ;  /* 0x00000001d8d8a824 */ /* 0x000fe200078e0a05 */
[----:B------:R-:W-:Y:S01]  /*abf0*/  ISETP.GT.U32.AND P2, PT, R5, R220, PT ;  /* 0x000000dc0500720c */ /* 0x000fe20003f44070 */
[----:B------:R-:W-:-:S04]  /*ac00*/  IMAD.HI.U32 R7, R2, R222, RZ ;  /* 0x000000de02077227 */ /* 0x000fc800078e00ff */
[----:B------:R-:W-:Y:S01]  /*ac10*/  @!P0 IMAD.IADD R218, R218, 0x1, -R5 ;  /* 0x00000001dada8824 */ /* 0x000fe200078e0a05 */
[----:B------:R-:W-:Y:S01]  /*ac20*/  ISETP.GE.AND P0, PT, R225, RZ, PT ;  /* 0x000000ffe100720c */ /* 0x000fe20003f06270 */
[----:B------:R-:W-:Y:S01]  /*ac30*/  @!P1 IMAD.MOV R215, RZ, RZ, -R215 ;  /* 0x000000ffffd79224 */ /* 0x000fe200078e0ad7 */
[----:B------:R-:W-:Y:S01]  /*ac40*/  ISETP.GE.AND P1, PT, R10, RZ, PT ;  /* 0x000000ff0a00720c */ /* 0x000fe20003f26270 */
[--C-:B------:R-:W-:Y:S01]  /*ac50*/  @!P4 IMAD.IADD R217, R217, 0x1, -R5.reuse ;  /* 0x00000001d9d9c824 */ /* 0x100fe200078e0a05 */
[----:B------:R-:W-:Y:S01]  /*ac60*/  LOP3.LUT R10, R0, 0x40, RZ, 0xfc, !PT ;  /* 0x00000040000a7812 */ /* 0x000fe200078efcff */
[----:B------:R-:W-:Y:S01]  /*ac70*/  @!P3 IMAD.IADD R221, R221, 0x1, -R5 ;  /* 0x00000001ddddb824 */ /* 0x000fe200078e0a05 */
[----:B------:R-:W-:Y:S01]  /*ac80*/  ISETP.GE.AND P4, PT, R223, RZ, PT ;  /* 0x000000ffdf00720c */ /* 0x000fe20003f86270 */
[----:B------:R-:W-:Y:S01]  /*ac90*/  IMAD.MOV R7, RZ, RZ, -R7 ;  /* 0x000000ffff077224 */ /* 0x000fe200078e0a07 */
[----:B------:R-:W-:Y:S01]  /*aca0*/  IABS R223, R10 ;  /* 0x0000000a00df7213 */ /* 0x000fe20000000000 */
[----:B------:R-:W-:Y:S01]  /*acb0*/  @!P2 IMAD.IADD R220, R220, 0x1, -R5 ;  /* 0x00000001dcdca824 */ /* 0x000fe200078e0a05 */
[C---:B------:R-:W-:Y:S01]  /*acc0*/  ISETP.GT.U32.AND P3, PT, R5.reuse, R221, PT ;  /* 0x000000dd0500720c */ /* 0x040fe20003f64070 */
[----:B------:R-:W-:Y:S01]  /*acd0*/  VIADD R8, R4, 0x3e ;  /* 0x0000003e04087836 */ /* 0x000fe20000000000 */
[----:B------:R-:W-:Y:S01]  /*ace0*/  ISETP.GE.AND P2, PT, R226, RZ, PT ;  /* 0x000000ffe200720c */ /* 0x000fe20003f46270 */
[----:B------:R-:W-:Y:S01]  /*acf0*/  @!P5 IMAD.MOV R216, RZ, RZ, -R216 ;  /* 0x000000ffffd8d224 */ /* 0x000fe200078e0ad8 */
[C---:B------:R-:W-:Y:S01]  /*ad00*/  ISETP.GT.U32.AND P5, PT, R5.reuse, R220, PT ;  /* 0x000000dc0500720c */ /* 0x040fe20003fa4070 */
[----:B------:R-:W-:Y:S01]  /*ad10*/  IMAD R222, R5, R7, R222 ;  /* 0x0000000705de7224 */ /* 0x000fe200078e02de */
[----:B------:R-:W-:Y:S01]  /*ad20*/  IABS R225, R8 ;  /* 0x0000000800e17213 */ /* 0x000fe20000000000 */
[----:B------:R-:W-:Y:S01]  /*ad30*/  IMAD.HI.U32 R7, R2, R223, RZ ;  /* 0x000000df02077227 */ /* 0x000fe200078e00ff */
[----:B------:R-:W-:-:S03]  /*ad40*/  IABS R226, R229 ;  /* 0x000000e500e27213 */ /* 0x000fc60000000000 */
[----:B------:R-:W-:Y:S01]  /*ad50*/  @!P0 IMAD.MOV R217, RZ, RZ, -R217 ;  /* 0x000000ffffd98224 */ /* 0x000fe200078e0ad9 */
[----:B------:R-:W-:Y:S01]  /*ad60*/  ISETP.GE.AND P0, PT, R8, RZ, PT ;  /* 0x000000ff0800720c */ /* 0x000fe20003f06270 */
[----:B------:R-:W-:Y:S02]  /*ad70*/  IMAD.MOV R8, RZ, RZ, -R7 ;  /* 0x000000ffff087224 */ /* 0x000fe400078e0a07 */
[----:B------:R-:W-:Y:S01]  /*ad80*/  @!P6 IMAD.MOV R213, RZ, RZ, -R213 ;  /* 0x000000ffffd5e224 */ /* 0x000fe200078e0ad5 */
[C---:B------:R-:W-:Y:S01]  /*ad90*/  ISETP.GT.U32.AND P6, PT, R5.reuse, R218, PT ;  /* 0x000000da0500720c */ /* 0x040fe20003fc4070 */
[----:B------:R-:W-:Y:S02]  /*ada0*/  IMAD R223, R5, R8, R223 ;  /* 0x0000000805df7224 */ /* 0x000fe400078e02df */
[--C-:B------:R-:W-:Y:S02]  /*adb0*/  @!P3 IMAD.IADD R221, R221, 0x1, -R5.reuse ;  /* 0x00000001ddddb824 */ /* 0x100fe400078e0a05 */
[----:B------:R-:W-:Y:S01]  /*adc0*/  @!P5 IMAD.IADD R220, R220, 0x1, -R5 ;  /* 0x00000001dcdcd824 */ /* 0x000fe200078e0a05 */
[C---:B------:R-:W-:Y:S01]  /*add0*/  ISETP.GT.U32.AND P3, PT, R5.reuse, R223, PT ;  /* 0x000000df0500720c */ /* 0x040fe20003f64070 */
[----:B------:R-:W-:Y:S01]  /*ade0*/  IMAD.HI.U32 R7, R2, R225, RZ ;  /* 0x000000e102077227 */ /* 0x000fe200078e00ff */
[----:B------:R-:W-:-:S03]  /*adf0*/  ISETP.GT.U32.AND P5, PT, R5, R222, PT ;  /* 0x000000de0500720c */ /* 0x000fc60003fa4070 */
[----:B------:R-:W-:-:S04]  /*ae00*/  IMAD.HI.U32 R8, R2, R227, RZ ;  /* 0x000000e302087227 */ /* 0x000fc800078e00ff */
[----:B------:R-:W-:Y:S01]  /*ae10*/  @!P6 IMAD.IADD R218, R218, 0x1, -R5 ;  /* 0x00000001dadae824 */ /* 0x000fe200078e0a05 */
[----:B------:R-:W-:Y:S01]  /*ae20*/  ISETP.GE.AND P6, PT, R9, RZ, PT ;  /* 0x000000ff0900720c */ /* 0x000fe20003fc6270 */
[----:B------:R-:W-:Y:S01]  /*ae30*/  IMAD.MOV R230, RZ, RZ, -R7 ;  /* 0x000000ffffe67224 */ /* 0x000fe200078e0a07 */
[----:B------:R-:W-:Y:S01]  /*ae40*/  LOP3.LUT R9, R0, 0x38, RZ, 0xfc, !PT ;  /* 0x0000003800097812 */ /* 0x000fe200078efcff */
[----:B------:R-:W-:Y:S02]  /*ae50*/  IMAD.MOV R8, RZ, RZ, -R8 ;  /* 0x000000ffff087224 */ /* 0x000fe400078e0a08 */
[--C-:B------:R-:W-:Y:S01]  /*ae60*/  @!P3 IMAD.IADD R223, R223, 0x1, -R5.reuse ;  /* 0x00000001dfdfb824 */ /* 0x100fe200078e0a05 */
[----:B------:R-:W-:Y:S01]  /*ae70*/  IABS R7, R9 ;  /* 0x0000000900077213 */ /* 0x000fe20000000000 */
[----:B------:R-:W-:Y:S01]  /*ae80*/  @!P5 IMAD.IADD R222, R222, 0x1, -R5 ;  /* 0x00000001deded824 */ /* 0x000fe200078e0a05 */
[----:B------:R-:W-:Y:S01]  /*ae90*/  ISETP.GE.AND P5, PT, R224, RZ, PT ;  /* 0x000000ffe000720c */ /* 0x000fe20003fa6270 */
[C---:B------:R-:W-:Y:S01]  /*aea0*/  IMAD R224, R5.reuse, R230, R225 ;  /* 0x000000e605e07224 */ /* 0x040fe200078e02e1 */
[C---:B------:R-:W-:Y:S01]  /*aeb0*/  ISETP.GT.U32.AND P3, PT, R5.reuse, R223, PT ;  /* 0x000000df0500720c */ /* 0x040fe20003f64070 */
[----:B------:R-:W-:-:S02]  /*aec0*/  IMAD R225, R5, R8, R227 ;  /* 0x0000000805e17224 */ /* 0x000fc400078e02e3 */
[----:B------:R-:W-:Y:S02]  /*aed0*/  IMAD.MOV.U32 R227, RZ, RZ, R7 ;  /* 0x000000ffffe37224 */ /* 0x000fe400078e0007 */
[----:B------:R-:W-:-:S04]  /*aee0*/  IMAD.HI.U32 R7, R2, R226, RZ ;  /* 0x000000e202077227 */ /* 0x000fc800078e00ff */
[----:B------:R-:W-:Y:S02]  /*aef0*/  IMAD.MOV R7, RZ, RZ, -R7 ;  /* 0x000000ffff077224 */ /* 0x000fe400078e0a07 */
[----:B------:R-:W-:Y:S01]  /*af00*/  @!P1 IMAD.MOV R218, RZ, RZ, -R218 ;  /* 0x000000ffffda9224 */ /* 0x000fe200078e0ada */
[C---:B------:R-:W-:Y:S01]  /*af10*/  ISETP.GT.U32.AND P1, PT, R5.reuse, R222, PT ;  /* 0x000000de0500720c */ /* 0x040fe20003f24070 */
[----:B------:R-:W-:Y:S01]  /*af20*/  @!P4 IMAD.MOV R219, RZ, RZ, -R219 ;  /* 0x000000ffffdbc224 */ /* 0x000fe200078e0adb */
[C---:B------:R-:W-:Y:S01]  /*af30*/  ISETP.GT.U32.AND P4, PT, R5.reuse, R224, PT ;  /* 0x000000e00500720c */ /* 0x040fe20003f84070 */
[C---:B------:R-:W-:Y:S02]  /*af40*/  IMAD R226, R5.reuse, R7, R226 ;  /* 0x0000000705e27224 */ /* 0x040fe400078e02e2 */
[----:B------:R-:W-:Y:S01]  /*af50*/  @!P2 IMAD.MOV R221, RZ, RZ, -R221 ;  /* 0x000000ffffdda224 */ /* 0x000fe200078e0add */
[----:B------:R-:W-:Y:S01]  /*af60*/  ISETP.GT.U32.AND P2, PT, R5, R225, PT ;  /* 0x000000e10500720c */ /* 0x000fe20003f44070 */
[----:B------:R-:W-:Y:S01]  /*af70*/  @!P3 IMAD.IADD R223, R223, 0x1, -R5 ;  /* 0x00000001dfdfb824 */ /* 0x000fe200078e0a05 */
        /* <DEDUP_REMOVED lines=8> */
[----:B------:R-:W-:Y:S01]  /*b000*/  IABS R228, R10 ;  /* 0x0000000a00e47213 */ /* 0x000fe20000000000 */
[--C-:B------:R-:W-:Y:S01]  /*b010*/  @!P2 IMAD.IADD R225, R225, 0x1, -R5.reuse ;  /* 0x00000001e1e1a824 */ /* 0x100fe200078e0a05 */
[----:B------:R-:W-:Y:S01]  /*b020*/  ISETP.GE.AND P4, PT, R229, RZ, PT ;  /* 0x000000ffe500720c */ /* 0x000fe20003f86270 */
[----:B------:R-:W-:Y:S01]  /*b030*/  @!P3 IMAD.IADD R226, R226, 0x1, -R5 ;  /* 0x00000001e2e2b824 */ /* 0x000fe200078e0a05 */
[C---:B------:R-:W-:Y:S01]  /*b040*/  ISETP.GT.U32.AND P2, PT, R5.reuse, R224, PT ;  /* 0x000000e00500720c */ /* 0x040fe20003f44070 */
[----:B------:R-:W-:Y:S01]  /*b050*/  @!P5 IMAD.MOV R222, RZ, RZ, -R222 ;  /* 0x000000ffffded224 */ /* 0x000fe200078e0ade */
[C---:B------:R-:W-:Y:S01]  /*b060*/  ISETP.GT.U32.AND P5, PT, R5.reuse, R225, PT ;  /* 0x000000e10500720c */ /* 0x040fe20003fa4070 */
[----:B------:R-:W-:Y:S01]  /*b070*/  IMAD.MOV R8, RZ, RZ, -R7 ;  /* 0x000000ffff087224 */ /* 0x000fe200078e0a07 */
[----:B------:R-:W-:Y:S01]  /*b080*/  ISETP.GT.U32.AND P3, PT, R5, R226, PT ;  /* 0x000000e20500720c */ /* 0x000fe20003f64070 */
[----:B------:R-:W-:Y:S01]  /*b090*/  IMAD.HI.U32 R7, R2, R228, RZ ;  /* 0x000000e402077227 */ /* 0x000fe200078e00ff */
[----:B------:R-:W-:-:S03]  /*b0a0*/  IABS R229, R231 ;  /* 0x000000e700e57213 */ /* 0x000fc60000000000 */
[C---:B------:R-:W-:Y:S01]  /*b0b0*/  IMAD R227, R5.reuse, R8, R227 ;  /* 0x0000000805e37224 */ /* 0x040fe200078e02e3 */
[C---:B------:R-:W-:Y:S01]  /*b0c0*/  LOP3.LUT R8, R0.reuse, 0x32, RZ, 0xfc, !PT ;  /* 0x0000003200087812 */ /* 0x040fe200078efcff */
[----:B------:R-:W-:Y:S02]  /*b0d0*/  IMAD.MOV R7, RZ, RZ, -R7 ;  /* 0x000000ffff077224 */ /* 0x000fe400078e0a07 */
[----:B------:R-:W-:Y:S01]  /*b0e0*/  @!P6 IMAD.MOV R223, RZ, RZ, -R223 ;  /* 0x000000ffffdfe224 */ /* 0x000fe200078e0adf */
[C---:B------:R-:W-:Y:S01]  /*b0f0*/  ISETP.GT.U32.AND P6, PT, R5.reuse, R227, PT ;  /* 0x000000e30500720c */ /* 0x040fe20003fc4070 */
[----:B------:R-:W-:Y:S01]  /*b100*/  IMAD R228, R5, R7, R228 ;  /* 0x0000000705e47224 */ /* 0x000fe200078e02e4 */
[----:B------:R-:W-:Y:S01]  /*b110*/  LOP3.LUT R7, R0, 0x30, RZ, 0xfc, !PT ;  /* 0x0000003000077812 */ /* 0x000fe200078efcff */
[--C-:B------:R-:W-:Y:S01]  /*b120*/  @!P2 IMAD.IADD R224, R224, 0x1, -R5.reuse ;  /* 0x00000001e0e0a824 */ /* 0x100fe200078e0a05 */
[----:B------:R-:W-:Y:S01]  /*b130*/  ISETP.GE.AND P2, PT, R9, RZ, PT ;  /* 0x000000ff0900720c */ /* 0x000fe20003f46270 */
[----:B------:R-:W-:Y:S01]  /*b140*/  @!P5 IMAD.IADD R225, R225, 0x1, -R5 ;  /* 0x00000001e1e1d824 */ /* 0x000fe200078e0a05 */
[----:B------:R-:W-:Y:S01]  /*b150*/  ISETP.GT.U32.AND P5, PT, R5, R228, PT ;  /* 0x000000e40500720c */ /* 0x000fe20003fa4070 */
[----:B------:R-:W-:Y:S01]  /*b160*/  IMAD.HI.U32 R9, R2, R229, RZ ;  /* 0x000000e502097227 */ /* 0x000fe200078e00ff */
[----:B------:R-:W-:-:S03]  /*b170*/  IABS R230, R8 ;  /* 0x0000000800e67213 */ /* 0x000fc60000000000 */
[----:B------:R-:W-:Y:S01]  /*b180*/  @!P3 IMAD.IADD R226, R226, 0x1, -R5 ;  /* 0x00000001e2e2b824 */ /* 0x000fe200078e0a05 */
[----:B------:R-:W-:Y:S01]  /*b190*/  ISETP.GE.AND P3, PT, R10, RZ, PT ;  /* 0x000000ff0a00720c */ /* 0x000fe20003f66270 */
[----:B------:R-:W-:Y:S01]  /*b1a0*/  IMAD.MOV R10, RZ, RZ, -R9 ;  /* 0x000000ffff0a7224 */ /* 0x000fe200078e0a09 */
[----:B------:R-:W-:Y:S01]  /*b1b0*/  IABS R9, R7 ;  /* 0x0000000700097213 */ /* 0x000fe20000000000 */
[----:B------:R-:W-:Y:S01]  /*b1c0*/  @!P6 IMAD.IADD R227, R227, 0x1, -R5 ;  /* 0x00000001e3e3e824 */ /* 0x000fe200078e0a05 */
[----:B------:R-:W-:Y:S01]  /*b1d0*/  ISETP.GE.AND P6, PT, R231, RZ, PT ;  /* 0x000000ffe700720c */ /* 0x000fe20003fc6270 */
[----:B------:R-:W-:Y:S02]  /*b1e0*/  IMAD R229, R5, R10, R229 ;  /* 0x0000000a05e57224 */ /* 0x000fe400078e02e5 */
[----:B------:R-:W-:Y:S02]  /*b1f0*/  IMAD.MOV.U32 R231, RZ, RZ, R9 ;  /* 0x000000ffffe77224 */ /* 0x000fe400078e0009 */
[----:B------:R-:W-:-:S04]  /*b200*/  IMAD.HI.U32 R9, R2, R230, RZ ;  /* 0x000000e602097227 */ /* 0x000fc800078e00ff */
[----:B------:R-:W-:Y:S01]  /*b210*/  @!P5 IMAD.IADD R228, R228, 0x1, -R5 ;  /* 0x00000001e4e4d824 */ /* 0x000fe200078e0a05 */
[C---:B------:R-:W-:Y:S01]  /*b220*/  ISETP.GT.U32.AND P5, PT, R5.reuse, R229, PT ;  /* 0x000000e50500720c */ /* 0x040fe20003fa4070 */
[----:B------:R-:W-:Y:S01]  /*b230*/  @!P0 IMAD.MOV R224, RZ, RZ, -R224 ;  /* 0x000000ffffe08224 */ /* 0x000fe200078e0ae0 */
[----:B------:R-:W-:Y:S01]  /*b240*/  ISETP.GT.U32.AND P0, PT, R5, R227, PT ;  /* 0x000000e30500720c */ /* 0x000fe20003f04070 */
[----:B------:R-:W-:Y:S02]  /*b250*/  IMAD.MOV R232, RZ, RZ, -R9 ;  /* 0x000000ffffe87224 */ /* 0x000fe400078e0a09 */
[----:B------:R-:W-:Y:S02]  /*b260*/  VIADD R10, R4, 0x2e ;  /* 0x0000002e040a7836 */ /* 0x000fe40000000000 */
[----:B------:R-:W-:-:S04]  /*b270*/  IMAD.HI.U32 R9, R2, R231, RZ ;  /* 0x000000e702097227 */ /* 0x000fc800078e00ff */
[----:B------:R-:W-:Y:S01]  /*b280*/  @!P1 IMAD.MOV R225, RZ, RZ, -R225 ;  /* 0x000000ffffe19224 */ /* 0x000fe200078e0ae1 */
[C---:B------:R-:W-:Y:S01]  /*b290*/  ISETP.GT.U32.AND P1, PT, R5.reuse, R228, PT ;  /* 0x000000e40500720c */ /* 0x040fe20003f24070 */
[----:B------:R-:W-:Y:S01]  /*b2a0*/  IMAD R230, R5, R232, R230 ;  /* 0x000000e805e67224 */ /* 0x000fe200078e02e6 */
[----:B------:R-:W-:Y:S01]  /*b2b0*/  IABS R232, R10 ;  /* 0x0000000a00e87213 */ /* 0x000fe20000000000 */
[----:B------:R-:W-:Y:S01]  /*b2c0*/  @!P4 IMAD.MOV R226, RZ, RZ, -R226 ;  /* 0x000000ffffe2c224 */ /* 0x000fe200078e0ae2 */
[----:B------:R-:W-:Y:S01]  /*b2d0*/  ISETP.GE.AND P4, PT, R10, RZ, PT ;  /* 0x000000ff0a00720c */ /* 0x000fe20003f86270 */
[----:B------:R-:W-:Y:S01]  /*b2e0*/  IMAD.MOV R10, RZ, RZ, -R9 ;  /* 0x000000ffff0a7224 */ /* 0x000fe200078e0a09 */
[----:B------:R-:W-:Y:S01]  /*b2f0*/  LOP3.LUT R9, R0, 0x2c, RZ, 0xfc, !PT ;  /* 0x0000002c00097812 */ /* 0x000fe200078efcff */
[--C-:B------:R-:W-:Y:S01]  /*b300*/  @!P0 IMAD.IADD R227, R227, 0x1, -R5.reuse ;  /* 0x00000001e3e38824 */ /* 0x100fe200078e0a05 */
[----:B------:R-:W-:Y:S01]  /*b310*/  ISETP.GT.U32.AND P0, PT, R5, R230, PT ;  /* 0x000000e60500720c */ /* 0x000fe20003f04070 */
[----:B------:R-:W-:Y:S01]  /*b320*/  @!P5 IMAD.IADD R229, R229, 0x1, -R5 ;  /* 0x00000001e5e5d824 */ /* 0x000fe200078e0a05 */
[----:B------:R-:W-:Y:S01]  /*b330*/  IABS R233, R9 ;  /* 0x0000000900e97213 */ /* 0x000fe20000000000 */
[----:B------:R-:W-:-:S02]  /*b340*/  IMAD R231, R5, R10, R231 ;  /* 0x0000000a05e77224 */ /* 0x000fc400078e02e7 */
[----:B------:R-:W-:Y:S01]  /*b350*/  @!P2 IMAD.MOV R227, RZ, RZ, -R227 ;  /* 0x000000ffffe3a224 */ /* 0x000fe200078e0ae3 */
[C---:B------:R-:W-:Y:S01]  /*b360*/  ISETP.GT.U32.AND P5, PT, R5.reuse, R229, PT ;  /* 0x000000e50500720c */ /* 0x040fe20003fa4070 */
[----:B------:R-:W-:Y:S01]  /*b370*/  @!P1 IMAD.IADD R228, R228, 0x1, -R5 ;  /* 0x00000001e4e49824 */ /* 0x000fe200078e0a05 */
[----:B------:R-:W-:Y:S01]  /*b380*/  ISETP.GT.U32.AND P2, PT, R5, R231, PT ;  /* 0x000000e70500720c */ /* 0x000fe20003f44070 */
[----:B------:R-:W-:Y:S01]  /*b390*/  VIADD R4, R4, 0xe ;  /* 0x0000000e04047836 */ /* 0x000fe20000000000 */
[----:B------:R-:W-:Y:S01]  /*b3a0*/  ISETP.GE.AND P1, PT, R8, RZ, PT ;  /* 0x000000ff0800720c */ /* 0x000fe20003f26270 */
[----:B------:R-:W-:-:S03]  /*b3b0*/  IMAD.HI.U32 R8, R2, R232, RZ ;  /* 0x000000e802087227 */ /* 0x000fc600078e00ff */
[----:B------:R-:W-:Y:S01]  /*b3c0*/  IABS R249, R4 ;  /* 0x0000000400f97213 */ /* 0x000fe20000000000 */
[----:B------:R-:W-:Y:S02]  /*b3d0*/  IMAD.MOV R8, RZ, RZ, -R8 ;  /* 0x000000ffff087224 */ /* 0x000fe400078e0a08 */
[--C-:B------:R-:W-:Y:S01]  /*b3e0*/  @!P0 IMAD.IADD R230, R230, 0x1, -R5.reuse ;  /* 0x00000001e6e68824 */ /* 0x100fe200078e0a05 */
[----:B------:R-:W-:Y:S01]  /*b3f0*/  ISETP.GE.AND P0, PT, R7, RZ, PT ;  /* 0x000000ff0700720c */ /* 0x000fe20003f06270 */
[--C-:B------:R-:W-:Y:S01]  /*b400*/  @!P5 IMAD.IADD R229, R229, 0x1, -R5.reuse ;  /* 0x00000001e5e5d824 */ /* 0x100fe200078e0a05 */
[----:B------:R-:W-:Y:S01]  /*b410*/  ISETP.GE.AND P5, PT, R9, RZ, PT ;  /* 0x000000ff0900720c */ /* 0x000fe20003fa6270 */
[----:B------:R-:W-:Y:S01]  /*b420*/  IMAD R232, R5, R8, R232 ;  /* 0x0000000805e87224 */ /* 0x000fe200078e02e8 */
[C---:B------:R-:W-:Y:S01]  /*b430*/  LOP3.LUT R8, R0.reuse, 0x2a, RZ, 0xfc, !PT ;  /* 0x0000002a00087812 */ /* 0x040fe200078efcff */
[----:B------:R-:W-:Y:S01]  /*b440*/  @!P2 IMAD.IADD R231, R231, 0x1, -R5 ;  /* 0x00000001e7e7a824 */ /* 0x000fe200078e0a05 */
[----:B------:R-:W-:Y:S01]  /*b450*/  LOP3.LUT R9, R0, 0x26, RZ, 0xfc, !PT ;  /* 0x0000002600097812 */ /* 0x000fe200078efcff */
[----:B------:R-:W-:Y:S01]  /*b460*/  @!P6 IMAD.MOV R229, RZ, RZ, -R229 ;  /* 0x000000ffffe5e224 */ /* 0x000fe200078e0ae5 */
[----:B------:R-:W-:Y:S01]  /*b470*/  IABS R234, R8 ;  /* 0x0000000800ea7213 */ /* 0x000fe20000000000 */
[----:B------:R-:W-:Y:S01]  /*b480*/  IMAD.HI.U32 R7, R2, R233, RZ ;  /* 0x000000e902077227 */ /* 0x000fe200078e00ff */
[----:B------:R-:W-:-:S02]  /*b490*/  ISETP.GT.U32.AND P6, PT, R5, R231, PT ;  /* 0x000000e70500720c */ /* 0x000fc40003fc4070 */
[----:B------:R-:W-:Y:S01]  /*b4a0*/  ISETP.GE.AND P2, PT, R8, RZ, PT ;  /* 0x000000ff0800720c */ /* 0x000fe20003f46270 */
[----:B------:R-:W-:Y:S01]  /*b4b0*/  IMAD.MOV R10, RZ, RZ, -R7 ;  /* 0x000000ffff0a7224 */ /* 0x000fe200078e0a07 */
[----:B------:R-:W-:Y:S01]  /*b4c0*/  LOP3.LUT R8, R0, 0x28, RZ, 0xfc, !PT ;  /* 0x0000002800087812 */ /* 0x000fe200078efcff */
[----:B------:R-:W-:Y:S01]  /*b4d0*/  IMAD.HI.U32 R7, R2, R234, RZ ;  /* 0x000000ea02077227 */ /* 0x000fe200078e00ff */
[----:B------:R-:W-:Y:S02]  /*b4e0*/  IABS R236, R9 ;  /* 0x0000000900ec7213 */ /* 0x000fe40000000000 */
[----:B------:R-:W-:Y:S01]  /*b4f0*/  IABS R235, R8 ;  /* 0x0000000800eb7213 */ /* 0x000fe20000000000 */
[----:B------:R-:W-:Y:S02]  /*b500*/  IMAD.MOV R7, RZ, RZ, -R7 ;  /* 0x000000ffff077224 */ /* 0x000fe400078e0a07 */
[----:B------:R-:W-:Y:S01]  /*b510*/  @!P3 IMAD.MOV R228, RZ, RZ, -R228 ;  /* 0x000000ffffe4b224 */ /* 0x000fe200078e0ae4 */
[----:B------:R-:W-:Y:S01]  /*b520*/  ISETP.GT.U32.AND P3, PT, R5, R230, PT ;  /* 0x000000e60500720c */ /* 0x000fe20003f64070 */
[----:B------:R-:W-:Y:S01]  /*b530*/  @!P6 IMAD.IADD R231, R231, 0x1, -R5 ;  /* 0x00000001e7e7e824 */ /* 0x000fe200078e0a05 */
[----:B------:R-:W-:Y:S01]  /*b540*/  ISETP.GE.AND P6, PT, R8, RZ, PT ;  /* 0x000000ff0800720c */ /* 0x000fe20003fc6270 */
[----:B------:R-:W-:-:S02]  /*b550*/  IMAD R234, R5, R7, R234 ;  /* 0x0000000705ea7224 */ /* 0x000fc400078e02ea */
[----:B------:R-:W-:Y:S02]  /*b560*/  @!P0 IMAD.MOV R231, RZ, RZ, -R231 ;  /* 0x000000ffffe78224 */ /* 0x000fe400078e0ae7 */
[C---:B------:R-:W-:Y:S01]  /*b570*/  IMAD R233, R5.reuse, R10, R233 ;  /* 0x0000000a05e97224 */ /* 0x040fe200078e02e9 */
[----:B------:R-:W-:Y:S01]  /*b580*/  ISETP.GT.U32.AND P0, PT, R5, R234, PT ;  /* 0x000000ea0500720c */ /* 0x000fe20003f04070 */
[----:B------:R-:W-:Y:S01]  /*b590*/  IMAD.HI.U32 R237, R2, R235, RZ ;  /* 0x000000eb02ed7227 */ /* 0x000fe200078e00ff */
[----:B------:R-:W-:-:S03]  /*b5a0*/  IABS R10, R252 ;  /* 0x000000fc000a7213 */ /* 0x000fc60000000000 */
[----:B------:R-:W-:Y:S01]  /*b5b0*/  @!P3 IMAD.IADD R230, R230, 0x1, -R5 ;  /* 0x00000001e6e6b824 */ /* 0x000fe200078e0a05 */
[C---:B------:R-:W-:Y:S01]  /*b5c0*/  ISETP.GT.U32.AND P3, PT, R5.reuse, R232, PT ;  /* 0x000000e80500720c */ /* 0x040fe20003f64070 */
[----:B------:R-:W-:Y:S02]  /*b5d0*/  IMAD.MOV R237, RZ, RZ, -R237 ;  /* 0x000000ffffed7224 */ /* 0x000fe400078e0aed */
[----:B------:R-:W-:Y:S01]  /*b5e0*/  @!P1 IMAD.MOV R230, RZ, RZ, -R230 ;  /* 0x000000ffffe69224 */ /* 0x000fe200078e0ae6 */
[C---:B------:R-:W-:Y:S01]  /*b5f0*/  ISETP.GT.U32.AND P1, PT, R5.reuse, R233, PT ;  /* 0x000000e90500720c */ /* 0x040fe20003f24070 */
[----:B------:R-:W-:Y:S01]  /*b600*/  IMAD R235, R5, R237, R235 ;  /* 0x000000ed05eb7224 */ /* 0x000fe200078e02eb */
[----:B------:R-:W-:Y:S01]  /*b610*/  IABS R237, R0 ;  /* 0x0000000000ed7213 */ /* 0x000fe20000000000 */
[----:B------:R-:W-:Y:S02]  /*b620*/  @!P0 IMAD.IADD R234, R234, 0x1, -R5 ;  /* 0x00000001eaea8824 */ /* 0x000fe400078e0a05 */
[----:B------:R-:W-:-:S03]  /*b630*/  IMAD.HI.U32 R8, R2, R236, RZ ;  /* 0x000000ec02087227 */ /* 0x000fc600078e00ff */
[----:B------:R-:W-:Y:S01]  /*b640*/  ISETP.GT.U32.AND P0, PT, R5, R234, PT ;  /* 0x000000ea0500720c */ /* 0x000fe20003f04070 */
[----:B------:R-:W-:Y:S02]  /*b650*/  IMAD.MOV R8, RZ, RZ, -R8 ;  /* 0x000000ffff087224 */ /* 0x000fe400078e0a08 */
[----:B------:R-:W-:-:S04]  /*b660*/  IMAD.HI.U32 R7, R2, R10, RZ ;  /* 0x0000000a02077227 */ /* 0x000fc800078e00ff */
[--C-:B------:R-:W-:Y:S02]  /*b670*/  @!P1 IMAD.IADD R233, R233, 0x1, -R5.reuse ;  /* 0x00000001e9e99824 */ /* 0x100fe400078e0a05 */
[C---:B------:R-:W-:Y:S01]  /*b680*/  IMAD R236, R5.reuse, R8, R236 ;  /* 0x0000000805ec7224 */ /* 0x040fe200078e02ec */
[----:B------:R-:W-:Y:S01]  /*b690*/  LOP3.LUT R8, R0, 0x22, RZ, 0xfc, !PT ;  /* 0x0000002200087812 */ /* 0x000fe200078efcff */
[--C-:B------:R-:W-:Y:S01]  /*b6a0*/  @!P3 IMAD.IADD R232, R232, 0x1, -R5.reuse ;  /* 0x00000001e8e8b824 */ /* 0x100fe200078e0a05 */
[C---:B------:R-:W-:Y:S01]  /*b6b0*/  ISETP.GT.U32.AND P1, PT, R5.reuse, R233, PT ;  /* 0x000000e90500720c */ /* 0x040fe20003f24070 */
[----:B------:R-:W-:Y:S01]  /*b6c0*/  @!P0 IMAD.IADD R234, R234, 0x1, -R5 ;  /* 0x00000001eaea8824 */ /* 0x000fe200078e0a05 */
[C---:B------:R-:W-:Y:S01]  /*b6d0*/  ISETP.GT.U32.AND P0, PT, R5.reuse, R235, PT ;  /* 0x000000eb0500720c */ /* 0x040fe20003f04070 */
[----:B------:R-:W-:Y:S01]  /*b6e0*/  IMAD.MOV R7, RZ, RZ, -R7 ;  /* 0x000000ffff077224 */ /* 0x000fe200078e0a07 */
[----:B------:R-:W-:Y:S01]  /*b6f0*/  IABS R238, R8 ;  /* 0x0000000800ee7213 */ /* 0x000fe20000000000 */
[----:B------:R-:W-:Y:S01]  /*b700*/  @!P2 IMAD.MOV R234, RZ, RZ, -R234 ;  /* 0x000000ffffeaa224 */ /* 0x000fe200078e0aea */
[C---:B------:R-:W-:Y:S01]  /*b710*/  ISETP.GT.U32.AND P2, PT, R5.reuse, R236, PT ;  /* 0x000000ec0500720c */ /* 0x040fe20003f44070 */
[C---:B------:R-:W-:Y:S01]  /*b720*/  IMAD R10, R5.reuse, R7, R10 ;  /* 0x00000007050a7224 */ /* 0x040fe200078e020a */
[----:B------:R-:W-:Y:S01]  /*b730*/  ISETP.GT.U32.AND P3, PT, R5, R232, PT ;  /* 0x000000e80500720c */ /* 0x000fe20003f64070 */
[----:B------:R-:W-:-:S04]  /*b740*/  IMAD.HI.U32 R7, R2, R238, RZ ;  /* 0x000000ee02077227 */ /* 0x000fc800078e00ff */
[--C-:B------:R-:W-:Y:S01]  /*b750*/  @!P1 IMAD.IADD R233, R233, 0x1, -R5.reuse ;  /* 0x00000001e9e99824 */ /* 0x100fe200078e0a05 */
[----:B------:R-:W-:Y:S01]  /*b760*/  ISETP.GE.AND P1, PT, R8, RZ, PT ;  /* 0x000000ff0800720c */ /* 0x000fe20003f26270 */
[----:B------:R-:W-:Y:S02]  /*b770*/  @!P0 IMAD.IADD R235, R235, 0x1, -R5 ;  /* 0x00000001ebeb8824 */ /* 0x000fe400078e0a05 */
[----:B------:R-:W-:-:S03]  /*b780*/  IMAD.HI.U32 R8, R2, R237, RZ ;  /* 0x000000ed02087227 */ /* 0x000fc600078e00ff */
[----:B------:R-:W-:Y:S01]  /*b790*/  ISETP.GT.U32.AND P0, PT, R5, R235, PT ;  /* 0x000000eb0500720c */ /* 0x000fe20003f04070 */
[----:B------:R-:W-:Y:S01]  /*b7a0*/  @!P5 IMAD.MOV R233, RZ, RZ, -R233 ;  /* 0x000000ffffe9d224 */ /* 0x000fe200078e0ae9 */
[----:B------:R-:W-:Y:S01]  /*b7b0*/  ISETP.GE.AND P5, PT, R239, RZ, PT ;  /* 0x000000ffef00720c */ /* 0x000fe20003fa6270 */
[----:B------:R-:W-:Y:S01]  /*b7c0*/  @!P2 IMAD.IADD R236, R236, 0x1, -R5 ;  /* 0x00000001ececa824 */ /* 0x000fe200078e0a05 */
[----:B------:R-:W-:Y:S01]  /*b7d0*/  IABS R239, R239 ;  /* 0x000000ef00ef7213 */ /* 0x000fe20000000000 */
[----:B------:R-:W-:Y:S02]  /*b7e0*/  IMAD.MOV R8, RZ, RZ, -R8 ;  /* 0x000000ffff087224 */ /* 0x000fe400078e0a08 */
[----:B------:R-:W-:Y:S01]  /*b7f0*/  IMAD.MOV R7, RZ, RZ, -R7 ;  /* 0x000000ffff077224 */ /* 0x000fe200078e0a07 */
[C---:B------:R-:W-:Y:S01]  /*b800*/  ISETP.GT.U32.AND P2, PT, R5.reuse, R236, PT ;  /* 0x000000ec0500720c */ /* 0x040fe20003f44070 */
[----:B------:R-:W-:Y:S02]  /*b810*/  IMAD R237, R5, R8, R237 ;  /* 0x0000000805ed7224 */ /* 0x000fe400078e02ed */
[----:B------:R-:W-:-:S04]  /*b820*/  IMAD.HI.U32 R8, R2, R239, RZ ;  /* 0x000000ef02087227 */ /* 0x000fc800078e00ff */
[--C-:B------:R-:W-:Y:S01]  /*b830*/  @!P0 IMAD.IADD R235, R235, 0x1, -R5.reuse ;  /* 0x00000001ebeb8824 */ /* 0x100fe200078e0a05 */
[----:B------:R-:W-:Y:S01]  /*b840*/  ISETP.GT.U32.AND P0, PT, R5, R10, PT ;  /* 0x0000000a0500720c */ /* 0x000fe20003f04070 */
[----:B------:R-:W-:Y:S02]  /*b850*/  IMAD.MOV R8, RZ, RZ, -R8 ;  /* 0x000000ffff087224 */ /* 0x000fe400078e0a08 */
[----:B------:R-:W-:Y:S01]  /*b860*/  @!P3 IMAD.IADD R232, R232, 0x1, -R5 ;  /* 0x00000001e8e8b824 */ /* 0x000fe200078e0a05 */
[----:B------:R-:W-:Y:S01]  /*b870*/  ISETP.GE.AND P3, PT, R9, RZ, PT ;  /* 0x000000ff0900720c */ /* 0x000fe20003f66270 */
[C---:B------:R-:W-:Y:S02]  /*b880*/  IMAD R238, R5.reuse, R7, R238 ;  /* 0x0000000705ee7224 */ /* 0x040fe400078e02ee */
[C---:B------:R-:W-:Y:S02]  /*b890*/  IMAD R239, R5.reuse, R8, R239 ;  /* 0x0000000805ef7224 */ /* 0x040fe400078e02ef */
[----:B------:R-:W-:Y:S01]  /*b8a0*/  @!P6 IMAD.MOV R235, RZ, RZ, -R235 ;  /* 0x000000ffffebe224 */ /* 0x000fe200078e0aeb */
[C---:B------:R-:W-:Y:S01]  /*b8b0*/  ISETP.GT.U32.AND P6, PT, R5.reuse, R237, PT ;  /* 0x000000ed0500720c */ /* 0x040fe20003fc4070 */
[----:B------:R-:W-:Y:S01]  /*b8c0*/  @!P4 IMAD.MOV R232, RZ, RZ, -R232 ;  /* 0x000000ffffe8c224 */ /* 0x000fe200078e0ae8 */
[----:B------:R-:W-:Y:S01]  /*b8d0*/  ISETP.GE.AND P4, PT, R240, RZ, PT ;  /* 0x000000fff000720c */ /* 0x000fe20003f86270 */
[--C-:B------:R-:W-:Y:S01]  /*b8e0*/  @!P2 IMAD.IADD R236, R236, 0x1, -R5.reuse ;  /* 0x00000001ececa824 */ /* 0x100fe200078e0a05 */
[----:B------:R-:W-:Y:S01]  /*b8f0*/  IABS R240, R240 ;  /* 0x000000f000f07213 */ /* 0x000fe20000000000 */
[----:B------:R-:W-:Y:S01]  /*b900*/  @!P0 IMAD.IADD R10, R10, 0x1, -R5 ;  /* 0x000000010a0a8824 */ /* 0x000fe200078e0a05 */
[C---:B------:R-:W-:Y:S01]  /*b910*/  ISETP.GT.U32.AND P2, PT, R5.reuse, R238, PT ;  /* 0x000000ee0500720c */ /* 0x040fe20003f44070 */
[----:B------:R-:W-:Y:S01]  /*b920*/  IMAD.HI.U32 R8, R2, R241, RZ ;  /* 0x000000f102087227 */ /* 0x000fe200078e00ff */
[----:B------:R-:W-:-:S03]  /*b930*/  ISETP.GT.U32.AND P0, PT, R5, R239, PT ;  /* 0x000000ef0500720c */ /* 0x000fc60003f04070 */
[----:B------:R-:W-:-:S04]  /*b940*/  IMAD.HI.U32 R7, R2, R240, RZ ;  /* 0x000000f002077227 */ /* 0x000fc800078e00ff */
[----:B------:R-:W-:Y:S02]  /*b950*/  IMAD.MOV R7, RZ, RZ, -R7 ;  /* 0x000000ffff077224 */ /* 0x000fe400078e0a07 */
[--C-:B------:R-:W-:Y:S01]  /*b960*/  @!P6 IMAD.IADD R237, R237, 0x1, -R5.reuse ;  /* 0x00000001edede824 */ /* 0x100fe200078e0a05 */
[C---:B------:R-:W-:Y:S01]  /*b970*/  ISETP.GT.U32.AND P6, PT, R5.reuse, R10, PT ;  /* 0x0000000a0500720c */ /* 0x040fe20003fc4070 */
[C---:B------:R-:W-:Y:S02]  /*b980*/  IMAD R240, R5.reuse, R7, R240 ;  /* 0x0000000705f07224 */ /* 0x040fe400078e02f0 */
[--C-:B------:R-:W-:Y:S01]  /*b990*/  @!P2 IMAD.IADD R238, R238, 0x1, -R5.reuse ;  /* 0x00000001eeeea824 */ /* 0x100fe200078e0a05 */
[----:B------:R-:W-:Y:S01]  /*b9a0*/  ISETP.GT.U32.AND P2, PT, R5, R237, PT ;  /* 0x000000ed0500720c */ /* 0x000fe20003f44070 */
[----:B------:R-:W-:Y:S02]  /*b9b0*/  @!P0 IMAD.IADD R239, R239, 0x1, -R5 ;  /* 0x00000001efef8824 */ /* 0x000fe400078e0a05 */
[----:B------:R-:W-:-:S03]  /*b9c0*/  IMAD.HI.U32 R7, R2, R242, RZ ;  /* 0x000000f202077227 */ /* 0x000fc600078e00ff */
[----:B------:R-:W-:Y:S01]  /*b9d0*/  ISETP.GT.U32.AND P0, PT, R5, R239, PT ;  /* 0x000000ef0500720c */ /* 0x000fe20003f04070 */
[----:B------:R-:W-:Y:S02]  /*b9e0*/  IMAD.MOV R7, RZ, RZ, -R7 ;  /* 0x000000ffff077224 */ /* 0x000fe400078e0a07 */
[----:B------:R-:W-:Y:S02]  /*b9f0*/  IMAD.MOV R8, RZ, RZ, -R8 ;  /* 0x000000ffff087224 */ /* 0x000fe400078e0a08 */
[----:B------:R-:W-:-:S04]  /*ba00*/  IMAD.HI.U32 R9, R2, R243, RZ ;  /* 0x000000f302097227 */ /* 0x000fc800078e00ff */
[C---:B------:R-:W-:Y:S02]  /*ba10*/  IMAD R242, R5.reuse, R7, R242 ;  /* 0x0000000705f27224 */ /* 0x040fe400078e02f2 */
[----:B------:R-:W-:Y:S02]  /*ba20*/  IMAD R241, R5, R8, R241 ;  /* 0x0000000805f17224 */ /* 0x000fe400078e02f1 */
[----:B------:R-:W-:Y:S02]  /*ba30*/  IMAD.MOV R7, RZ, RZ, -R9 ;  /* 0x000000ffff077224 */ /* 0x000fe400078e0a09 */
[----:B------:R-:W-:Y:S01]  /*ba40*/  @!P2 IMAD.IADD R237, R237, 0x1, -R5 ;  /* 0x00000001ededa824 */ /* 0x000fe200078e0a05 */
[C---:B------:R-:W-:Y:S01]  /*ba50*/  ISETP.GT.U32.AND P2, PT, R5.reuse, R241, PT ;  /* 0x000000f10500720c */ /* 0x040fe20003f44070 */
[----:B------:R-:W-:Y:S02]  /*ba60*/  IMAD R243, R5, R7, R243 ;  /* 0x0000000705f37224 */ /* 0x000fe400078e02f3 */
[----:B------:R-:W-:-:S02]  /*ba70*/  @!P0 IMAD.IADD R239, R239, 0x1, -R5 ;  /* 0x00000001efef8824 */ /* 0x000fc400078e0a05 */
[----:B------:R-:W-:Y:S01]  /*ba80*/  @!P3 IMAD.MOV R236, RZ, RZ, -R236 ;  /* 0x000000ffffecb224 */ /* 0x000fe200078e0aec */
[C---:B------:R-:W-:Y:S01]  /*ba90*/  ISETP.GT.U32.AND P0, PT, R5.reuse, R243, PT ;  /* 0x000000f30500720c */ /* 0x040fe20003f04070 */
[----:B------:R-:W-:Y:S01]  /*baa0*/  @!P6 IMAD.IADD R10, R10, 0x1, -R5 ;  /* 0x000000010a0ae824 */ /* 0x000fe200078e0a05 */
[C---:B------:R-:W-:Y:S01]  /*bab0*/  ISETP.GT.U32.AND P3, PT, R5.reuse, R238, PT ;  /* 0x000000ee0500720c */ /* 0x040fe20003f64070 */
[----:B------:R-:W-:Y:S01]  /*bac0*/  IMAD.HI.U32 R7, R2, R244, RZ ;  /* 0x000000f402077227 */ /* 0x000fe200078e00ff */
[----:B------:R-:W-:-:S03]  /*bad0*/  ISETP.GT.U32.AND P6, PT, R5, R240, PT ;  /* 0x000000f00500720c */ /* 0x000fc60003fc4070 */
[----:B------:R-:W-:Y:S01]  /*bae0*/  @!P2 IMAD.IADD R241, R241, 0x1, -R5 ;  /* 0x00000001f1f1a824 */ /* 0x000fe200078e0a05 */
[----:B------:R-:W-:Y:S01]  /*baf0*/  ISETP.GE.AND P2, PT, R4, RZ, PT ;  /* 0x000000ff0400720c */ /* 0x000fe20003f46270 */
[----:B------:R-:W-:Y:S02]  /*bb00*/  IMAD.MOV R7, RZ, RZ, -R7 ;  /* 0x000000ffff077224 */ /* 0x000fe400078e0a07 */
[----:B------:R-:W-:-:S04]  /*bb10*/  IMAD.HI.U32 R8, R2, R246, RZ ;  /* 0x000000f602087227 */ /* 0x000fc800078e00ff */
[--C-:B------:R-:W-:Y:S01]  /*bb20*/  @!P0 IMAD.IADD R243, R243, 0x1, -R5.reuse ;  /* 0x00000001f3f38824 */ /* 0x100fe200078e0a05 */
[C---:B------:R-:W-:Y:S01]  /*bb30*/  ISETP.GT.U32.AND P0, PT, R5.reuse, R241, PT ;  /* 0x000000f10500720c */ /* 0x040fe20003f04070 */
[--C-:B------:R-:W-:Y:S01]  /*bb40*/  @!P3 IMAD.IADD R238, R238, 0x1, -R5.reuse ;  /* 0x00000001eeeeb824 */ /* 0x100fe200078e0a05 */
[C---:B------:R-:W-:Y:S01]  /*bb50*/  ISETP.GT.U32.AND P3, PT, R5.reuse, R242, PT ;  /* 0x000000f20500720c */ /* 0x040fe20003f64070 */
[C---:B------:R-:W-:Y:S02]  /*bb60*/  IMAD R244, R5.reuse, R7, R244 ;  /* 0x0000000705f47224 */ /* 0x040fe400078e02f4 */
[----:B------:R-:W-:Y:S02]  /*bb70*/  IMAD.MOV R7, RZ, RZ, -R8 ;  /* 0x000000ffff077224 */ /* 0x000fe400078e0a08 */
[----:B------:R-:W-:Y:S01]  /*bb80*/  @!P6 IMAD.IADD R240, R240, 0x1, -R5 ;  /* 0x00000001f0f0e824 */ /* 0x000fe200078e0a05 */
[----:B------:R-:W-:Y:S01]  /*bb90*/  ISETP.GE.AND P6, PT, R0, RZ, PT ;  /* 0x000000ff0000720c */ /* 0x000fe20003fc6270 */
[----:B------:R-:W-:-:S02]  /*bba0*/  IMAD R246, R5, R7, R246 ;  /* 0x0000000705f67224 */ /* 0x000fc400078e02f6 */
[----:B------:R-:W-:-:S04]  /*bbb0*/  IMAD.HI.U32 R4, R2, R248, RZ ;  /* 0x000000f802047227 */ /* 0x000fc800078e00ff */
[--C-:B------:R-:W-:Y:S01]  /*bbc0*/  @!P0 IMAD.IADD R241, R241, 0x1, -R5.reuse ;  /* 0x00000001f1f18824 */ /* 0x100fe200078e0a05 */
[C---:B------:R-:W-:Y:S01]  /*bbd0*/  ISETP.GT.U32.AND P0, PT, R5.reuse, R246, PT ;  /* 0x000000f60500720c */ /* 0x040fe20003f04070 */
[----:B------:R-:W-:Y:S01]  /*bbe0*/  @!P3 IMAD.IADD R242, R242, 0x1, -R5 ;  /* 0x00000001f2f2b824 */ /* 0x000fe200078e0a05 */
[----:B------:R-:W-:Y:S01]  /*bbf0*/  ISETP.GT.U32.AND P3, PT, R5, R240, PT ;  /* 0x000000f00500720c */ /* 0x000fe20003f64070 */
[----:B------:R-:W-:Y:S02]  /*bc00*/  IMAD.MOV R4, RZ, RZ, -R4 ;  /* 0x000000ffff047224 */ /* 0x000fe400078e0a04 */
[----:B------:R-:W-:-:S04]  /*bc10*/  IMAD.HI.U32 R9, R2, R247, RZ ;  /* 0x000000f702097227 */ /* 0x000fc800078e00ff */
[----:B------:R-:W-:Y:S01]  /*bc20*/  @!P6 IMAD.MOV R237, RZ, RZ, -R237 ;  /* 0x000000ffffede224 */ /* 0x000fe200078e0aed */
[C---:B------:R-:W-:Y:S01]  /*bc30*/  ISETP.GT.U32.AND P6, PT, R5.reuse, R242, PT ;  /* 0x000000f20500720c */ /* 0x040fe20003fc4070 */
[C---:B------:R-:W-:Y:S02]  /*bc40*/  IMAD R248, R5.reuse, R4, R248 ;  /* 0x0000000405f87224 */ /* 0x040fe400078e02f8 */
[----:B------:R-:W-:Y:S01]  /*bc50*/  IMAD.MOV R8, RZ, RZ, -R9 ;  /* 0x000000ffff087224 */ /* 0x000fe200078e0a09 */
[----:B------:R-:W-:Y:S01]  /*bc60*/  IABS R9, R12 ;  /* 0x0000000c00097213 */ /* 0x000fe20000000000 */
[----:B------:R-:W-:Y:S01]  /*bc70*/  @!P0 IMAD.IADD R246, R246, 0x1, -R5 ;  /* 0x00000001f6f68824 */ /* 0x000fe200078e0a05 */
[C---:B------:R-:W-:Y:S01]  /*bc80*/  ISETP.GT.U32.AND P0, PT, R5.reuse, R248, PT ;  /* 0x000000f80500720c */ /* 0x040fe20003f04070 */
[C---:B------:R-:W-:Y:S02]  /*bc90*/  IMAD R247, R5.reuse, R8, R247 ;  /* 0x0000000805f77224 */ /* 0x040fe400078e02f7 */
[----:B------:R-:W-:Y:S01]  /*bca0*/  @!P3 IMAD.IADD R240, R240, 0x1, -R5 ;  /* 0x00000001f0f0b824 */ /* 0x000fe200078e0a05 */
[C---:B------:R-:W-:Y:S01]  /*bcb0*/  ISETP.GT.U32.AND P3, PT, R5.reuse, R244, PT ;  /* 0x000000f40500720c */ /* 0x040fe20003f64070 */
[----:B------:R-:W-:Y:S01]  /*bcc0*/  @!P1 IMAD.MOV R238, RZ, RZ, -R238 ;  /* 0x000000ffffee9224 */ /* 0x000fe200078e0aee */
[----:B------:R-:W-:Y:S01]  /*bcd0*/  ISETP.GT.U32.AND P1, PT, R5, R243, PT ;  /* 0x000000f30500720c */ /* 0x000fe20003f24070 */
[----:B------:R-:W-:-:S04]  /*bce0*/  IMAD.HI.U32 R8, R2, R249, RZ ;  /* 0x000000f902087227 */ /* 0x000fc800078e00ff */
[----:B------:R-:W-:Y:S02]  /*bcf0*/  IMAD.MOV R8, RZ, RZ, -R8 ;  /* 0x000000ffff087224 */ /* 0x000fe400078e0a08 */
[----:B------:R-:W-:Y:S01]  /*bd00*/  @!P6 IMAD.IADD R242, R242, 0x1, -R5 ;  /* 0x00000001f2f2e824 */ /* 0x000fe200078e0a05 */
[C---:B------:R-:W-:Y:S01]  /*bd10*/  ISETP.GT.U32.AND P6, PT, R5.reuse, R247, PT ;  /* 0x000000f70500720c */ /* 0x040fe20003fc4070 */
[----:B------:R-:W-:Y:S01]  /*bd20*/  IMAD R249, R5, R8, R249 ;  /* 0x0000000805f97224 */ /* 0x000fe200078e02f9 */
[----:B------:R-:W-:Y:S01]  /*bd30*/  IABS R8, R11 ;  /* 0x0000000b00087213 */ /* 0x000fe20000000000 */
[----:B------:R-:W-:-:S04]  /*bd40*/  IMAD.HI.U32 R7, R2, R250, RZ ;  /* 0x000000fa02077227 */ /* 0x000fc800078e00ff */
[--C-:B------:R-:W-:Y:S01]  /*bd50*/  @!P0 IMAD.IADD R248, R248, 0x1, -R5.reuse ;  /* 0x00000001f8f88824 */ /* 0x100fe200078e0a05 */
[----:B------:R-:W-:Y:S01]  /*bd60*/  ISETP.GT.U32.AND P0, PT, R5, R249, PT ;  /* 0x000000f90500720c */ /* 0x000fe20003f04070 */
[--C-:B------:R-:W-:Y:S01]  /*bd70*/  @!P3 IMAD.IADD R244, R244, 0x1, -R5.reuse ;  /* 0x00000001f4f4b824 */ /* 0x100fe200078e0a05 */
[----:B------:R-:W-:Y:S01]  /*bd80*/  ISETP.GE.AND P3, PT, R245, RZ, PT ;  /* 0x000000fff500720c */ /* 0x000fe20003f66270 */
[----:B------:R-:W-:Y:S01]  /*bd90*/  @!P1 IMAD.IADD R243, R243, 0x1, -R5 ;  /* 0x00000001f3f39824 */ /* 0x000fe200078e0a05 */
[----:B------:R-:W-:Y:S01]  /*bda0*/  ISETP.GE.AND P1, PT, R251, RZ, PT ;  /* 0x000000fffb00720c */ /* 0x000fe20003f26270 */
[----:B------:R-:W-:Y:S01]  /*bdb0*/  IMAD.MOV R4, RZ, RZ, -R7 ;  /* 0x000000ffff047224 */ /* 0x000fe200078e0a07 */
[----:B------:R-:W-:Y:S01]  /*bdc0*/  LOP3.LUT R245, R0, 0x2, RZ, 0xfc, !PT ;  /* 0x0000000200f57812 */ /* 0x000fe200078efcff */
[----:B------:R-:W-:Y:S01]  /*bdd0*/  @!P6 IMAD.IADD R247, R247, 0x1, -R5 ;  /* 0x00000001f7f7e824 */ /* 0x000fe200078e0a05 */
[----:B------:R-:W-:Y:S01]  /*bde0*/  IABS R251, R13 ;  /* 0x0000000d00fb7213 */ /* 0x000fe20000000000 */
[----:B------:R-:W-:Y:S01]  /*bdf0*/  IMAD R250, R5, R4, R250 ;  /* 0x0000000405fa7224 */ /* 0x000fe200078e02fa */
[----:B------:R-:W-:Y:S01]  /*be00*/  IABS R7, R6 ;  /* 0x0000000600077213 */ /* 0x000fe20000000000 */
[----:B---3--:R-:W-:Y:S01]  /*be10*/  IMAD.HI.U32 R21, R2, R9, RZ ;  /* 0x0000000902157227 */ /* 0x008fe200078e00ff */
[----:B------:R-:W-:-:S02]  /*be20*/  IABS R0, R245 ;  /* 0x000000f500007213 */ /* 0x000fc40000000000 */
[----:B------:R-:W-:Y:S01]  /*be30*/  ISETP.GE.AND P6, PT, R3, RZ, PT ;  /* 0x000000ff0300720c */ /* 0x000fe20003fc6270 */
[----:B------:R-:W-:-:S04]  /*be40*/  IMAD.HI.U32 R4, R2, R251, RZ ;  /* 0x000000fb02047227 */ /* 0x000fc800078e00ff */
[----:B------:R-:W-:-:S04]  /*be50*/  IMAD.HI.U32 R20, R2, R8, RZ ;  /* 0x0000000802147227 */ /* 0x000fc800078e00ff */
[----:B------:R-:W-:-:S04]  /*be60*/  IMAD.HI.U32 R19, R2, R7, RZ ;  /* 0x0000000702137227 */ /* 0x000fc800078e00ff */
[----:B------:R-:W-:-:S04]  /*be70*/  IMAD.HI.U32 R3, R2, R0, RZ ;  /* 0x0000000002037227 */ /* 0x000fc800078e00ff */
[----:B------:R-:W-:Y:S02]  /*be80*/  IMAD.MOV R2, RZ, RZ, -R4 ;  /* 0x000000ffff027224 */ /* 0x000fe400078e0a04 */
[----:B------:R-:W-:Y:S01]  /*be90*/  @!P0 IMAD.IADD R249, R249, 0x1, -R5 ;  /* 0x00000001f9f98824 */ /* 0x000fe200078e0a05 */
[----:B------:R-:W-:Y:S01]  /*bea0*/  ISETP.GT.U32.AND P0, PT, R5, R250, PT ;  /* 0x000000fa0500720c */ /* 0x000fe20003f04070 */
[----:B------:R-:W-:Y:S02]  /*beb0*/  IMAD.MOV R4, RZ, RZ, -R21 ;  /* 0x000000ffff047224 */ /* 0x000fe400078e0a15 */
[----:B------:R-:W-:Y:S02]  /*bec0*/  IMAD.MOV R21, RZ, RZ, -R20 ;  /* 0x000000ffff157224 */ /* 0x000fe400078e0a14 */
[----:B------:R-:W-:Y:S02]  /*bed0*/  IMAD.MOV R20, RZ, RZ, -R19 ;  /* 0x000000ffff147224 */ /* 0x000fe400078e0a13 */
[----:B------:R-:W-:-:S02]  /*bee0*/  IMAD.MOV R19, RZ, RZ, -R3 ;  /* 0x000000ffff137224 */ /* 0x000fc400078e0a03 */
[----:B------:R-:W0:Y:S01]  /*bef0*/  S2R R3, SR_TID.X ;  /* 0x0000000000037919 */ /* 0x000e220000002100 */
[----:B------:R-:W-:Y:S02]  /*bf00*/  @!P4 IMAD.MOV R240, RZ, RZ, -R240 ;  /* 0x000000fffff0c224 */ /* 0x000fe400078e0af0 */
[----:B------:R-:W-:Y:S02]  /*bf10*/  @!P1 IMAD.MOV R241, RZ, RZ, -R241 ;  /* 0x000000fffff19224 */ /* 0x000fe400078e0af1 */
[----:B------:R-:W-:Y:S01]  /*bf20*/  @!P0 IMAD.IADD R250, R250, 0x1, -R5 ;  /* 0x00000001fafa8824 */ /* 0x000fe200078e0a05 */
[C---:B------:R-:W-:Y:S01]  /*bf30*/  ISETP.GT.U32.AND P0, PT, R5.reuse, R244, PT ;  /* 0x000000f40500720c */ /* 0x040fe20003f04070 */
[C---:B------:R-:W-:Y:S01]  /*bf40*/  IMAD R251, R5.reuse, R2, R251 ;  /* 0x0000000205fb7224 */ /* 0x040fe200078e02fb */
[C---:B------:R-:W-:Y:S01]  /*bf50*/  ISETP.GT.U32.AND P4, PT, R5.reuse, R246, PT ;  /* 0x000000f60500720c */ /* 0x040fe20003f84070 */
[C---:B------:R-:W-:Y:S01]  /*bf60*/  IMAD R9, R5.reuse, R4, R9 ;  /* 0x0000000405097224 */ /* 0x040fe200078e0209 */
[C---:B------:R-:W-:Y:S01]  /*bf70*/  ISETP.GT.U32.AND P1, PT, R5.reuse, R247, PT ;  /* 0x000000f70500720c */ /* 0x040fe20003f24070 */
[----:B------:R-:W-:Y:S01]  /*bf80*/  @!P3 IMAD.MOV R242, RZ, RZ, -R242 ;  /* 0x000000fffff2b224 */ /* 0x000fe200078e0af2 */
[C---:B------:R-:W-:Y:S01]  /*bf90*/  ISETP.GT.U32.AND P3, PT, R5.reuse, R248, PT ;  /* 0x000000f80500720c */ /* 0x040fe20003f64070 */
[----:B------:R-:W-:Y:S01]  /*bfa0*/  @!P5 IMAD.MOV R239, RZ, RZ, -R239 ;  /* 0x000000ffffefd224 */ /* 0x000fe200078e0aef */
[C---:B------:R-:W-:Y:S01]  /*bfb0*/  ISETP.GT.U32.AND P5, PT, R5.reuse, R249, PT ;  /* 0x000000f90500720c */ /* 0x040fe20003fa4070 */
[----:B------:R-:W-:-:S04]  /*bfc0*/  IMAD R8, R5, R21, R8 ;  /* 0x0000001505087224 */ /* 0x000fc800078e0208 */
[--C-:B------:R-:W-:Y:S01]  /*bfd0*/  @!P0 IMAD.IADD R244, R244, 0x1, -R5.reuse ;  /* 0x00000001f4f48824 */ /* 0x100fe200078e0a05 */
[C---:B------:R-:W-:Y:S01]  /*bfe0*/  ISETP.GT.U32.AND P0, PT, R5.reuse, R251, PT ;  /* 0x000000fb0500720c */ /* 0x040fe20003f04070 */
[--C-:B------:R-:W-:Y:S01]  /*bff0*/  @!P4 IMAD.IADD R246, R246, 0x1, -R5.reuse ;  /* 0x00000001f6f6c824 */ /* 0x100fe200078e0a05 */
[----:B------:R-:W-:Y:S01]  /*c000*/  ISETP.GT.U32.AND P4, PT, R5, R9, PT ;  /* 0x000000090500720c */ /* 0x000fe20003f84070 */
[----:B------:R-:W-:Y:S01]  /*c010*/  @!P1 IMAD.IADD R247, R247, 0x1, -R5 ;  /* 0x00000001f7f79824 */ /* 0x000fe200078e0a05 */
[C---:B------:R-:W-:Y:S01]  /*c020*/  ISETP.GT.U32.AND P1, PT, R5.reuse, R8, PT ;  /* 0x000000080500720c */ /* 0x040fe20003f24070 */
[----:B------:R-:W-:Y:S01]  /*c030*/  @!P6 IMAD.MOV R243, RZ, RZ, -R243 ;  /* 0x000000fffff3e224 */ /* 0x000fe200078e0af3 */
[C---:B------:R-:W-:Y:S01]  /*c040*/  ISETP.GT.U32.AND P6, PT, R5.reuse, R250, PT ;  /* 0x000000fa0500720c */ /* 0x040fe20003fc4070 */
[C---:B------:R-:W-:Y:S01]  /*c050*/  IMAD R2, R5.reuse, R19, R0 ;  /* 0x0000001305027224 */ /* 0x040fe200078e0200 */
[----:B------:R-:W2:Y:S01]  /*c060*/  LDL.LU R21, [R1+0x1140] ;  /* 0x0011400001157983 */ /* 0x000ea20000300800 */
[----:B------:R-:W-:-:S02]  /*c070*/  IMAD R7, R5, R20, R7 ;  /* 0x0000001405077224 */ /* 0x000fc400078e0207 */
[C---:B0-----:R-:W-:Y:S01]  /*c080*/  IMAD.SHL.U32 R0, R3.reuse, 0x2, RZ ;  /* 0x0000000203007824 */ /* 0x041fe200078e00ff */
[----:B------:R-:W-:Y:S01]  /*c090*/  LOP3.LUT R4, R3, 0x40, RZ, 0xc0, !PT ;  /* 0x0000004003047812 */ /* 0x000fe200078ec0ff */
[--C-:B------:R-:W-:Y:S01]  /*c0a0*/  @!P3 IMAD.IADD R248, R248, 0x1, -R5.reuse ;  /* 0x00000001f8f8b824 */ /* 0x100fe200078e0a05 */
[----:B------:R-:W-:Y:S01]  /*c0b0*/  ISETP.GT.U32.AND P3, PT, R5, R7, PT ;  /* 0x000000070500720c */ /* 0x000fe20003f64070 */
[--C-:B------:R-:W-:Y:S01]  /*c0c0*/  @!P5 IMAD.IADD R249, R249, 0x1, -R5.reuse ;  /* 0x00000001f9f9d824 */ /* 0x100fe200078e0a05 */
[----:B------:R-:W-:Y:S01]  /*c0d0*/  LOP3.LUT R0, R0, 0x7e, RZ, 0xc0, !PT ;  /* 0x0000007e00007812 */ /* 0x000fe200078ec0ff */
[--C-:B------:R-:W-:Y:S01]  /*c0e0*/  @!P0 IMAD.IADD R251, R251, 0x1, -R5.reuse ;  /* 0x00000001fbfb8824 */ /* 0x100fe200078e0a05 */
[----:B------:R-:W-:Y:S01]  /*c0f0*/  ISETP.GT.U32.AND P5, PT, R5, R2, PT ;  /* 0x000000020500720c */ /* 0x000fe20003fa4070 */
[--C-:B------:R-:W-:Y:S01]  /*c100*/  @!P4 IMAD.IADD R9, R9, 0x1, -R5.reuse ;  /* 0x000000010909c824 */ /* 0x100fe200078e0a05 */
[----:B------:R-:W-:Y:S01]  /*c110*/  ISETP.GE.AND P0, PT, R17, RZ, PT ;  /* 0x000000ff1100720c */ /* 0x000fe20003f06270 */
[----:B------:R-:W-:Y:S01]  /*c120*/  IMAD R4, R4, 0x80, R0 ;  /* 0x0000008004047824 */ /* 0x000fe200078e0200 */
[----:B------:R-:W-:Y:S01]  /*c130*/  ISETP.GE.AND P4, PT, R16, RZ, PT ;  /* 0x000000ff1000720c */ /* 0x000fe20003f86270 */
[--C-:B------:R-:W-:Y:S01]  /*c140*/  @!P1 IMAD.IADD R8, R8, 0x1, -R5.reuse ;  /* 0x0000000108089824 */ /* 0x100fe200078e0a05 */
[----:B------:R-:W3:Y:S01]  /*c150*/  LDL.LU R20, [R1+0x113c] ;  /* 0x00113c0001147983 */ /* 0x000ee20000300800 */
[----:B------:R-:W-:Y:S01]  /*c160*/  @!P6 IMAD.IADD R250, R250, 0x1, -R5 ;  /* 0x00000001fafae824 */ /* 0x000fe200078e0a05 */
[----:B------:R-:W-:-:S02]  /*c170*/  ISETP.GE.AND P1, PT, R15, RZ, PT ;  /* 0x000000ff0f00720c */ /* 0x000fc40003f26270 */
[----:B------:R-:W4:Y:S01]  /*c180*/  LDL.LU R19, [R1+0x1138] ;  /* 0x0011380001137983 */ /* 0x000f220000300800 */
[----:B------:R-:W-:-:S03]  /*c190*/  ISETP.GE.AND P6, PT, R18, RZ, PT ;  /* 0x000000ff1200720c */ /* 0x000fc60003fc6270 */
[----:B------:R-:W2:Y:S01]  /*c1a0*/  LDL.LU R18, [R1+0x1134] ;  /* 0x0011340001127983 */ /* 0x000ea20000300800 */
[----:B------:R-:W-:-:S03]  /*c1b0*/  @!P3 IMAD.IADD R7, R7, 0x1, -R5 ;  /* 0x000000010707b824 */ /* 0x000fc600078e0a05 */
[----:B------:R0:W-:Y:S01]  /*c1c0*/  STL [R1+0x10e4], R4 ;  /* 0x0010e40401007387 */ /* 0x0001e20000100800 */
[----:B------:R-:W-:Y:S01]  /*c1d0*/  ISETP.GE.AND P3, PT, R14, RZ, PT ;  /* 0x000000ff0e00720c */ /* 0x000fe20003f66270 */
[----:B------:R-:W-:Y:S01]  /*c1e0*/  @!P5 IMAD.IADD R2, R2, 0x1, -R5 ;  /* 0x000000010202d824 */ /* 0x000fe200078e0a05 */
[C---:B------:R-:W-:Y:S01]  /*c1f0*/  ISETP.GT.U32.AND P5, PT, R5.reuse, R251, PT ;  /* 0x000000fb0500720c */ /* 0x040fe20003fa4070 */
[----:B------:R-:W-:Y:S01]  /*c200*/  @!P0 IMAD.MOV R246, RZ, RZ, -R246 ;  /* 0x000000fffff68224 */ /* 0x000fe200078e0af6 */
[----:B------:R-:W-:Y:S02]  /*c210*/  ISETP.GT.U32.AND P0, PT, R5, R9, PT ;  /* 0x000000090500720c */ /* 0x000fe40003f04070 */
[----:B0-----:R-:W-:Y:S01]  /*c220*/  SHF.R.S32.HI R4, RZ, 0x6, R3 ;  /* 0x00000006ff047819 */ /* 0x001fe20000011403 */
[----:B------:R-:W-:-:S03]  /*c230*/  @!P4 IMAD.MOV R247, RZ, RZ, -R247 ;  /* 0x000000fffff7c224 */ /* 0x000fc600078e0af7 */
[----:B------:R-:W-:Y:S02]  /*c240*/  SGXT R4, R4, 0x1 ;  /* 0x000000010404781a */ /* 0x000fe40000000200 */
[C---:B------:R-:W-:Y:S01]  /*c250*/  ISETP.GT.U32.AND P4, PT, R5.reuse, R8, PT ;  /* 0x000000080500720c */ /* 0x040fe20003f84070 */
[----:B------:R-:W-:Y:S01]  /*c260*/  @!P1 IMAD.MOV R248, RZ, RZ, -R248 ;  /* 0x000000fffff89224 */ /* 0x000fe200078e0af8 */
[----:B------:R-:W-:Y:S02]  /*c270*/  LOP3.LUT R0, R0, 0x90, R4, 0x78, !PT ;  /* 0x0000009000007812 */ /* 0x000fe400078e7804 */
[----:B------:R-:W-:-:S03]  /*c280*/  ISETP.GT.U32.AND P1, PT, R5, R7, PT ;  /* 0x000000070500720c */ /* 0x000fc60003f24070 */
[----:B------:R0:W-:Y:S01]  /*c290*/  STL [R1+0x10e8], R0 ;  /* 0x0010e80001007387 */ /* 0x0001e20000100800 */
[----:B------:R-:W-:-:S03]  /*c2a0*/  @!P3 IMAD.MOV R250, RZ, RZ, -R250 ;  /* 0x000000fffffab224 */ /* 0x000fc600078e0afa */
[----:B------:R-:W3:Y:S01]  /*c2b0*/  LDL.LU R17, [R1+0x1130] ;  /* 0x0011300001117983 */ /* 0x000ee20000300800 */
[----:B------:R-:W-:Y:S01]  /*c2c0*/  ISETP.GE.AND P3, PT, R13, RZ, PT ;  /* 0x000000ff0d00720c */ /* 0x000fe20003f66270 */
[--C-:B------:R-:W-:Y:S02]  /*c2d0*/  @!P5 IMAD.IADD R251, R251, 0x1, -R5.reuse ;  /* 0x00000001fbfbd824 */ /* 0x100fe400078e0a05 */
[----:B------:R-:W4:Y:S01]  /*c2e0*/  LDL.LU R16, [R1+0x112c] ;  /* 0x00112c0001107983 */ /* 0x000f220000300800 */
[----:B------:R-:W-:Y:S01]  /*c2f0*/  ISETP.GE.AND P5, PT, R12, RZ, PT ;  /* 0x000000ff0c00720c */ /* 0x000fe20003fa6270 */
[----:B------:R-:W-:Y:S02]  /*c300*/  @!P0 IMAD.IADD R9, R9, 0x1, -R5 ;  /* 0x0000000109098824 */ /* 0x000fe400078e0a05 */
[----:B------:R-:W2:Y:S01]  /*c310*/  LDL.LU R15, [R1+0x1128] ;  /* 0x00112800010f7983 */ /* 0x000ea20000300800 */
[----:B------:R-:W-:Y:S01]  /*c320*/  @!P2 IMAD.MOV R249, RZ, RZ, -R249 ;  /* 0x000000fffff9a224 */ /* 0x000fe200078e0af9 */
[----:B------:R-:W-:Y:S01]  /*c330*/  ISETP.GE.AND P0, PT, R11, RZ, PT ;  /* 0x000000ff0b00720c */ /* 0x000fe20003f06270 */
[--C-:B------:R-:W-:Y:S01]  /*c340*/  @!P4 IMAD.IADD R8, R8, 0x1, -R5.reuse ;  /* 0x000000010808c824 */ /* 0x100fe200078e0a05 */
[----:B------:R-:W3:Y:S01]  /*c350*/  LDL.LU R14, [R1+0x24] ;  /* 0x00002400010e7983 */ /* 0x000ee20000300800 */
[----:B------:R-:W-:Y:S01]  /*c360*/  ISETP.GE.AND P2, PT, R252, RZ, PT ;  /* 0x000000fffc00720c */ /* 0x000fe20003f46270 */
[----:B------:R-:W-:Y:S01]  /*c370*/  @!P6 IMAD.MOV R244, RZ, RZ, -R244 ;  /* 0x000000fffff4e224 */ /* 0x000fe200078e0af4 */
[----:B------:R-:W-:Y:S01]  /*c380*/  ISETP.GE.AND P4, PT, R6, RZ, PT ;  /* 0x000000ff0600720c */ /* 0x000fe20003f86270 */
[----:B------:R-:W4:Y:S01]  /*c390*/  LDL.LU R13, [R1+0x20] ;  /* 0x00002000010d7983 */ /* 0x000f220000300800 */
[----:B------:R-:W-:Y:S01]  /*c3a0*/  @!P1 IMAD.IADD R7, R7, 0x1, -R5 ;  /* 0x0000000107079824 */ /* 0x000fe200078e0a05 */
[----:B------:R-:W-:-:S02]  /*c3b0*/  ISETP.GT.U32.AND P6, PT, R5, R2, PT ;  /* 0x000000020500720c */ /* 0x000fc40003fc4070 */
[----:B------:R-:W2:Y:S01]  /*c3c0*/  LDL.LU R12, [R1+0x1c] ;  /* 0x00001c00010c7983 */ /* 0x000ea20000300800 */
[----:B------:R-:W-:-:S03]  /*c3d0*/  LOP3.LUT R3, R3, 0x3f, RZ, 0xc0, !PT ;  /* 0x0000003f03037812 */ /* 0x000fc600078ec0ff */
[----:B------:R-:W2:Y:S01]  /*c3e0*/  LDL.LU R11, [R1+0x18] ;  /* 0x00001800010b7983 */ /* 0x000ea20000300800 */
[----:B------:R-:W-:-:S03]  /*c3f0*/  ISETP.GE.AND P1, PT, R245, RZ, PT ;  /* 0x000000fff500720c */ /* 0x000fc60003f26270 */
[----:B------:R-:W2:Y:S04]  /*c400*/  LDL.LU R252, [R1+0x14] ;  /* 0x0000140001fc7983 */ /* 0x000ea80000300800 */
[----:B------:R-:W2:Y:S04]  /*c410*/  LDL.LU R6, [R1+0x10] ;  /* 0x0000100001067983 */ /* 0x000ea80000300800 */
[----:B0-----:R-:W2:Y:S04]  /*c420*/  LDL.LU R0, [R1+0x8] ;  /* 0x0000080001007983 */ /* 0x001ea80000300800 */
[----:B------:R-:W2:Y:S04]  /*c430*/  LDL.LU R4, [R1+0x4] ;  /* 0x0000040001047983 */ /* 0x000ea80000300800 */
[----:B------:R-:W3:Y:S01]  /*c440*/  LDL.LU R245, [R1+0x1124] ;  /* 0x0011240001f57983 */ /* 0x000ee20000300800 */
[----:B------:R-:W-:-:S02]  /*c450*/  IMAD R3, R3, UR8, RZ ;  /* 0x0000000803037c24 */ /* 0x000fc4000f8e02ff */
[----:B------:R-:W-:Y:S02]  /*c460*/  @!P3 IMAD.MOV R251, RZ, RZ, -R251 ;  /* 0x000000fffffbb224 */ /* 0x000fe400078e0afb */
[----:B------:R-:W-:Y:S01]  /*c470*/  @!P6 IMAD.IADD R2, R2, 0x1, -R5 ;  /* 0x000000010202e824 */ /* 0x000fe200078e0a05 */
[----:B------:R-:W-:Y:S01]  /*c480*/  LEA R5, P6, R3, UR4, 0x1 ;  /* 0x0000000403057c11 */ /* 0x000fe2000f8c08ff */
[----:B------:R-:W-:-:S04]  /*c490*/  ULDC UR4, c[0x0][0x234] ;  /* 0x00008d0000047ab9 */ /* 0x000fc80000000800 */
[----:B------:R0:W-:Y:S04]  /*c4a0*/  STL [R1+0x10f4], R5 ;  /* 0x0010f40501007387 */ /* 0x0001e80000100800 */
[----:B0-----:R-:W2:Y:S01]  /*c4b0*/  LDL.LU R5, [R1+0xc] ;  /* 0x00000c0001057983 */ /* 0x001ea20000300800 */
[----:B---3--:R-:W-:Y:S02]  /*c4c0*/  ISETP.NE.AND P3, PT, R245, RZ, PT ;  /* 0x000000fff500720c */ /* 0x008fe40003f65270 */
[----:B------:R-:W-:-:S04]  /*c4d0*/  LOP3.LUT R245, RZ, R245, RZ, 0x33, !PT ;  /* 0x000000f5fff57212 */ /* 0x000fc800078e33ff */
[C---:B------:R-:W-:Y:S02]  /*c4e0*/  SEL R14, R245.reuse, R14, !P3 ;  /* 0x0000000ef50e7207 */ /* 0x040fe40005800000 */
[C---:B----4-:R-:W-:Y:S02]  /*c4f0*/  SEL R13, R245.reuse, R13, !P3 ;  /* 0x0000000df50d7207 */ /* 0x050fe40005800000 */
[C---:B--2---:R-:W-:Y:S01]  /*c500*/  SEL R12, R245.reuse, R12, !P3 ;  /* 0x0000000cf50c7207 */ /* 0x044fe20005800000 */
[----:B------:R0:W-:Y:S01]  /*c510*/  STL [R1+0xd8], R14 ;  /* 0x0000d80e01007387 */ /* 0x0001e20000100800 */
[C---:B------:R-:W-:Y:S02]  /*c520*/  SEL R11, R245.reuse, R11, !P3 ;  /* 0x0000000bf50b7207 */ /* 0x040fe40005800000 */
[C---:B------:R-:W-:Y:S02]  /*c530*/  SEL R252, R245.reuse, R252, !P3 ;  /* 0x000000fcf5fc7207 */ /* 0x040fe40005800000 */
[C---:B------:R-:W-:Y:S01]  /*c540*/  SEL R6, R245.reuse, R6, !P3 ;  /* 0x00000006f5067207 */ /* 0x040fe20005800000 */
[----:B0-----:R-:W2:Y:S04]  /*c550*/  LDL.LU R14, [R1+0x1120] ;  /* 0x00112000010e7983 */ /* 0x001ea80000300800 */
[----:B------:R0:W-:Y:S04]  /*c560*/  STL [R1+0xd4], R13 ;  /* 0x0000d40d01007387 */ /* 0x0001e80000100800 */
[----:B0-----:R-:W3:Y:S04]  /*c570*/  LDL.LU R13, [R1+0x111c] ;  /* 0x00111c00010d7983 */ /* 0x001ee80000300800 */
[----:B------:R0:W-:Y:S04]  /*c580*/  STL [R1+0xd0], R12 ;  /* 0x0000d00c01007387 */ /* 0x0001e80000100800 */
[----:B0-----:R-:W4:Y:S04]  /*c590*/  LDL.LU R12, [R1+0x1118] ;  /* 0x00111800010c7983 */ /* 0x001f280000300800 */
[----:B------:R0:W-:Y:S04]  /*c5a0*/  STL [R1+0xcc], R11 ;  /* 0x0000cc0b01007387 */ /* 0x0001e80000100800 */
[----:B0-----:R-:W2:Y:S04]  /*c5b0*/  LDL.LU R11, [R1+0x1114] ;  /* 0x00111400010b7983 */ /* 0x001ea80000300800 */
[----:B------:R0:W-:Y:S04]  /*c5c0*/  STL [R1+0xc8], R252 ;  /* 0x0000c8fc01007387 */ /* 0x0001e80000100800 */
[----:B0-----:R-:W3:Y:S04]  /*c5d0*/  LDL.LU R252, [R1+0x1110] ;  /* 0x0011100001fc7983 */ /* 0x001ee80000300800 */
[----:B------:R0:W-:Y:S04]  /*c5e0*/  STL [R1+0xc4], R6 ;  /* 0x0000c40601007387 */ /* 0x0001e80000100800 */
[----:B0-----:R-:W4:Y:S01]  /*c5f0*/  LDL.LU R6, [R1+0x110c] ;  /* 0x00110c0001067983 */ /* 0x001f220000300800 */
[----:B------:R-:W-:-:S02]  /*c600*/  SEL R5, R245, R5, !P3 ;  /* 0x00000005f5057207 */ /* 0x000fc40005800000 */
[----:B------:R-:W-:-:S03]  /*c610*/  SEL R4, R245, R4, !P3 ;  /* 0x00000004f5047207 */ /* 0x000fc60005800000 */
[----:B------:R0:W-:Y:S02]  /*c620*/  STL [R1+0xc0], R5 ;  /* 0x0000c00501007387 */ /* 0x0001e40000100800 */
[----:B0-----:R-:W-:-:S05]  /*c630*/  SEL R5, R245, R0, !P3 ;  /* 0x00000000f5057207 */ /* 0x001fca0005800000 */
[----:B------:R3:W-:Y:S02]  /*c640*/  STL [R1+0xbc], R5 ;  /* 0x0000bc0501007387 */ /* 0x0007e40000100800 */
[C---:B---3--:R-:W-:Y:S02]  /*c650*/  SEL R5, R245.reuse, R252, !P3 ;  /* 0x000000fcf5057207 */ /* 0x048fe40005800000 */
[C---:B----4-:R-:W-:Y:S02]  /*c660*/  SEL R0, R245.reuse, R6, !P3 ;  /* 0x00000006f5007207 */ /* 0x050fe40005800000 */
[----:B------:R-:W3:Y:S04]  /*c670*/  LDL.LU R6, [R1+0x1108] ;  /* 0x0011080001067983 */ /* 0x000ee80000300800 */
[----:B------:R2:W-:Y:S04]  /*c680*/  STL [R1+0xb8], R4 ;  /* 0x0000b80401007387 */ /* 0x0005e80000100800 */
[----:B------:R0:W-:Y:S01]  /*c690*/  STL [R1+0xb4], R0 ;  /* 0x0000b40001007387 */ /* 0x0001e20000100800 */
[----:B--2---:R-:W-:-:S03]  /*c6a0*/  SEL R4, R245, R11, !P3 ;  /* 0x0000000bf5047207 */ /* 0x004fc60005800000 */
[----:B------:R1:W-:Y:S01]  /*c6b0*/  STL [R1+0xb0], R5 ;  /* 0x0000b00501007387 */ /* 0x0003e20000100800 */
[----:B0-----:R-:W-:-:S03]  /*c6c0*/  SEL R0, R245, R12, !P3 ;  /* 0x0000000cf5007207 */ /* 0x001fc60005800000 */
[----:B------:R0:W-:Y:S01]  /*c6d0*/  STL [R1+0xac], R4 ;  /* 0x0000ac0401007387 */ /* 0x0001e20000100800 */
[----:B-1----:R-:W-:-:S03]  /*c6e0*/  SEL R5, R245, R13, !P3 ;  /* 0x0000000df5057207 */ /* 0x002fc60005800000 */
        /* <DEDUP_REMOVED lines=71> */
[C---:B------:R-:W-:Y:S02]  /*cb60*/  SEL R31, R245.reuse, R49, !P3 ;  /* 0x00000031f51f7207 */ /* 0x040fe40005800000 */
[C---:B-1----:R-:W-:Y:S01]  /*cb70*/  SEL R5, R245.reuse, R79, !P3 ;  /* 0x0000004ff5057207 */ /* 0x042fe20005800000 */
[----:B------:R1:W-:Y:S01]  /*cb80*/  STL [R1+0x1c], R0 ;  /* 0x00001c0001007387 */ /* 0x0003e20000100800 */
[----:B0-----:R-:W-:-:S03]  /*cb90*/  SEL R4, R245, R80, !P3 ;  /* 0x00000050f5047207 */ /* 0x001fc60005800000 */
[----:B------:R0:W-:Y:S01]  /*cba0*/  STL [R1+0x20], R5 ;  /* 0x0000200501007387 */ /* 0x0001e20000100800 */
[----:B------:R-:W-:-:S03]  /*cbb0*/  SEL R32, R245, R48, !P3 ;  /* 0x00000030f5207207 */ /* 0x000fc60005800000 */
[----:B------:R-:W2:Y:S01]  /*cbc0*/  LDL.LU R49, [R1+0xd8] ;  /* 0x0000d80001317983 */ /* 0x000ea20000300800 */
[----:B-1----:R-:W-:-:S03]  /*cbd0*/  SEL R0, R245, R81, !P3 ;  /* 0x00000051f5007207 */ /* 0x002fc60005800000 */
[----:B------:R-:W-:Y:S01]  /*cbe0*/  STL [R1+0x18], R4 ;  /* 0x0000180401007387 */ /* 0x000fe20000100800 */
[----:B------:R-:W-:-:S03]  /*cbf0*/  SEL R33, R245, R47, !P3 ;  /* 0x0000002ff5217207 */ /* 0x000fc60005800000 */
[----:B------:R-:W4:Y:S01]  /*cc00*/  LDL.LU R48, [R1+0xd4] ;  /* 0x0000d40001307983 */ /* 0x000f220000300800 */
[----:B------:R-:W-:-:S03]  /*cc10*/  SEL R34, R245, R46, !P3 ;  /* 0x0000002ef5227207 */ /* 0x000fc60005800000 */
[----:B------:R1:W-:Y:S01]  /*cc20*/  STL [R1+0x14], R0 ;  /* 0x0000140001007387 */ /* 0x0003e20000100800 */
[----:B------:R-:W-:-:S03]  /*cc30*/  SEL R35, R245, R45, !P3 ;  /* 0x0000002df5237207 */ /* 0x000fc60005800000 */
[----:B------:R-:W4:Y:S01]  /*cc40*/  LDL.LU R47, [R1+0xd0] ;  /* 0x0000d000012f7983 */ /* 0x000f220000300800 */
[----:B------:R-:W-:-:S03]  /*cc50*/  SEL R36, R245, R44, !P3 ;  /* 0x0000002cf5247207 */ /* 0x000fc60005800000 */
[----:B------:R-:W4:Y:S01]  /*cc60*/  LDL.LU R46, [R1+0xcc] ;  /* 0x0000cc00012e7983 */ /* 0x000f220000300800 */
[----:B------:R-:W-:-:S03]  /*cc70*/  SEL R37, R245, R43, !P3 ;  /* 0x0000002bf5257207 */ /* 0x000fc60005800000 */
[----:B------:R-:W4:Y:S01]  /*cc80*/  LDL.LU R45, [R1+0xc8] ;  /* 0x0000c800012d7983 */ /* 0x000f220000300800 */
[----:B------:R-:W-:-:S03]  /*cc90*/  SEL R38, R245, R42, !P3 ;  /* 0x0000002af5267207 */ /* 0x000fc60005800000 */
[----:B------:R-:W4:Y:S01]  /*cca0*/  LDL.LU R44, [R1+0xc4] ;  /* 0x0000c400012c7983 */ /* 0x000f220000300800 */
[----:B------:R-:W-:-:S03]  /*ccb0*/  SEL R39, R245, R41, !P3 ;  /* 0x00000029f5277207 */ /* 0x000fc60005800000 */
[----:B------:R-:W4:Y:S04]  /*ccc0*/  LDL.LU R43, [R1+0xc0] ;  /* 0x0000c000012b7983 */ /* 0x000f280000300800 */
[----:B------:R-:W4:Y:S04]  /*ccd0*/  LDL.LU R42, [R1+0xbc] ;  /* 0x0000bc00012a7983 */ /* 0x000f280000300800 */
[----:B------:R-:W4:Y:S01]  /*cce0*/  LDL.LU R41, [R1+0xb8] ;  /* 0x0000b80001297983 */ /* 0x000f220000300800 */
[----:B------:R-:W-:Y:S01]  /*ccf0*/  @!P1 IMAD.MOV R2, RZ, RZ, -R2 ;  /* 0x000000ffff029224 */ /* 0x000fe200078e0a02 */
[----:B0-----:R-:W-:-:S02]  /*cd00*/  SEL R5, R245, R82, !P3 ;  /* 0x00000052f5057207 */ /* 0x001fc40005800000 */
[C---:B-1----:R-:W-:Y:S02]  /*cd10*/  SEL R0, R245.reuse, R83, !P3 ;  /* 0x00000053f5007207 */ /* 0x042fe40005800000 */
[C---:B------:R-:W-:Y:S02]  /*cd20*/  SEL R4, R245.reuse, R84, !P3 ;  /* 0x00000054f5047207 */ /* 0x040fe40005800000 */
[C---:B------:R-:W-:Y:S02]  /*cd30*/  SEL R252, R245.reuse, R85, !P3 ;  /* 0x00000055f5fc7207 */ /* 0x040fe40005800000 */
[----:B------:R-:W-:Y:S01]  /*cd40*/  SEL R84, R245, R2, !P3 ;  /* 0x00000002f5547207 */ /* 0x000fe20005800000 */
[----:B------:R-:W-:Y:S01]  /*cd50*/  STL [R1+0x10f8], R5 ;  /* 0x0010f80501007387 */ /* 0x000fe20000100800 */
[----:B------:R-:W-:Y:S01]  /*cd60*/  LEA.HI.X.SX32 R2, R3, UR5, 0x1, P6 ;  /* 0x0000000503027c11 */ /* 0x000fe2000b0f0eff */
[----:B------:R-:W-:Y:S02]  /*cd70*/  ULDC UR5, c[0x0][0x240] ;  /* 0x0000900000057ab9 */ /* 0x000fe40000000800 */
[----:B------:R-:W-:Y:S04]  /*cd80*/  STL [R1+0x10fc], R0 ;  /* 0x0010fc0001007387 */ /* 0x000fe80000100800 */
[----:B------:R-:W-:Y:S04]  /*cd90*/  STL [R1+0x1100], R4 ;  /* 0x0011000401007387 */ /* 0x000fe80000100800 */
[----:B------:R0:W-:Y:S01]  /*cda0*/  STL [R1+0x1104], R252 ;  /* 0x001104fc01007387 */ /* 0x0001e20000100800 */
[----:B---3--:R-:W-:-:S03]  /*cdb0*/  IMAD R3, R6, UR4, RZ ;  /* 0x0000000406037c24 */ /* 0x008fc6000f8e02ff */
[----:B------:R-:W-:Y:S01]  /*cdc0*/  STL [R1+0x10f0], R2 ;  /* 0x0010f00201007387 */ /* 0x000fe20000100800 */
[----:B------:R-:W-:-:S03]  /*cdd0*/  SEL R11, R245, R69, !P3 ;  /* 0x00000045f50b7207 */ /* 0x000fc60005800000 */
[----:B------:R1:W-:Y:S01]  /*cde0*/  STL [R1+0x10ec], R3 ;  /* 0x0010ec0301007387 */ /* 0x0003e20000100800 */
[----:B------:R-:W-:-:S03]  /*cdf0*/  SEL R12, R245, R68, !P3 ;  /* 0x00000044f50c7207 */ /* 0x000fc60005800000 */
[----:B------:R-:W3:Y:S01]  /*ce00*/  LDL.LU R71, [R1+0xb4] ;  /* 0x0000b40001477983 */ /* 0x000ee20000300800 */
        /* <DEDUP_REMOVED lines=35> */
[----:B------:R-:W3:Y:S04]  /*d040*/  LDL.LU R53, [R1+0x6c] ;  /* 0x00006c0001357983 */ /* 0x000ee80000300800 */
[----:B------:R-:W3:Y:S04]  /*d050*/  LDL.LU R52, [R1+0x68] ;  /* 0x0000680001347983 */ /* 0x000ee80000300800 */
[----:B------:R-:W3:Y:S01]  /*d060*/  LDL.LU R51, [R1+0x64] ;  /* 0x0000640001337983 */ /* 0x000ee20000300800 */
[----:B------:R-:W-:-:S03]  /*d070*/  @!P5 IMAD.MOV R9, RZ, RZ, -R9 ;  /* 0x000000ffff09d224 */ /* 0x000fc600078e0a09 */
[----:B------:R-:W3:Y:S01]  /*d080*/  LDL.LU R50, [R1+0x60] ;  /* 0x0000600001327983 */ /* 0x000ee20000300800 */
[----:B------:R-:W-:Y:S02]  /*d090*/  @!P0 IMAD.MOV R8, RZ, RZ, -R8 ;  /* 0x000000ffff088224 */ /* 0x000fe400078e0a08 */
[----:B------:R-:W-:Y:S02]  /*d0a0*/  @!P4 IMAD.MOV R7, RZ, RZ, -R7 ;  /* 0x000000ffff07c224 */ /* 0x000fe400078e0a07 */
[----:B------:R-:W-:Y:S01]  /*d0b0*/  @!P2 IMAD.MOV R10, RZ, RZ, -R10 ;  /* 0x000000ffff0aa224 */ /* 0x000fe200078e0a0a */
[C---:B------:R-:W-:Y:S02]  /*d0c0*/  SEL R40, R245.reuse, R40, !P3 ;  /* 0x00000028f5287207 */ /* 0x040fe40005800000 */
[C---:B------:R-:W-:Y:S02]  /*d0d0*/  SEL R86, R245.reuse, R86, !P3 ;  /* 0x00000056f5567207 */ /* 0x040fe40005800000 */
[----:B------:R-:W-:-:S02]  /*d0e0*/  SEL R87, R245, R87, !P3 ;  /* 0x00000057f5577207 */ /* 0x000fc40005800000 */
[C---:B------:R-:W-:Y:S02]  /*d0f0*/  SEL R88, R245.reuse, R88, !P3 ;  /* 0x00000058f5587207 */ /* 0x040fe40005800000 */
[C---:B------:R-:W-:Y:S02]  /*d100*/  SEL R89, R245.reuse, R89, !P3 ;  /* 0x00000059f5597207 */ /* 0x040fe40005800000 */
[C---:B------:R-:W-:Y:S02]  /*d110*/  SEL R90, R245.reuse, R90, !P3 ;  /* 0x0000005af55a7207 */ /* 0x040fe40005800000 */
        /* <DEDUP_REMOVED lines=56> */
[----:B------:R-:W-:Y:S01]  /*d4a0*/  SEL R147, R245, R147, !P3 ;  /* 0x00000093f5937207 */ /* 0x000fe20005800000 */
[----:B--2---:R-:W-:-:S02]  /*d4b0*/  IMAD R80, R49, UR5, RZ ;  /* 0x0000000531507c24 */ /* 0x004fc4000f8e02ff */
[----:B------:R-:W2:Y:S01]  /*d4c0*/  LDL.LU R49, [R1+0x5c] ;  /* 0x00005c0001317983 */ /* 0x000ea20000300800 */
[----:B----4-:R-:W-:-:S03]  /*d4d0*/  IMAD R79, R48, UR5, RZ ;  /* 0x00000005304f7c24 */ /* 0x010fc6000f8e02ff */
[----:B------:R-:W4:Y:S01]  /*d4e0*/  LDL.LU R48, [R1+0x58] ;  /* 0x0000580001307983 */ /* 0x000f220000300800 */
[----:B------:R-:W-:-:S03]  /*d4f0*/  IMAD R78, R47, UR5, RZ ;  /* 0x000000052f4e7c24 */ /* 0x000fc6000f8e02ff */
[----:B------:R-:W4:Y:S01]  /*d500*/  LDL.LU R47, [R1+0x54] ;  /* 0x00005400012f7983 */ /* 0x000f220000300800 */
[----:B------:R-:W-:-:S03]  /*d510*/  IMAD R77, R46, UR5, RZ ;  /* 0x000000052e4d7c24 */ /* 0x000fc6000f8e02ff */
[----:B------:R-:W4:Y:S01]  /*d520*/  LDL.LU R46, [R1+0x50] ;  /* 0x00005000012e7983 */ /* 0x000f220000300800 */
[----:B------:R-:W-:-:S03]  /*d530*/  IMAD R76, R45, UR5, RZ ;  /* 0x000000052d4c7c24 */ /* 0x000fc6000f8e02ff */
[----:B------:R-:W4:Y:S01]  /*d540*/  LDL.LU R45, [R1+0x4c] ;  /* 0x00004c00012d7983 */ /* 0x000f220000300800 */
[----:B------:R-:W-:-:S03]  /*d550*/  IMAD R75, R44, UR5, RZ ;  /* 0x000000052c4b7c24 */ /* 0x000fc6000f8e02ff */
[----:B------:R-:W4:Y:S01]  /*d560*/  LDL.LU R44, [R1+0x48] ;  /* 0x00004800012c7983 */ /* 0x000f220000300800 */
[----:B------:R-:W-:Y:S01]  /*d570*/  IMAD R74, R43, UR5, RZ ;  /* 0x000000052b4a7c24 */ /* 0x000fe2000f8e02ff */
[C---:B------:R-:W-:Y:S02]  /*d580*/  SEL R148, R245.reuse, R148, !P3 ;  /* 0x00000094f5947207 */ /* 0x040fe40005800000 */
[----:B------:R-:W4:Y:S01]  /*d590*/  LDL.LU R43, [R1+0x44] ;  /* 0x00004400012b7983 */ /* 0x000f220000300800 */
[C---:B------:R-:W-:Y:S01]  /*d5a0*/  SEL R149, R245.reuse, R149, !P3 ;  /* 0x00000095f5957207 */ /* 0x040fe20005800000 */
[----:B------:R-:W-:Y:S01]  /*d5b0*/  IMAD R73, R42, UR5, RZ ;  /* 0x000000052a497c24 */ /* 0x000fe2000f8e02ff */
[C---:B------:R-:W-:Y:S01]  /*d5c0*/  SEL R150, R245.reuse, R150, !P3 ;  /* 0x00000096f5967207 */ /* 0x040fe20005800000 */
[----:B------:R-:W4:Y:S01]  /*d5d0*/  LDL.LU R42, [R1+0x40] ;  /* 0x00004000012a7983 */ /* 0x000f220000300800 */
[----:B------:R-:W-:Y:S01]  /*d5e0*/  SEL R151, R245, R151, !P3 ;  /* 0x00000097f5977207 */ /* 0x000fe20005800000 */
[----:B------:R-:W-:Y:S01]  /*d5f0*/  IMAD R72, R41, UR5, RZ ;  /* 0x0000000529487c24 */ /* 0x000fe2000f8e02ff */
[C---:B------:R-:W-:Y:S01]  /*d600*/  SEL R152, R245.reuse, R152, !P3 ;  /* 0x00000098f5987207 */ /* 0x040fe20005800000 */
[----:B------:R-:W4:Y:S01]  /*d610*/  LDL.LU R41, [R1+0x3c] ;  /* 0x00003c0001297983 */ /* 0x000f220000300800 */
        /* <DEDUP_REMOVED lines=101> */
[----:B------:R-:W-:Y:S02]  /*dc70*/  SEL R245, R245, R10, !P3 ;  /* 0x0000000af5f57207 */ /* 0x000fe40005800000 */
[----:B------:R-:W4:Y:S04]  /*dc80*/  LDL.LU R10, [R1+0x38] ;  /* 0x00003800010a7983 */ /* 0x000f280000300800 */
[----:B------:R-:W4:Y:S04]  /*dc90*/  LDL.LU R9, [R1+0x34] ;  /* 0x0000340001097983 */ /* 0x000f280000300800 */
[----:B------:R-:W4:Y:S04]  /*dca0*/  LDL.LU R8, [R1+0x30] ;  /* 0x0000300001087983 */ /* 0x000f280000300800 */
[----:B------:R-:W4:Y:S04]  /*dcb0*/  LDL.LU R7, [R1+0x2c] ;  /* 0x00002c0001077983 */ /* 0x000f280000300800 */
[----:B------:R-:W4:Y:S04]  /*dcc0*/  LDL.LU R6, [R1+0x28] ;  /* 0x0000280001067983 */ /* 0x000f280000300800 */
[----:B------:R-:W4:Y:S04]  /*dcd0*/  LDL.LU R85, [R1+0x24] ;  /* 0x0000240001557983 */ /* 0x000f280000300800 */
[----:B0-----:R-:W3:Y:S04]  /*dce0*/  LDL.LU R252, [R1+0x4] ;  /* 0x0000040001fc7983 */ /* 0x001ee80000300800 */
[----:B------:R-:W2:Y:S04]  /*dcf0*/  LDL.LU R4, [R1+0x10] ;  /* 0x0000100001047983 */ /* 0x000ea80000300800 */
[----:B------:R-:W4:Y:S04]  /*dd00*/  LDL.LU R0, [R1+0x1c] ;  /* 0x00001c0001007983 */ /* 0x000f280000300800 */
[----:B------:R-:W4:Y:S04]  /*dd10*/  LDL.LU R5, [R1+0x20] ;  /* 0x0000200001057983 */ /* 0x000f280000300800 */
[----:B-1----:R-:W4:Y:S04]  /*dd20*/  LDL.LU R3, [R1+0x18] ;  /* 0x0000180001037983 */ /* 0x002f280000300800 */
[----:B------:R-:W4:Y:S01]  /*dd30*/  LDL.LU R2, [R1+0x14] ;  /* 0x0000140001027983 */ /* 0x000f220000300800 */
[----:B---3--:R-:W-:-:S02]  /*dd40*/  IMAD R252, R252, UR5, RZ ;  /* 0x00000005fcfc7c24 */ /* 0x008fc4000f8e02ff */
[----:B--2---:R-:W-:-:S03]  /*dd50*/  IMAD R4, R4, UR5, RZ ;  /* 0x0000000504047c24 */ /* 0x004fc6000f8e02ff */
[----:B------:R0:W-:Y:S01]  /*dd60*/  STL [R1+0x4], R252 ;  /* 0x000004fc01007387 */ /* 0x0001e20000100800 */
[----:B----4-:R-:W-:Y:S02]  /*dd70*/  IMAD R0, R0, UR5, RZ ;  /* 0x0000000500007c24 */ /* 0x010fe4000f8e02ff */
[----:B------:R-:W-:Y:S01]  /*dd80*/  IMAD R5, R5, UR5, RZ ;  /* 0x0000000505057c24 */ /* 0x000fe2000f8e02ff */
[----:B0-----:R-:W2:Y:S04]  /*dd90*/  LDL.LU R252, [R1+0x1104] ;  /* 0x0011040001fc7983 */ /* 0x001ea80000300800 */
[----:B------:R0:W-:Y:S04]  /*dda0*/  STL [R1+0x10], R4 ;  /* 0x0000100401007387 */ /* 0x0001e80000100800 */
[----:B0-----:R-:W3:Y:S04]  /*ddb0*/  LDL.LU R4, [R1+0x1100] ;  /* 0x0011000001047983 */ /* 0x001ee80000300800 */
[----:B------:R0:W-:Y:S04]  /*ddc0*/  STL [R1+0x1c], R0 ;  /* 0x00001c0001007387 */ /* 0x0001e80000100800 */
[----:B0-----:R-:W4:Y:S04]  /*ddd0*/  LDL.LU R0, [R1+0x10fc] ;  /* 0x0010fc0001007983 */ /* 0x001f280000300800 */
[----:B------:R0:W-:Y:S04]  /*dde0*/  STL [R1+0x20], R5 ;  /* 0x0000200501007387 */ /* 0x0001e80000100800 */
[----:B0-----:R-:W2:Y:S01]  /*ddf0*/  LDL.LU R5, [R1+0x10f8] ;  /* 0x0010f80001057983 */ /* 0x001ea20000300800 */
[----:B------:R-:W-:-:S05]  /*de00*/  IMAD R3, R3, UR5, RZ ;  /* 0x0000000503037c24 */ /* 0x000fca000f8e02ff */
[----:B------:R2:W-:Y:S02]  /*de10*/  STL [R1+0x18], R3 ;  /* 0x0000180301007387 */ /* 0x0005e40000100800 */
[----:B--2---:R-:W-:Y:S02]  /*de20*/  IMAD R3, R5, UR5, RZ ;  /* 0x0000000505037c24 */ /* 0x004fe4000f8e02ff */
[----:B------:R-:W2:Y:S01]  /*de30*/  LDL.LU R5, [R1+0x10f4] ;  /* 0x0010f40001057983 */ /* 0x000ea20000300800 */
[----:B------:R-:W-:-:S05]  /*de40*/  IMAD R2, R2, UR5, RZ ;  /* 0x0000000502027c24 */ /* 0x000fca000f8e02ff */
[----:B------:R2:W-:Y:S02]  /*de50*/  STL [R1+0x14], R2 ;  /* 0x0000140201007387 */ /* 0x0005e40000100800 */
[----:B--2---:R-:W-:-:S05]  /*de60*/  LEA R2, P5, R80, R5, 0x1 ;  /* 0x0000000550027211 */ /* 0x004fca00078a08ff */
[----:B------:R0:W-:Y:S02]  /*de70*/  STL [R1+0x6bc], R2 ;  /* 0x0006bc0201007387 */ /* 0x0001e40000100800 */
[----:B0-----:R-:W-:-:S05]  /*de80*/  LEA R2, P3, R79, R5, 0x1 ;  /* 0x000000054f027211 */ /* 0x001fca00078608ff */
        /* <DEDUP_REMOVED lines=10> */
[----:B------:R0:W-:Y:S04]  /*df30*/  STL [R1+0x6ec], R2 ;  /* 0x0006ec0201007387 */ /* 0x0001e80000100800 */
[----:B0-----:R-:W2:Y:S01]  /*df40*/  LDL.LU R2, [R1+0x10f0] ;  /* 0x0010f00001027983 */ /* 0x001ea20000300800 */
[----:B------:R-:W-:Y:S02]  /*df50*/  IMAD R71, R71, UR5, RZ ;  /* 0x0000000547477c24 */ /* 0x000fe4000f8e02ff */
[----:B------:R-:W-:Y:S02]  /*df60*/  IMAD R70, R70, UR5, RZ ;  /* 0x0000000546467c24 */ /* 0x000fe4000f8e02ff */
[----:B------:R-:W-:Y:S02]  /*df70*/  IMAD R69, R69, UR5, RZ ;  /* 0x0000000545457c24 */ /* 0x000fe4000f8e02ff */
[----:B------:R-:W-:-:S02]  /*df80*/  IMAD R68, R68, UR5, RZ ;  /* 0x0000000544447c24 */ /* 0x000fc4000f8e02ff */
[----:B------:R-:W-:Y:S02]  /*df90*/  IMAD R67, R67, UR5, RZ ;  /* 0x0000000543437c24 */ /* 0x000fe4000f8e02ff */
[----:B------:R-:W-:Y:S02]  /*dfa0*/  IMAD R66, R66, UR5, RZ ;  /* 0x0000000542427c24 */ /* 0x000fe4000f8e02ff */
        /* <DEDUP_REMOVED lines=50> */
[----:B------:R-:W-:Y:S01]  /*e2d0*/  IMAD R15, R15, UR5, RZ ;  /* 0x000000050f0f7c24 */ /* 0x000fe2000f8e02ff */
[-C--:B--2---:R-:W-:Y:S02]  /*e2e0*/  LEA.HI.X.SX32 R80, R80, R2.reuse, 0x1, P5 ;  /* 0x0000000250507211 */ /* 0x084fe400028f0eff */
[----:B------:R-:W-:-:S03]  /*e2f0*/  LEA.HI.X.SX32 R79, R79, R2, 0x1, P3 ;  /* 0x000000024f4f7211 */ /* 0x000fc600018f0eff */
[----:B------:R0:W-:Y:S01]  /*e300*/  STL [R1+0x6b8], R80 ;  /* 0x0006b85001007387 */ /* 0x0001e20000100800 */
[----:B------:R-:W-:Y:S02]  /*e310*/  LEA.HI.X.SX32 R77, R77, R2, 0x1, P1 ;  /* 0x000000024d4d7211 */ /* 0x000fe400008f0eff */
[----:B0-----:R-:W-:-:S05]  /*e320*/  LEA R80, P5, R73, R5, 0x1 ;  /* 0x0000000549507211 */ /* 0x001fca00078a08ff */
[----:B------:R0:W-:Y:S04]  /*e330*/  STL [R1+0x6f4], R80 ;  /* 0x0006f45001007387 */ /* 0x0001e80000100800 */
[----:B------:R1:W-:Y:S01]  /*e340*/  STL [R1+0x6c0], R79 ;  /* 0x0006c04f01007387 */ /* 0x0003e20000100800 */
[-C--:B0-----:R-:W-:Y:S02]  /*e350*/  LEA R80, P3, R72, R5.reuse, 0x1 ;  /* 0x0000000548507211 */ /* 0x081fe400078608ff */
[----:B-1----:R-:W-:Y:S02]  /*e360*/  LEA.HI.X.SX32 R79, R78, R2, 0x1, P2 ;  /* 0x000000024e4f7211 */ /* 0x002fe400010f0eff */
[-C--:B------:R-:W-:Y:S01]  /*e370*/  LEA R78, P2, R71, R5.reuse, 0x1 ;  /* 0x00000005474e7211 */ /* 0x080fe200078408ff */
[----:B------:R-:W-:Y:S04]  /*e380*/  STL [R1+0x6fc], R80 ;  /* 0x0006fc5001007387 */ /* 0x000fe80000100800 */
[----:B------:R0:W-:Y:S04]  /*e390*/  STL [R1+0x6c8], R79 ;  /* 0x0006c84f01007387 */ /* 0x0001e80000100800 */
[----:B------:R1:W-:Y:S04]  /*e3a0*/  STL [R1+0x704], R78 ;  /* 0x0007044e01007387 */ /* 0x0003e80000100800 */
[----:B------:R2:W-:Y:S01]  /*e3b0*/  STL [R1+0x6d0], R77 ;  /* 0x0006d04d01007387 */ /* 0x0005e20000100800 */
[----:B0-----:R-:W-:-:S02]  /*e3c0*/  LEA R79, P1, R70, R5, 0x1 ;  /* 0x00000005464f7211 */ /* 0x001fc400078208ff */
[-C--:B-1----:R-:W-:Y:S02]  /*e3d0*/  LEA.HI.X.SX32 R78, R76, R2.reuse, 0x1, P0 ;  /* 0x000000024c4e7211 */ /* 0x082fe400000f0eff */
[-C--:B------:R-:W-:Y:S02]  /*e3e0*/  LEA.HI.X.SX32 R76, R75, R2.reuse, 0x1, P4 ;  /* 0x000000024b4c7211 */ /* 0x080fe400020f0eff */
[-C--:B--2---:R-:W-:Y:S01]  /*e3f0*/  LEA R77, P0, R69, R5.reuse, 0x1 ;  /* 0x00000005454d7211 */ /* 0x084fe200078008ff */
[----:B------:R-:W-:Y:S01]  /*e400*/  STL [R1+0x70c], R79 ;  /* 0x00070c4f01007387 */ /* 0x000fe20000100800 */
[-C--:B------:R-:W-:Y:S02]  /*e410*/  LEA R75, P4, R68, R5.reuse, 0x1 ;  /* 0x00000005444b7211 */ /* 0x080fe400078808ff */
[----:B------:R-:W-:Y:S01]  /*e420*/  LEA.HI.X.SX32 R74, R74, R2, 0x1, P6 ;  /* 0x000000024a4a7211 */ /* 0x000fe200030f0eff */
[----:B------:R-:W-:Y:S04]  /*e430*/  STL [R1+0x6d8], R78 ;  /* 0x0006d84e01007387 */ /* 0x000fe80000100800 */
        /* <DEDUP_REMOVED lines=197> */
[----:B-1----:R-:W-:-:S03]  /*f090*/  LEA.HI.X.SX32 R27, R25, R2, 0x1, P6 ;  /* 0x00000002191b7211 */ /* 0x002fc600030f0eff */
[----:B------:R-:W-:Y:S01]  /*f0a0*/  STL [R1+0x8a4], R28 ;  /* 0x0008a41c01007387 */ /* 0x000fe20000100800 */
[-C--:B------:R-:W-:Y:S02]  /*f0b0*/  LEA.HI.X.SX32 R25, R24, R2.reuse, 0x1, P5 ;  /* 0x0000000218197211 */ /* 0x080fe400028f0eff */
[-C--:B--2---:R-:W-:Y:S01]  /*f0c0*/  LEA R26, P6, R18, R5.reuse, 0x1 ;  /* 0x00000005121a7211 */ /* 0x084fe200078c08ff */
[----:B------:R-:W-:Y:S01]  /*f0d0*/  STL [R1+0x870], R27 ;  /* 0x0008701b01007387 */ /* 0x000fe20000100800 */
[-C--:B------:R-:W-:Y:S02]  /*f0e0*/  LEA R24, P5, R17, R5.reuse, 0x1 ;  /* 0x0000000511187211 */ /* 0x080fe400078a08ff */
[----:B------:R-:W-:Y:S01]  /*f0f0*/  LEA.HI.X.SX32 R23, R23, R2, 0x1, P3 ;  /* 0x0000000217177211 */ /* 0x000fe200018f0eff */
[----:B------:R-:W-:Y:S04]  /*f100*/  STL [R1+0x8ac], R26 ;  /* 0x0008ac1a01007387 */ /* 0x000fe80000100800 */
[----:B------:R-:W2:Y:S04]  /*f110*/  LDL.LU R75, [R1+0x4] ;  /* 0x00000400014b7983 */ /* 0x000ea80000300800 */
[----:B------:R-:W-:Y:S04]  /*f120*/  STL [R1+0x878], R25 ;  /* 0x0008781901007387 */ /* 0x000fe80000100800 */
[----:B------:R0:W-:Y:S04]  /*f130*/  STL [R1+0x8b4], R24 ;  /* 0x0008b41801007387 */ /* 0x0001e80000100800 */
[----:B------:R-:W2:Y:S04]  /*f140*/  LDL.LU R76, [R1+0x10] ;  /* 0x00001000014c7983 */ /* 0x000ea80000300800 */
[----:B------:R1:W-:Y:S01]  /*f150*/  STL [R1+0x880], R23 ;  /* 0x0008801701007387 */ /* 0x0003e20000100800 */
[----:B0-----:R-:W-:-:S03]  /*f160*/  LEA R24, P3, R16, R5, 0x1 ;  /* 0x0000000510187211 */ /* 0x001fc600078608ff */
[----:B------:R-:W2:Y:S01]  /*f170*/  LDL.LU R77, [R1+0x1c] ;  /* 0x00001c00014d7983 */ /* 0x000ea20000300800 */
[----:B-1----:R-:W-:-:S03]  /*f180*/  LEA.HI.X.SX32 R23, R22, R2, 0x1, P2 ;  /* 0x0000000216177211 */ /* 0x002fc600010f0eff */
[----:B------:R-:W-:Y:S01]  /*f190*/  STL [R1+0x8bc], R24 ;  /* 0x0008bc1801007387 */ /* 0x000fe20000100800 */
[----:B------:R-:W-:-:S03]  /*f1a0*/  LEA R22, P2, R15, R5, 0x1 ;  /* 0x000000050f167211 */ /* 0x000fc600078408ff */
[----:B------:R-:W2:Y:S04]  /*f1b0*/  LDL.LU R78, [R1+0x20] ;  /* 0x00002000014e7983 */ /* 0x000ea80000300800 */
[----:B------:R0:W-:Y:S04]  /*f1c0*/  STL [R1+0x888], R23 ;  /* 0x0008881701007387 */ /* 0x0001e80000100800 */
[----:B------:R-:W2:Y:S04]  /*f1d0*/  LDL.LU R79, [R1+0x18] ;  /* 0x00001800014f7983 */ /* 0x000ea80000300800 */
[----:B------:R1:W-:Y:S04]  /*f1e0*/  STL [R1+0x8c4], R22 ;  /* 0x0008c41601007387 */ /* 0x0003e80000100800 */
[----:B------:R-:W2:Y:S01]  /*f1f0*/  LDL.LU R80, [R1+0x14] ;  /* 0x0000140001507983 */ /* 0x000ea20000300800 */
[----:B------:R-:W-:Y:S01]  /*f200*/  IMAD R14, R14, UR5, RZ ;  /* 0x000000050e0e7c24 */ /* 0x000fe2000f8e02ff */
[----:B------:R-:W-:Y:S01]  /*f210*/  LEA.HI.X.SX32 R21, R21, R2, 0x1, P1 ;  /* 0x0000000215157211 */ /* 0x000fe200008f0eff */
[----:B------:R-:W-:-:S02]  /*f220*/  IMAD R13, R13, UR5, RZ ;  /* 0x000000050d0d7c24 */ /* 0x000fc4000f8e02ff */
[----:B------:R-:W-:Y:S01]  /*f230*/  IMAD R12, R12, UR5, RZ ;  /* 0x000000050c0c7c24 */ /* 0x000fe2000f8e02ff */
[-C--:B0-----:R-:W-:Y:S01]  /*f240*/  LEA R23, P1, R14, R5.reuse, 0x1 ;  /* 0x000000050e177211 */ /* 0x081fe200078208ff */
[----:B------:R0:W-:Y:S01]  /*f250*/  STL [R1+0x890], R21 ;  /* 0x0008901501007387 */ /* 0x0001e20000100800 */
[-C--:B-1----:R-:W-:Y:S01]  /*f260*/  LEA.HI.X.SX32 R22, R20, R2.reuse, 0x1, P0 ;  /* 0x0000000214167211 */ /* 0x082fe200000f0eff */
[----:B------:R-:W-:Y:S01]  /*f270*/  IMAD R11, R11, UR5, RZ ;  /* 0x000000050b0b7c24 */ /* 0x000fe2000f8e02ff */
[-C--:B------:R-:W-:Y:S01]  /*f280*/  LEA.HI.X.SX32 R20, R19, R2.reuse, 0x1, P4 ;  /* 0x0000000213147211 */ /* 0x080fe200020f0eff */
[----:B------:R-:W-:Y:S01]  /*f290*/  STL [R1+0x8cc], R23 ;  /* 0x0008cc1701007387 */ /* 0x000fe20000100800 */
[-C--:B------:R-:W-:Y:S01]  /*f2a0*/  LEA R19, P4, R12, R5.reuse, 0x1 ;  /* 0x000000050c137211 */ /* 0x080fe200078808ff */
[----:B------:R-:W-:Y:S01]  /*f2b0*/  IMAD R10, R10, UR5, RZ ;  /* 0x000000050a0a7c24 */ /* 0x000fe2000f8e02ff */
[----:B------:R-:W-:Y:S02]  /*f2c0*/  LEA.HI.X.SX32 R18, R18, R2, 0x1, P6 ;  /* 0x0000000212127211 */ /* 0x000fe400030f0eff */
[----:B0-----:R-:W-:Y:S01]  /*f2d0*/  LEA R21, P0, R13, R5, 0x1 ;  /* 0x000000050d157211 */ /* 0x001fe200078008ff */
[----:B------:R-:W-:Y:S01]  /*f2e0*/  STL [R1+0x898], R22 ;  /* 0x0008981601007387 */ /* 0x000fe20000100800 */
[----:B------:R-:W-:-:S03]  /*f2f0*/  IMAD R9, R9, UR5, RZ ;  /* 0x0000000509097c24 */ /* 0x000fc6000f8e02ff */
[----:B------:R-:W-:Y:S04]  /*f300*/  STL [R1+0x8d4], R21 ;  /* 0x0008d41501007387 */ /* 0x000fe80000100800 */
[----:B------:R0:W-:Y:S04]  /*f310*/  STL [R1+0x8a0], R20 ;  /* 0x0008a01401007387 */ /* 0x0001e80000100800 */
[----:B------:R1:W-:Y:S01]  /*f320*/  STL [R1+0x8dc], R19 ;  /* 0x0008dc1301007387 */ /* 0x0003e20000100800 */
[----:B------:R-:W-:-:S03]  /*f330*/  IMAD R8, R8, UR5, RZ ;  /* 0x0000000508087c24 */ /* 0x000fc6000f8e02ff */
[----:B------:R3:W-:Y:S01]  /*f340*/  STL [R1+0x8a8], R18 ;  /* 0x0008a81201007387 */ /* 0x0007e20000100800 */
[-C--:B0-----:R-:W-:Y:S02]  /*f350*/  LEA R20, P6, R11, R5.reuse, 0x1 ;  /* 0x000000050b147211 */ /* 0x081fe400078c08ff */
[-C--:B-1----:R-:W-:Y:S02]  /*f360*/  LEA.HI.X.SX32 R19, R17, R2.reuse, 0x1, P5 ;  /* 0x0000000211137211 */ /* 0x082fe400028f0eff */
[-C--:B------:R-:W-:Y:S02]  /*f370*/  LEA.HI.X.SX32 R17, R16, R2.reuse, 0x1, P3 ;  /* 0x0000000210117211 */ /* 0x080fe400018f0eff */
[-C--:B---3--:R-:W-:Y:S01]  /*f380*/  LEA R18, P5, R10, R5.reuse, 0x1 ;  /* 0x000000050a127211 */ /* 0x088fe200078a08ff */
[----:B------:R-:W-:Y:S01]  /*f390*/  STL [R1+0x8e4], R20 ;  /* 0x0008e41401007387 */ /* 0x000fe20000100800 */
[----:B------:R-:W-:Y:S01]  /*f3a0*/  LEA R16, P3, R9, R5, 0x1 ;  /* 0x0000000509107211 */ /* 0x000fe200078608ff */
[----:B------:R-:W-:Y:S01]  /*f3b0*/  IMAD R7, R7, UR5, RZ ;  /* 0x0000000507077c24 */ /* 0x000fe2000f8e02ff */
[----:B------:R-:W-:Y:S01]  /*f3c0*/  LEA.HI.X.SX32 R15, R15, R2, 0x1, P2 ;  /* 0x000000020f0f7211 */ /* 0x000fe200010f0eff */
        /* <DEDUP_REMOVED lines=21> */
[-C--:B------:R-:W-:Y:S01]  /*f520*/  LEA.HI.X.SX32 R11, R10, R2.reuse, 0x1, P5 ;  /* 0x000000020a0b7211 */ /* 0x080fe200028f0eff */
[----:B------:R-:W-:Y:S01]  /*f530*/  STL [R1+0x914], R14 ;  /* 0x0009140e01007387 */ /* 0x000fe20000100800 */
[----:B------:R-:W-:-:S03]  /*f540*/  LEA.HI.X.SX32 R9, R9, R2, 0x1, P3 ;  /* 0x0000000209097211 */ /* 0x000fc600018f0eff */
[----:B------:R-:W-:Y:S01]  /*f550*/  STL [R1+0x8e0], R13 ;  /* 0x0008e00d01007387 */ /* 0x000fe20000100800 */
[----:B------:R-:W-:Y:S01]  /*f560*/  LEA.HI.X.SX32 R6, R6, R2, 0x1, P0 ;  /* 0x0000000206067211 */ /* 0x000fe200000f0eff */
[----:B----4-:R-:W-:Y:S02]  /*f570*/  IMAD R0, R0, UR5, RZ ;  /* 0x0000000500007c24 */ /* 0x010fe4000f8e02ff */
        /* <DEDUP_REMOVED lines=18> */
[----:B------:R-:W-:Y:S01]  /*f6a0*/  IMAD R102, R102, UR5, RZ ;  /* 0x0000000566667c24 */ /* 0x000fe2000f8e02ff */
[----:B--2---:R-:W-:-:S05]  /*f6b0*/  LEA R12, P6, R75, R5, 0x1 ;  /* 0x000000054b0c7211 */ /* 0x004fca00078c08ff */
[----:B------:R-:W-:Y:S01]  /*f6c0*/  STL [R1+0x91c], R12 ;  /* 0x00091c0c01007387 */ /* 0x000fe20000100800 */
[----:B------:R-:W-:-:S03]  /*f6d0*/  LEA R10, P5, R76, R5, 0x1 ;  /* 0x000000054c0a7211 */ /* 0x000fc600078a08ff */
[----:B------:R0:W-:Y:S04]  /*f6e0*/  STL [R1+0x8e8], R11 ;  /* 0x0008e80b01007387 */ /* 0x0001e80000100800 */
[----:B------:R1:W-:Y:S04]  /*f6f0*/  STL [R1+0x924], R10 ;  /* 0x0009240a01007387 */ /* 0x0003e80000100800 */
[----:B------:R2:W-:Y:S01]  /*f700*/  STL [R1+0x8f0], R9 ;  /* 0x0008f00901007387 */ /* 0x0005e20000100800 */
[----:B0-----:R-:W-:Y:S02]  /*f710*/  LEA R11, P3, R77, R5, 0x1 ;  /* 0x000000054d0b7211 */ /* 0x001fe400078608ff */
[----:B-1----:R-:W-:-:S02]  /*f720*/  LEA.HI.X.SX32 R10, R8, R2, 0x1, P2 ;  /* 0x00000002080a7211 */ /* 0x002fc400010f0eff */
[----:B------:R-:W-:Y:S02]  /*f730*/  LEA.HI.X.SX32 R8, R7, R2, 0x1, P1 ;  /* 0x0000000207087211 */ /* 0x000fe400008f0eff */
[-C--:B--2---:R-:W-:Y:S01]  /*f740*/  LEA R9, P2, R78, R5.reuse, 0x1 ;  /* 0x000000054e097211 */ /* 0x084fe200078408ff */
[----:B------:R-:W-:Y:S04]  /*f750*/  STL [R1+0x92c], R11 ;  /* 0x00092c0b01007387 */ /* 0x000fe80000100800 */
[----:B------:R-:W-:Y:S01]  /*f760*/  STL [R1+0x8f8], R10 ;  /* 0x0008f80a01007387 */ /* 0x000fe20000100800 */
[----:B------:R-:W-:-:S03]  /*f770*/  LEA R7, P1, R79, R5, 0x1 ;  /* 0x000000054f077211 */ /* 0x000fc600078208ff */
[----:B------:R-:W-:Y:S04]  /*f780*/  STL [R1+0x934], R9 ;  /* 0x0009340901007387 */ /* 0x000fe80000100800 */
[----:B------:R0:W-:Y:S04]  /*f790*/  STL [R1+0x900], R8 ;  /* 0x0009000801007387 */ /* 0x0001e80000100800 */
[----:B------:R1:W-:Y:S04]  /*f7a0*/  STL [R1+0x93c], R7 ;  /* 0x00093c0701007387 */ /* 0x0003e80000100800 */
[----:B------:R2:W-:Y:S01]  /*f7b0*/  STL [R1+0x908], R6 ;  /* 0x0009080601007387 */ /* 0x0005e20000100800 */
[----:B0-----:R-:W-:-:S02]  /*f7c0*/  LEA R8, P0, R80, R5, 0x1 ;  /* 0x0000000550087211 */ /* 0x001fc400078008ff */
[----:B-1----:R-:W-:-:S03]  /*f7d0*/  LEA.HI.X.SX32 R7, R85, R2, 0x1, P4 ;  /* 0x0000000255077211 */ /* 0x002fc600020f0eff */
[----:B------:R0:W-:Y:S01]  /*f7e0*/  STL [R1+0x944], R8 ;  /* 0x0009440801007387 */ /* 0x0001e20000100800 */
[----:B--2---:R-:W-:-:S03]  /*f7f0*/  LEA R6, P4, R3, R5, 0x1 ;  /* 0x0000000503067211 */ /* 0x004fc600078808ff */
[----:B------:R1:W-:Y:S04]  /*f800*/  STL [R1+0x910], R7 ;  /* 0x0009100701007387 */ /* 0x0003e80000100800 */
[----:B------:R2:W-:Y:S01]  /*f810*/  STL [R1+0x94c], R6 ;  /* 0x00094c0601007387 */ /* 0x0005e20000100800 */
[----:B0-----:R-:W-:Y:S02]  /*f820*/  LEA.HI.X.SX32 R8, R75, R2, 0x1, P6 ;  /* 0x000000024b087211 */ /* 0x001fe400030f0eff */
[----:B-1----:R-:W-:-:S03]  /*f830*/  LEA R7, P6, R0, R5, 0x1 ;  /* 0x0000000500077211 */ /* 0x002fc600078c08ff */
[----:B------:R0:W-:Y:S01]  /*f840*/  STL [R1+0x918], R8 ;  /* 0x0009180801007387 */ /* 0x0001e20000100800 */
[----:B--2---:R-:W-:-:S03]  /*f850*/  LEA.HI.X.SX32 R6, R76, R2, 0x1, P5 ;  /* 0x000000024c067211 */ /* 0x004fc600028f0eff */
[----:B------:R1:W-:Y:S04]  /*f860*/  STL [R1+0x954], R7 ;  /* 0x0009540701007387 */ /* 0x0003e80000100800 */
[----:B------:R2:W-:Y:S01]  /*f870*/  STL [R1+0x920], R6 ;  /* 0x0009200601007387 */ /* 0x0005e20000100800 */
[----:B0-----:R-:W-:Y:S02]  /*f880*/  LEA R8, P5, R4, R5, 0x1 ;  /* 0x0000000504087211 */ /* 0x001fe400078a08ff */
        /* <DEDUP_REMOVED lines=15> */
[----:B------:R1:W-:Y:S01]  /*f980*/  STL [R1+0x940], R7 ;  /* 0x0009400701007387 */ /* 0x0003e20000100800 */
[----:B0-----:R-:W-:-:S03]  /*f990*/  LEA.HI.X.SX32 R8, R3, R2, 0x1, P4 ;  /* 0x0000000203087211 */ /* 0x001fc600020f0eff */
[----:B------:R-:W2:Y:S04]  /*f9a0*/  LDL.LU R3, [R1+0x10ec] ;  /* 0x0010ec0001037983 */ /* 0x000ea80000300800 */
[----:B------:R0:W-:Y:S01]  /*f9b0*/  STL [R1+0x97c], R6 ;  /* 0x00097c0601007387 */ /* 0x0001e20000100800 */
[----:B-1----:R-:W-:-:S03]  /*f9c0*/  LEA.HI.X.SX32 R7, R0, R2, 0x1, P6 ;  /* 0x0000000200077211 */ /* 0x002fc600030f0eff */
[----:B------:R1:W-:Y:S04]  /*f9d0*/  STL [R1+0x948], R8 ;  /* 0x0009480801007387 */ /* 0x0003e80000100800 */
[----:B------:R-:W3:Y:S01]  /*f9e0*/  LDL.LU R0, [R1+0x10e8] ;  /* 0x0010e80001007983 */ /* 0x000ee20000300800 */
[----:B0-----:R-:W-:-:S05]  /*f9f0*/  LEA R6, P4, R89, R5, 0x1 ;  /* 0x0000000559067211 */ /* 0x001fca00078808ff */
[----:B------:R0:W-:Y:S01]  /*fa00*/  STL [R1+0x984], R6 ;  /* 0x0009840601007387 */ /* 0x0001e20000100800 */
[----:B-1----:R-:W-:-:S03]  /*fa10*/  LEA.HI.X.SX32 R8, R4, R2, 0x1, P5 ;  /* 0x0000000204087211 */ /* 0x002fc600028f0eff */
[----:B------:R1:W-:Y:S04]  /*fa20*/  STL [R1+0x950], R7 ;  /* 0x0009500701007387 */ /* 0x0003e80000100800 */
[----:B------:R-:W4:Y:S01]  /*fa30*/  LDL.LU R4, [R1+0x10e4] ;  /* 0x0010e40001047983 */ /* 0x000f220000300800 */
[-C--:B0-----:R-:W-:Y:S02]  /*fa40*/  LEA R6, P6, R90, R5.reuse, 0x1 ;  /* 0x000000055a067211 */ /* 0x081fe400078c08ff */
[----:B-1----:R-:W-:-:S03]  /*fa50*/  LEA R7, P5, R91, R5, 0x1 ;  /* 0x000000055b077211 */ /* 0x002fc600078a08ff */
[----:B------:R0:W-:Y:S04]  /*fa60*/  STL [R1+0x98c], R6 ;  /* 0x00098c0601007387 */ /* 0x0001e80000100800 */
[----:B------:R1:W-:Y:S01]  /*fa70*/  STL [R1+0x958], R8 ;  /* 0x0009580801007387 */ /* 0x0003e20000100800 */
[----:B0-----:R-:W-:-:S03]  /*fa80*/  LEA.HI.X.SX32 R6, R252, R2, 0x1, P3 ;  /* 0x00000002fc067211 */ /* 0x001fc600018f0eff */
[----:B------:R0:W-:Y:S01]  /*fa90*/  STL [R1+0x994], R7 ;  /* 0x0009940701007387 */ /* 0x0001e20000100800 */
[----:B-1----:R-:W-:-:S03]  /*faa0*/  LEA R8, P3, R92, R5, 0x1 ;  /* 0x000000055c087211 */ /* 0x002fc600078608ff */
[----:B------:R1:W-:Y:S01]  /*fab0*/  STL [R1+0x960], R6 ;  /* 0x0009600601007387 */ /* 0x0003e20000100800 */
[----:B0-----:R-:W-:-:S03]  /*fac0*/  LEA.HI.X.SX32 R7, R86, R2, 0x1, P2 ;  /* 0x0000000256077211 */ /* 0x001fc600010f0eff */
[----:B------:R0:W-:Y:S01]  /*fad0*/  STL [R1+0x99c], R8 ;  /* 0x00099c0801007387 */ /* 0x0001e20000100800 */
[----:B-1----:R-:W-:-:S03]  /*fae0*/  LEA R6, P2, R93, R5, 0x1 ;  /* 0x000000055d067211 */ /* 0x002fc600078408ff */
[----:B------:R1:W-:Y:S04]  /*faf0*/  STL [R1+0x968], R7 ;  /* 0x0009680701007387 */ /* 0x0003e80000100800 */
[----:B------:R1:W-:Y:S01]  /*fb00*/  STL [R1+0x9a4], R6 ;  /* 0x0009a40601007387 */ /* 0x0003e20000100800 */
[----:B0-----:R-:W-:Y:S02]  /*fb10*/  LEA.HI.X.SX32 R8, R87, R2, 0x1, P1 ;  /* 0x0000000257087211 */ /* 0x001fe400008f0eff */
[----:B-1----:R-:W-:-:S03]  /*fb20*/  LEA R7, P1, R94, R5, 0x1 ;  /* 0x000000055e077211 */ /* 0x002fc600078208ff */
[----:B------:R0:W-:Y:S01]  /*fb30*/  STL [R1+0x970], R8 ;  /* 0x0009700801007387 */ /* 0x0001e20000100800 */
[----:B------:R-:W-:-:S03]  /*fb40*/  LEA.HI.X.SX32 R6, R88, R2, 0x1, P0 ;  /* 0x0000000258067211 */ /* 0x000fc600000f0eff */
[----:B------:R1:W-:Y:S04]  /*fb50*/  STL [R1+0x9ac], R7 ;  /* 0x0009ac0701007387 */ /* 0x0003e80000100800 */
[----:B------:R1:W-:Y:S01]  /*fb60*/  STL [R1+0x978], R6 ;  /* 0x0009780601007387 */ /* 0x0003e20000100800 */
[----:B0-----:R-:W-:Y:S02]  /*fb70*/  LEA R8, P0, R95, R5, 0x1 ;  /* 0x000000055f087211 */ /* 0x001fe400078008ff */
[----:B-1----:R-:W-:-:S03]  /*fb80*/  LEA.HI.X.SX32 R7, R89, R2, 0x1, P4 ;  /* 0x0000000259077211 */ /* 0x002fc600020f0eff */
[----:B------:R0:W-:Y:S01]  /*fb90*/  STL [R1+0x9b4], R8 ;  /* 0x0009b40801007387 */ /* 0x0001e20000100800 */
[----:B------:R-:W-:-:S03]  /*fba0*/  LEA R6, P4, R96, R5, 0x1 ;  /* 0x0000000560067211 */ /* 0x000fc600078808ff */
        /* <DEDUP_REMOVED lines=18> */
[----:B------:R1:W-:Y:S01]  /*fcd0*/  STL [R1+0x9dc], R7 ;  /* 0x0009dc0701007387 */ /* 0x0003e20000100800 */
[----:B------:R-:W-:-:S03]  /*fce0*/  IMAD R103, R103, UR5, RZ ;  /* 0x0000000567677c24 */ /* 0x000fc6000f8e02ff */
[----:B------:R1:W-:Y:S01]  /*fcf0*/  STL [R1+0x9a8], R6 ;  /* 0x0009a80601007387 */ /* 0x0003e20000100800 */
[----:B0-----:R-:W-:Y:S02]  /*fd00*/  LEA R8, P1, R101, R5, 0x1 ;  /* 0x0000000565087211 */ /* 0x001fe400078208ff */
[----:B-1----:R-:W-:-:S03]  /*fd10*/  LEA.HI.X.SX32 R7, R95, R2, 0x1, P0 ;  /* 0x000000025f077211 */ /* 0x002fc600000f0eff */
[----:B------:R0:W-:Y:S01]  /*fd20*/  STL [R1+0x9e4], R8 ;  /* 0x0009e40801007387 */ /* 0x0001e20000100800 */
[----:B------:R-:W-:-:S03]  /*fd30*/  LEA R6, P0, R102, R5, 0x1 ;  /* 0x0000000566067211 */ /* 0x000fc600078008ff */
[----:B------:R1:W-:Y:S01]  /*fd40*/  STL [R1+0x9b0], R7 ;  /* 0x0009b00701007387 */ /* 0x0003e20000100800 */
[----:B------:R-:W-:-:S03]  /*fd50*/  IMAD R104, R104, UR5, RZ ;  /* 0x0000000568687c24 */ /* 0x000fc6000f8e02ff */
[----:B------:R1:W-:Y:S01]  /*fd60*/  STL [R1+0x9ec], R6 ;  /* 0x0009ec0601007387 */ /* 0x0003e20000100800 */
[----:B0-----:R-:W-:Y:S01]  /*fd70*/  LEA.HI.X.SX32 R8, R96, R2, 0x1, P4 ;  /* 0x0000000260087211 */ /* 0x001fe200020f0eff */
[----:B------:R-:W-:Y:S01]  /*fd80*/  IMAD R105, R105, UR5, RZ ;  /* 0x0000000569697c24 */ /* 0x000fe2000f8e02ff */
        /* <DEDUP_REMOVED lines=54> */
[----:B--2---:R-:W-:-:S03]  /*100f0*/  LEA R6, P2, R114, R5, 0x1 ;  /* 0x0000000572067211 */ /* 0x004fc600078408ff */
[----:B------:R1:W-:Y:S01]  /*10100*/  STL [R1+0xa10], R7 ;  /* 0x000a100701007387 */ /* 0x0003e20000100800 */
[----:B------:R-:W-:-:S03]  /*10110*/  IMAD R116, R116, UR5, RZ ;  /* 0x0000000574747c24 */ /* 0x000fc6000f8e02ff */
[----:B------:R2:W-:Y:S01]  /*10120*/  STL [R1+0xa4c], R6 ;  /* 0x000a4c0601007387 */ /* 0x0005e20000100800 */
[----:B0-----:R-:W-:Y:S01]  /*10130*/  LEA.HI.X.SX32 R8, R108, R2, 0x1, P1 ;  /* 0x000000026c087211 */ /* 0x001fe200008f0eff */
[----:B------:R-:W-:Y:S01]  /*10140*/  IMAD R117, R117, UR5, RZ ;  /* 0x0000000575757c24 */ /* 0x000fe2000f8e02ff */
[----:B-1----:R-:W-:-:S03]  /*10150*/  LEA R7, P1, R115, R5, 0x1 ;  /* 0x0000000573077211 */ /* 0x002fc600078208ff */
[----:B------:R0:W-:Y:S01]  /*10160*/  STL [R1+0xa18], R8 ;  /* 0x000a180801007387 */ /* 0x0001e20000100800 */
[----:B--2---:R-:W-:-:S03]  /*10170*/  LEA.HI.X.SX32 R6, R109, R2, 0x1, P0 ;  /* 0x000000026d067211 */ /* 0x004fc600000f0eff */
        /* <DEDUP_REMOVED lines=690> */
[----:B------:R1:W-:Y:S04]  /*12ca0*/  STL [R1+0x10a0], R7 ;  /* 0x0010a00701007387 */ /* 0x0003e80000100800 */
[----:B------:R2:W-:Y:S01]  /*12cb0*/  STL [R1+0x1080], R6 ;  /* 0x0010800601007387 */ /* 0x0005e20000100800 */
[----:B0-----:R-:W-:Y:S02]  /*12cc0*/  LEA R8, P2, R83, R5, 0x1 ;  /* 0x0000000553087211 */ /* 0x001fe400078408ff */
[----:B-1----:R-:W-:-:S03]  /*12cd0*/  LEA.HI.X.SX32 R7, R248, R2, 0x1, P1 ;  /* 0x00000002f8077211 */ /* 0x002fc600008f0eff */
[----:B------:R-:W-:Y:S01]  /*12ce0*/  STL [R1+0x10a4], R8 ;  /* 0x0010a40801007387 */ /* 0x000fe20000100800 */
[----:B--2---:R-:W-:Y:S02]  /*12cf0*/  LEA R6, P1, R84, R5, 0x1 ;  /* 0x0000000554067211 */ /* 0x004fe400078208ff */
[-C--:B------:R-:W-:Y:S01]  /*12d00*/  LEA.HI.X.SX32 R5, R249, R2.reuse, 0x1, P0 ;  /* 0x00000002f9057211 */ /* 0x080fe200000f0eff */
[----:B------:R-:W-:Y:S04]  /*12d10*/  STL [R1+0x1088], R7 ;  /* 0x0010880701007387 */ /* 0x000fe80000100800 */
[----:B------:R0:W-:Y:S04]  /*12d20*/  STL [R1+0xca8], R6 ;  /* 0x000ca80601007387 */ /* 0x0001e80000100800 */
[----:B------:R1:W-:Y:S01]  /*12d30*/  STL [R1+0xc90], R5 ;  /* 0x000c900501007387 */ /* 0x0003e20000100800 */
[----:B0-----:R-:W-:-:S02]  /*12d40*/  LEA.HI.X.SX32 R6, R250, R2, 0x1, P4 ;  /* 0x00000002fa067211 */ /* 0x001fc400020f0eff */
[----:B-1----:R-:W-:-:S03]  /*12d50*/  LEA.HI.X.SX32 R5, R251, R2, 0x1, P6 ;  /* 0x00000002fb057211 */ /* 0x002fc600030f0eff */
[----:B------:R0:W-:Y:S01]  /*12d60*/  STL [R1+0xc94], R6 ;  /* 0x000c940601007387 */ /* 0x0001e20000100800 */
[----:B------:R-:W-:-:S03]  /*12d70*/  LEA.HI.X.SX32 R7, R81, R2, 0x1, P5 ;  /* 0x0000000251077211 */ /* 0x000fc600028f0eff */
[----:B------:R1:W-:Y:S01]  /*12d80*/  STL [R1+0xc98], R5 ;  /* 0x000c980501007387 */ /* 0x0003e20000100800 */
[----:B------:R-:W-:Y:S02]  /*12d90*/  LEA R9, P0, R3, UR10, 0x1 ;  /* 0x0000000a03097c11 */ /* 0x000fe4000f8008ff */
[-C--:B0-----:R-:W-:Y:S01]  /*12da0*/  LEA.HI.X.SX32 R6, R82, R2.reuse, 0x1, P3 ;  /* 0x0000000252067211 */ /* 0x081fe200018f0eff */
[----:B------:R-:W-:Y:S01]  /*12db0*/  STL [R1+0xc9c], R7 ;  /* 0x000c9c0701007387 */ /* 0x000fe20000100800 */
[-C--:B-1----:R-:W-:Y:S02]  /*12dc0*/  LEA.HI.X.SX32 R5, R83, R2.reuse, 0x1, P2 ;  /* 0x0000000253057211 */ /* 0x082fe400010f0eff */
[----:B------:R-:W-:Y:S01]  /*12dd0*/  LEA.HI.X.SX32 R2, R84, R2, 0x1, P1 ;  /* 0x0000000254027211 */ /* 0x000fe200008f0eff */
[----:B------:R-:W-:Y:S01]  /*12de0*/  STL [R1+0xca0], R6 ;  /* 0x000ca00601007387 */ /* 0x000fe20000100800 */
[----:B------:R-:W-:-:S03]  /*12df0*/  LEA.HI.X.SX32 R8, R3, UR11, 0x1, P0 ;  /* 0x0000000b03087c11 */ /* 0x000fc600080f0eff */
[----:B------:R0:W-:Y:S04]  /*12e00*/  STL [R1+0xca4], R5 ;  /* 0x000ca40501007387 */ /* 0x0001e80000100800 */
[----:B------:R1:W-:Y:S04]  /*12e10*/  STL [R1+0xa94], R2 ;  /* 0x000a940201007387 */ /* 0x0003e80000100800 */
[----:B------:R2:W5:Y:S01]  /*12e20*/  LDL.LU R3, [R1+0x10e0] ;  /* 0x0010e00001037983 */ /* 0x0005620000300800 */
[----:B0-----:R-:W0:Y:S03]  /*12e30*/  LDC R5, c[0x0][0x238] ;  /* 0x00008e00ff057b82 */ /* 0x001e260000000800 */
[----:B------:R-:W-:Y:S04]  /*12e40*/  STL [R1+0x6b4], RZ ;  /* 0x0006b4ff01007387 */ /* 0x000fe80000100800 */
        /* <DEDUP_REMOVED lines=256> */
[----:B------:R-:W-:Y:S04]  /*13e50*/  STL [R1], RZ ;  /* 0x000000ff01007387 */ /* 0x000fe80000100800 */
        /* <DEDUP_REMOVED lines=126> */
[----:B------:R-:W-:Y:S01]  /*14640*/  STL [R1+0x1fc], RZ ;  /* 0x0001fcff01007387 */ /* 0x000fe20000100800 */
[----:B------:R-:W-:Y:S01]  /*14650*/  UIADD3 UR5, UR6, 0x10000, URZ ;  /* 0x0001000006057890 */ /* 0x000fe2000fffe03f */
        /* <DEDUP_REMOVED lines=35> */
[----:B------:R-:W-:Y:S01]  /*14890*/  IMAD.MOV.U32 R94, RZ, RZ, RZ ;  /* 0x000000ffff5e7224 */ /* 0x000fe200078e00ff */
[----:B------:R-:W-:Y:S01]  /*148a0*/  USHF.R.U32.HI UR38, URZ, 0x4, UR6 ;  /* 0x000000043f267899 */ /* 0x000fe20008011606 */
[----:B------:R-:W-:Y:S01]  /*148b0*/  UMOV UR7, URZ ;  /* 0x0000003f00077c82 */ /* 0x000fe20008000000 */
[----:B------:R-:W-:Y:S01]  /*148c0*/  UMOV UR4, URZ ;  /* 0x0000003f00047c82 */ /* 0x000fe20008000000 */
[----:B------:R-:W-:-:S02]  /*148d0*/  USHF.L.U32 UR8, UR8, 0x6, URZ ;  /* 0x0000000608087899 */ /* 0x000fc4000800063f */
[----:B------:R-:W-:Y:S01]  /*148e0*/  USHF.R.U32.HI UR5, URZ, 0x4, UR5 ;  /* 0x000000043f057899 */ /* 0x000fe20008011605 */
[----:B------:R-:W3:Y:S01]  /*148f0*/  LDL.LU R252, [R1+0x600] ;  /* 0x0006000001fc7983 */ /* 0x000ee20000300800 */
[C---:B0-----:R-:W-:Y:S01]  /*14900*/  IMAD R107, R5.reuse, 0x7e, RZ ;  /* 0x0000007e056b7824 */ /* 0x041fe200078e02ff */
[----:B------:R-:W-:Y:S01]  /*14910*/  USGXT.U32 UR38, UR38, 0xe ;  /* 0x0000000e2626789a */ /* 0x000fe20008000000 */
[C---:B------:R-:W-:Y:S01]  /*14920*/  IMAD R108, R5.reuse, 0x7a, RZ ;  /* 0x0000007a056c7824 */ /* 0x040fe200078e02ff */
[----:B------:R-:W-:Y:S01]  /*14930*/  USGXT.U32 UR36, UR5, 0xe ;  /* 0x0000000e0524789a */ /* 0x000fe20008000000 */
[----:B------:R-:W-:Y:S01]  /*14940*/  IMAD R109, R5, 0x76, RZ ;  /* 0x00000076056d7824 */ /* 0x000fe200078e02ff */
[-C--:B------:R-:W-:Y:S01]  /*14950*/  IADD3 R174, P0, R107, R9.reuse, RZ ;  /* 0x000000096bae7210 */ /* 0x080fe20007f1e0ff */
[C---:B------:R-:W-:Y:S01]  /*14960*/  IMAD R110, R5.reuse, 0x72, RZ ;  /* 0x00000072056e7824 */ /* 0x040fe200078e02ff */
[----:B------:R-:W-:Y:S01]  /*14970*/  UIADD3 UR18, UP0, UR38, 0x2, URZ ;  /* 0x0000000226127890 */ /* 0x000fe2000ff1e03f */
[----:B------:R-:W-:Y:S01]  /*14980*/  IMAD R111, R5, 0x6e, RZ ;  /* 0x0000006e056f7824 */ /* 0x000fe200078e02ff */
[-C--:B------:R-:W-:Y:S01]  /*14990*/  IADD3 R107, P1, R109, R9.reuse, RZ ;  /* 0x000000096d6b7210 */ /* 0x080fe20007f3e0ff */
[C---:B------:R-:W-:Y:S01]  /*149a0*/  IMAD R112, R5.reuse, 0x6a, RZ ;  /* 0x0000006a05707824 */ /* 0x040fe200078e02ff */
[----:B------:R-:W-:Y:S01]  /*149b0*/  UIADD3.X UR19, UR4, 0x40000040, URZ, UP0, !UPT ;  /* 0x4000004004137890 */ /* 0x000fe200087fe43f */
[----:B------:R-:W-:Y:S01]  /*149c0*/  IMAD R113, R5, 0x66, RZ ;  /* 0x0000006605717824 */ /* 0x000fe200078e02ff */
[----:B------:R-:W-:Y:S01]  /*149d0*/  IADD3 R109, P3, R111, R9, RZ ;  /* 0x000000096f6d7210 */ /* 0x000fe20007f7e0ff */
[C---:B------:R-:W-:Y:S01]  /*149e0*/  IMAD R114, R5.reuse, 0x3f, RZ ;  /* 0x0000003f05727824 */ /* 0x040fe200078e02ff */
[----:B------:R-:W-:Y:S01]  /*149f0*/  UIADD3 UR16, UP0, UR36, 0x80, URZ ;  /* 0x0000008024107890 */ /* 0x000fe2000ff1e03f */
[C---:B------:R-:W-:Y:S01]  /*14a00*/  IMAD R115, R5.reuse, 0x62, RZ ;  /* 0x0000006205737824 */ /* 0x040fe200078e02ff */
[----:B------:R-:W-:Y:S01]  /*14a10*/  USHF.R.S32.HI UR9, URZ, 0x1f, UR8 ;  /* 0x0000001f3f097899 */ /* 0x000fe20008011408 */
[C---:B------:R-:W-:Y:S01]  /*14a20*/  IMAD R116, R5.reuse, 0x3d, RZ ;  /* 0x0000003d05747824 */ /* 0x040fe200078e02ff */
[----:B------:R-:W-:Y:S01]  /*14a30*/  UIADD3.X UR17, UR7, 0x40000040, URZ, UP0, !UPT ;  /* 0x4000004007117890 */ /* 0x000fe200087fe43f */
[C---:B------:R-:W-:Y:S01]  /*14a40*/  IMAD R117, R5.reuse, 0x5e, RZ ;  /* 0x0000005e05757824 */ /* 0x040fe200078e02ff */
[----:B------:R-:W-:Y:S01]  /*14a50*/  USHF.L.U32 UR5, UR8, 0x1, URZ ;  /* 0x0000000108057899 */ /* 0x000fe2000800063f */
[C---:B------:R-:W-:Y:S01]  /*14a60*/  IMAD R118, R5.reuse, 0x3b, RZ ;  /* 0x0000003b05767824 */ /* 0x040fe200078e02ff */
[----:B------:R-:W-:Y:S01]  /*14a70*/  USHF.L.U64.HI UR4, UR8, 0x1, UR9 ;  /* 0x0000000108047899 */ /* 0x000fe20008010209 */
[C---:B------:R-:W-:Y:S01]  /*14a80*/  IMAD R119, R5.reuse, 0x5a, RZ ;  /* 0x0000005a05777824 */ /* 0x040fe200078e02ff */
[----:B------:R-:W-:Y:S01]  /*14a90*/  UIADD3.64 UR22, UR18, 0x2, URZ ;  /* 0x0000000212167897 */ /* 0x000fe2000fffe03f */
        /* <DEDUP_REMOVED lines=23> */
[----:B------:R-:W-:Y:S01]  /*14c10*/  UMOV UR39, 0x40000040 ;  /* 0x4000004000277882 */ /* 0x000fe20000000000 */
[C---:B------:R-:W-:Y:S01]  /*14c20*/  IMAD R132, R5.reuse, 0x2d, RZ ;  /* 0x0000002d05847824 */ /* 0x040fe200078e02ff */
[----:B------:R-:W-:Y:S01]  /*14c30*/  UMOV UR37, 0x40000040 ;  /* 0x4000004000257882 */ /* 0x000fe20000000000 */
[----:B------:R-:W-:-:S02]  /*14c40*/  IMAD R133, R5, 0x7c, RZ ;  /* 0x0000007c05857824 */ /* 0x000fc400078e02ff */
[C---:B------:R-:W-:Y:S02]  /*14c50*/  IMAD R134, R5.reuse, 0x2b, RZ ;  /* 0x0000002b05867824 */ /* 0x040fe400078e02ff */
[C---:B------:R-:W-:Y:S02]  /*14c60*/  IMAD R135, R5.reuse, 0x74, RZ ;  /* 0x0000007405877824 */ /* 0x040fe400078e02ff */
[C---:B------:R-:W-:Y:S02]  /*14c70*/  IMAD R136, R5.reuse, 0x29, RZ ;  /* 0x0000002905887824 */ /* 0x040fe400078e02ff */
[C---:B------:R-:W-:Y:S02]  /*14c80*/  IMAD R137, R5.reuse, 0x6c, RZ ;  /* 0x0000006c05897824 */ /* 0x040fe400078e02ff */
[C---:B------:R-:W-:Y:S02]  /*14c90*/  IMAD R138, R5.reuse, 0x27, RZ ;  /* 0x00000027058a7824 */ /* 0x040fe400078e02ff */
        /* <DEDUP_REMOVED lines=55> */
[C---:B------:R-:W-:Y:S02]  /*15010*/  IMAD.SHL.U32 R106, R5.reuse, 0x2, RZ ;  /* 0x00000002056a7824 */ /* 0x040fe400078e00ff */
[C---:B------:R-:W-:Y:S02]  /*15020*/  IMAD R168, R5.reuse, 0x3, RZ ;  /* 0x0000000305a87824 */ /* 0x040fe400078e02ff */
[C---:B------:R-:W-:Y:S02]  /*15030*/  IMAD.SHL.U32 R169, R5.reuse, 0x20, RZ ;  /* 0x0000002005a97824 */ /* 0x040fe400078e00ff */
[C---:B------:R-:W-:Y:S02]  /*15040*/  IMAD.SHL.U32 R170, R5.reuse, 0x10, RZ ;  /* 0x0000001005aa7824 */ /* 0x040fe400078e00ff */
[C---:B------:R-:W-:Y:S02]  /*15050*/  IMAD.SHL.U32 R171, R5.reuse, 0x8, RZ ;  /* 0x0000000805ab7824 */ /* 0x040fe400078e00ff */
[----:B------:R-:W-:-:S02]  /*15060*/  IMAD.SHL.U32 R173, R5, 0x4, RZ ;  /* 0x0000000405ad7824 */ /* 0x000fc400078e00ff */
[----:B------:R-:W-:-:S05]  /*15070*/  IMAD.SHL.U32 R21, R5, 0x40, RZ ;  /* 0x0000004005157824 */ /* 0x000fca00078e00ff */
[----:B-1----:R-:W-:-:S04]  /*15080*/  SHF.R.S32.HI R2, RZ, 0x1f, R21 ;  /* 0x0000001fff027819 */ /* 0x002fc80000011415 */
[C---:B------:R-:W-:Y:S01]  /*15090*/  SHF.L.U64.HI R2, R21.reuse, 0x1, R2 ;  /* 0x0000000115027819 */ /* 0x040fe20000010202 */
[----:B------:R-:W-:Y:S01]  /*150a0*/  IMAD.SHL.U32 R21, R21, 0x2, RZ ;  /* 0x0000000215157824 */ /* 0x000fe200078e00ff */
[----:B---3--:R-:W-:-:S05]  /*150b0*/  SHF.R.S32.HI R172, RZ, 0x6, R252 ;  /* 0x00000006ffac7819 */ /* 0x008fca00000114fc */
[----:B------:R0:W-:Y:S04]  /*150c0*/  STL [R1+0x10bc], R172 ;  /* 0x0010bcac01007387 */ /* 0x0001e80000100800 */
[----:B------:R-:W-:Y:S01]  /*150d0*/  STL [R1+0xa9c], R174 ;  /* 0x000a9cae01007387 */ /* 0x000fe20000100800 */
[-C--:B0-----:R-:W-:Y:S02]  /*150e0*/  IADD3 R172, P5, R108, R9.reuse, RZ ;  /* 0x000000096cac7210 */ /* 0x081fe40007fbe0ff */
[-C--:B------:R-:W-:Y:S02]  /*150f0*/  IADD3 R108, P2, R110, R9.reuse, RZ ;  /* 0x000000096e6c7210 */ /* 0x080fe40007f5e0ff */
[----:B------:R-:W-:Y:S01]  /*15100*/  CS2R R110, SRZ ;  /* 0x00000000006e7805 */ /* 0x000fe2000001ff00 */
[----:B------:R-:W-:Y:S04]  /*15110*/  STL [R1+0xaac], R172 ;  /* 0x000aacac01007387 */ /* 0x000fe80000100800 */
[----:B------:R0:W-:Y:S04]  /*15120*/  STL [R1+0xabc], R107 ;  /* 0x000abc6b01007387 */ /* 0x0001e80000100800 */
[----:B------:R1:W-:Y:S04]  /*15130*/  STL [R1+0xacc], R108 ;  /* 0x000acc6c01007387 */ /* 0x0003e80000100800 */
[----:B------:R3:W-:Y:S01]  /*15140*/  STL [R1+0xadc], R109 ;  /* 0x000adc6d01007387 */ /* 0x0007e20000100800 */
[----:B0-----:R-:W-:-:S02]  /*15150*/  IADD3 R107, P4, R112, R9, RZ ;  /* 0x00000009706b7210 */ /* 0x001fc40007f9e0ff */
[----:B-1----:R-:W-:-:S03]  /*15160*/  IADD3 R108, P6, R113, R9, RZ ;  /* 0x00000009716c7210 */ /* 0x002fc60007fde0ff */
[----:B------:R0:W-:Y:S01]  /*15170*/  STL [R1+0xaec], R107 ;  /* 0x000aec6b01007387 */ /* 0x0001e20000100800 */
[----:B------:R-:W-:Y:S02]  /*15180*/  CS2R R112, SRZ ;  /* 0x0000000000707805 */ /* 0x000fe4000001ff00 */
[----:B---3--:R-:W-:Y:S01]  /*15190*/  LEA.HI.X.SX32 R109, R114, R8, 0x1, P0 ;  /* 0x00000008726d7211 */ /* 0x008fe200000f0eff */
[----:B------:R1:W-:Y:S04]  /*151a0*/  STL [R1+0xafc], R108 ;  /* 0x000afc6c01007387 */ /* 0x0003e80000100800 */
[----:B------:R3:W-:Y:S01]  /*151b0*/  STL [R1+0xa98], R109 ;  /* 0x000a986d01007387 */ /* 0x0007e20000100800 */
[----:B0-----:R-:W-:Y:S02]  /*151c0*/  IADD3 R107, P0, R115, R9, RZ ;  /* 0x00000009736b7210 */ /* 0x001fe40007f1e0ff */
[----:B------:R-:W-:-:S02]  /*151d0*/  CS2R R114, SRZ ;  /* 0x0000000000727805 */ /* 0x000fc4000001ff00 */
[----:B-1----:R-:W-:Y:S01]  /*151e0*/  LEA.HI.X.SX32 R108, R116, R8, 0x1, P5 ;  /* 0x00000008746c7211 */ /* 0x002fe200028f0eff */
[----:B------:R0:W-:Y:S01]  /*151f0*/  STL [R1+0xb0c], R107 ;  /* 0x000b0c6b01007387 */ /* 0x0001e20000100800 */
[----:B---3--:R-:W-:-:S03]  /*15200*/  IADD3 R109, P5, R117, R9, RZ ;  /* 0x00000009756d7210 */ /* 0x008fc60007fbe0ff */
[----:B------:R1:W-:Y:S01]  /*15210*/  STL [R1+0xaa8], R108 ;  /* 0x000aa86c01007387 */ /* 0x0003e20000100800 */
[----:B------:R-:W-:-:S03]  /*15220*/  CS2R R116, SRZ ;  /* 0x0000000000747805 */ /* 0x000fc6000001ff00 */
[----:B------:R3:W-:Y:S01]  /*15230*/  STL [R1+0xb1c], R109 ;  /* 0x000b1c6d01007387 */ /* 0x0007e20000100800 */
[----:B0-----:R-:W-:Y:S02]  /*15240*/  LEA.HI.X.SX32 R107, R118, R8, 0x1, P1 ;  /* 0x00000008766b7211 */ /* 0x001fe400008f0eff */
        /* <DEDUP_REMOVED lines=62> */
[----:B---3--:R-:W-:-:S03]  /*15630*/  LEA.HI.X.SX32 R109, R143, R8, 0x1, P5 ;  /* 0x000000088f6d7211 */ /* 0x008fc600028f0eff */
[----:B------:R1:W-:Y:S01]  /*15640*/  STL [R1+0xb9c], R108 ;  /* 0x000b9c6c01007387 */ /* 0x0003e20000100800 */
[----:B------:R-:W-:-:S03]  /*15650*/  CS2R R142, SRZ ;  /* 0x00000000008e7805 */ /* 0x000fc6000001ff00 */
[----:B------:R-:W-:Y:S01]  /*15660*/  STL [R1+0xb88], R109 ;  /* 0x000b886d01007387 */ /* 0x000fe20000100800 */
[----:B0-----:R-:W-:Y:S02]  /*15670*/  IADD3 R107, P5, R144, R9, RZ ;  /* 0x00000009906b7210 */ /* 0x001fe40007fbe0ff */
[----:B-1----:R-:W-:-:S03]  /*15680*/  LEA.HI.X.SX32 R108, R6, R8, 0x1, P1 ;  /* 0x00000008066c7211 */ /* 0x002fc600008f0eff */
[----:B------:R0:W-:Y:S01]  /*15690*/  STL [R1+0xb44], R107 ;  /* 0x000b446b01007387 */ /* 0x0001e20000100800 */
[----:B------:R-:W-:-:S03]  /*156a0*/  IADD3 R6, P1, R7, R9, RZ ;  /* 0x0000000907067210 */ /* 0x000fc60007f3e0ff */
[----:B------:R1:W-:Y:S04]  /*156b0*/  STL [R1+0xaa0], R108 ;  /* 0x000aa06c01007387 */ /* 0x0003e80000100800 */
[----:B------:R3:W-:Y:S01]  /*156c0*/  STL [R1+0xbac], R6 ;  /* 0x000bac0601007387 */ /* 0x0007e20000100800 */
[-C--:B0-----:R-:W-:Y:S02]  /*156d0*/  LEA.HI.X.SX32 R107, R145, R8.reuse, 0x1, P0 ;  /* 0x00000008916b7211 */ /* 0x081fe400000f0eff */
[----:B------:R-:W-:Y:S02]  /*156e0*/  CS2R R144, SRZ ;  /* 0x0000000000907805 */ /* 0x000fe4000001ff00 */
[----:B-1----:R-:W-:Y:S01]  /*156f0*/  IADD3 R108, P0, R146, R9, RZ ;  /* 0x00000009926c7210 */ /* 0x002fe20007f1e0ff */
[----:B------:R0:W-:Y:S01]  /*15700*/  STL [R1+0xb98], R107 ;  /* 0x000b986b01007387 */ /* 0x0001e20000100800 */
[----:B---3--:R-:W-:-:S03]  /*15710*/  LEA.HI.X.SX32 R6, R7, R8, 0x1, P2 ;  /* 0x0000000807067211 */ /* 0x008fc600010f0eff */
[----:B------:R1:W-:Y:S01]  /*15720*/  STL [R1+0xb64], R108 ;  /* 0x000b646c01007387 */ /* 0x0003e20000100800 */
[-C--:B------:R-:W-:Y:S02]  /*15730*/  LEA.HI.X.SX32 R7, R147, R8.reuse, 0x1, P1 ;  /* 0x0000000893077211 */ /* 0x080fe400008f0eff */
[----:B------:R-:W-:Y:S01]  /*15740*/  CS2R R146, SRZ ;  /* 0x0000000000927805 */ /* 0x000fe2000001ff00 */
[----:B------:R3:W-:Y:S01]  /*15750*/  STL [R1+0xac0], R6 ;  /* 0x000ac00601007387 */ /* 0x0007e20000100800 */
[CC--:B0-----:R-:W-:Y:S02]  /*15760*/  IADD3 R107, P2, R10.reuse, R9.reuse, RZ ;  /* 0x000000090a6b7210 */ /* 0x0c1fe40007f5e0ff */
[----:B------:R-:W-:Y:S02]  /*15770*/  LEA.HI.X.SX32 R10, R10, R8, 0x1, P3 ;  /* 0x000000080a0a7211 */ /* 0x000fe400018f0eff */
[----:B-1----:R-:W-:Y:S01]  /*15780*/  CS2R R108, SRZ ;  /* 0x00000000006c7805 */ /* 0x002fe2000001ff00 */
[----:B------:R-:W-:Y:S01]  /*15790*/  STL [R1+0xbbc], R107 ;  /* 0x000bbc6b01007387 */ /* 0x000fe20000100800 */
[----:B---3--:R-:W-:-:S03]  /*157a0*/  IADD3 R6, P1, R148, R9, RZ ;  /* 0x0000000994067210 */ /* 0x008fc60007f3e0ff */
[----:B------:R0:W-:Y:S04]  /*157b0*/  STL [R1+0xba8], R7 ;  /* 0x000ba80701007387 */ /* 0x0001e80000100800 */
[----:B------:R1:W-:Y:S04]  /*157c0*/  STL [R1+0xb84], R6 ;  /* 0x000b840601007387 */ /* 0x0003e80000100800 */
[----:B------:R3:W-:Y:S01]  /*157d0*/  STL [R1+0xae0], R10 ;  /* 0x000ae00a01007387 */ /* 0x0007e20000100800 */
[----:B0-----:R-:W-:Y:S02]  /*157e0*/  IADD3 R7, P3, R11, R9, RZ ;  /* 0x000000090b077210 */ /* 0x001fe40007f7e0ff */
[----:B-1----:R-:W-:-:S03]  /*157f0*/  LEA.HI.X.SX32 R6, R149, R8, 0x1, P2 ;  /* 0x0000000895067211 */ /* 0x002fc600010f0eff */
[----:B------:R0:W-:Y:S01]  /*15800*/  STL [R1+0xbcc], R7 ;  /* 0x000bcc0701007387 */ /* 0x0001e20000100800 */
[----:B------:R-:W-:Y:S02]  /*15810*/  CS2R R148, SRZ ;  /* 0x0000000000947805 */ /* 0x000fe4000001ff00 */
[-C--:B---3--:R-:W-:Y:S01]  /*15820*/  IADD3 R10, P2, R150, R9.reuse, RZ ;  /* 0x00000009960a7210 */ /* 0x088fe20007f5e0ff */
[----:B------:R1:W-:Y:S04]  /*15830*/  STL [R1+0xbb8], R6 ;  /* 0x000bb80601007387 */ /* 0x0003e80000100800 */
[----:B------:R3:W-:Y:S01]  /*15840*/  STL [R1+0xab4], R10 ;  /* 0x000ab40a01007387 */ /* 0x0007e20000100800 */
[----:B0-----:R-:W-:Y:S02]  /*15850*/  LEA.HI.X.SX32 R7, R11, R8, 0x1, P4 ;  /* 0x000000080b077211 */ /* 0x001fe400020f0eff */
[----:B-1----:R-:W-:-:S03]  /*15860*/  IADD3 R6, P4, R12, R9, RZ ;  /* 0x000000090c067210 */ /* 0x002fc60007f9e0ff */
[----:B------:R0:W-:Y:S01]  /*15870*/  STL [R1+0xb00], R7 ;  /* 0x000b000701007387 */ /* 0x0001e20000100800 */
[----:B---3--:R-:W-:-:S03]  /*15880*/  LEA.HI.X.SX32 R10, R151, R8, 0x1, P3 ;  /* 0x00000008970a7211 */ /* 0x008fc600018f0eff */
[----:B------:R1:W-:Y:S01]  /*15890*/  STL [R1+0xbdc], R6 ;  /* 0x000bdc0601007387 */ /* 0x0003e20000100800 */
[----:B------:R-:W-:-:S03]  /*158a0*/  CS2R R150, SRZ ;  /* 0x0000000000967805 */ /* 0x000fc6000001ff00 */
[----:B------:R3:W-:Y:S01]  /*158b0*/  STL [R1+0xbc8], R10 ;  /* 0x000bc80a01007387 */ /* 0x0007e20000100800 */
[----:B0-----:R-:W-:Y:S02]  /*158c0*/  IADD3 R7, P3, R152, R9, RZ ;  /* 0x0000000998077210 */ /* 0x001fe40007f7e0ff */
[----:B-1----:R-:W-:-:S03]  /*158d0*/  LEA.HI.X.SX32 R6, R12, R8, 0x1, P6 ;  /* 0x000000080c067211 */ /* 0x002fc600030f0eff */
[----:B------:R0:W-:Y:S01]  /*158e0*/  STL [R1+0xaf4], R7 ;  /* 0x000af40701007387 */ /* 0x0001e20000100800 */
[----:B---3--:R-:W-:-:S03]  /*158f0*/  IADD3 R10, P6, R13, R9, RZ ;  /* 0x000000090d0a7210 */ /* 0x008fc60007fde0ff */
[----:B------:R1:W-:Y:S04]  /*15900*/  STL [R1+0xb20], R6 ;  /* 0x000b200601007387 */ /* 0x0003e80000100800 */
[----:B------:R3:W-:Y:S01]  /*15910*/  STL [R1+0xbec], R10 ;  /* 0x000bec0a01007387 */ /* 0x0007e20000100800 */
[----:B0-----:R-:W-:Y:S02]  /*15920*/  LEA.HI.X.SX32 R7, R153, R8, 0x1, P4 ;  /* 0x0000000899077211 */ /* 0x001fe400020f0eff */
[----:B-1----:R-:W-:-:S03]  /*15930*/  IADD3 R6, P4, R154, R9, RZ ;  /* 0x000000099a067210 */ /* 0x002fc60007f9e0ff */
[----:B------:R0:W-:Y:S01]  /*15940*/  STL [R1+0xbd8], R7 ;  /* 0x000bd80701007387 */ /* 0x0001e20000100800 */
[----:B---3--:R-:W-:-:S03]  /*15950*/  LEA.HI.X.SX32 R10, R13, R8, 0x1, P5 ;  /* 0x000000080d0a7211 */ /* 0x008fc600028f0eff */
[----:B------:R1:W-:Y:S04]  /*15960*/  STL [R1+0xb34], R6 ;  /* 0x000b340601007387 */ /* 0x0003e80000100800 */
        /* <DEDUP_REMOVED lines=64> */
[----:B------:R-:W-:Y:S01]  /*15d70*/  IMAD.MOV.U32 R95, RZ, RZ, RZ ;  /* 0x000000ffff5f7224 */ /* 0x000fe200078e00ff */
[-C--:B---3--:R-:W-:Y:S02]  /*15d80*/  IADD3 R10, P4, R98, R9.reuse, RZ ;  /* 0x00000009620a7210 */ /* 0x088fe40007f9e0ff */
        /* <DEDUP_REMOVED lines=35> */
[----:B0-----:R-:W-:Y:S02]  /*15fc0*/  LEA R7, P5, R5, R9, 0x6 ;  /* 0x0000000905077211 */ /* 0x001fe400078a30ff */
[----:B-1----:R-:W-:-:S03]  /*15fd0*/  LEA.HI.X.SX32 R6, R167, R8, 0x1, P0 ;  /* 0x00000008a7067211 */ /* 0x002fc600000f0eff */
[----:B------:R0:W-:Y:S01]  /*15fe0*/  STL [R1+0xb94], R7 ;  /* 0x000b940701007387 */ /* 0x0001e20000100800 */
[----:B---3--:R-:W-:-:S03]  /*15ff0*/  LEA R10, P0, R5, R9, 0x5 ;  /* 0x00000009050a7211 */ /* 0x008fc600078028ff */
[----:B------:R1:W-:Y:S04]  /*16000*/  STL [R1+0xc68], R6 ;  /* 0x000c680601007387 */ /* 0x0003e80000100800 */
[----:B------:R3:W-:Y:S01]  /*16010*/  STL [R1+0xc14], R10 ;  /* 0x000c140a01007387 */ /* 0x0007e20000100800 */
[----:B0-----:R-:W-:Y:S02]  /*16020*/  LEA.HI.X.SX32 R7, R102, R8, 0x1, P3 ;  /* 0x0000000866077211 */ /* 0x001fe400018f0eff */
[----:B-1----:R-:W-:-:S03]  /*16030*/  LEA R6, P3, R5, R9, 0x4 ;  /* 0x0000000905067211 */ /* 0x002fc600078620ff */
        /* <DEDUP_REMOVED lines=8> */
[----:B---3--:R-:W-:-:S03]  /*160c0*/  IADD3 R10, P4, R106, R9, RZ ;  /* 0x000000096a0a7210 */ /* 0x008fc60007f9e0ff */
[----:B------:R1:W-:Y:S04]  /*160d0*/  STL [R1+0xc30], R6 ;  /* 0x000c300601007387 */ /* 0x0003e80000100800 */
[----:B------:R3:W-:Y:S01]  /*160e0*/  STL [R1+0xc8c], R10 ;  /* 0x000c8c0a01007387 */ /* 0x0007e20000100800 */
[-C--:B0-----:R-:W-:Y:S02]  /*160f0*/  LEA.HI.X.SX32 R7, R105, R8.reuse, 0x1, P2 ;  /* 0x0000000869077211 */ /* 0x081fe400010f0eff */
[----:B------:R-:W-:Y:S02]  /*16100*/  CS2R R104, SRZ ;  /* 0x0000000000687805 */ /* 0x000fe4000001ff00 */
[----:B-1----:R-:W-:Y:S01]  /*16110*/  LEA R6, P2, R5, R9, 0x2 ;  /* 0x0000000905067211 */ /* 0x002fe200078410ff */
[----:B------:R0:W-:Y:S01]  /*16120*/  STL [R1+0xc60], R7 ;  /* 0x000c600701007387 */ /* 0x0001e20000100800 */
[----:B---3--:R-:W-:-:S03]  /*16130*/  LEA.HI.X.SX32 R10, R168, R8, 0x1, P1 ;  /* 0x00000008a80a7211 */ /* 0x008fc600008f0eff */
[----:B------:R1:W-:Y:S04]  /*16140*/  STL [R1+0xc84], R6 ;  /* 0x000c840601007387 */ /* 0x0003e80000100800 */
[----:B------:R3:W-:Y:S01]  /*16150*/  STL [R1+0xc78], R10 ;  /* 0x000c780a01007387 */ /* 0x0007e20000100800 */
[-C--:B0-----:R-:W-:Y:S02]  /*16160*/  LEA.HI.X.SX32 R7, R169, R8.reuse, 0x1, P5 ;  /* 0x00000008a9077211 */ /* 0x081fe400028f0eff */
[----:B-1----:R-:W-:-:S03]  /*16170*/  LEA.HI.X.SX32 R6, R170, R8, 0x1, P0 ;  /* 0x00000008aa067211 */ /* 0x002fc600000f0eff */
[----:B------:R0:W-:Y:S01]  /*16180*/  STL [R1+0xb90], R7 ;  /* 0x000b900701007387 */ /* 0x0001e20000100800 */
[----:B---3--:R-:W-:-:S03]  /*16190*/  LEA.HI.X.SX32 R10, R171, R8, 0x1, P3 ;  /* 0x00000008ab0a7211 */ /* 0x008fc600018f0eff */
[----:B------:R1:W-:Y:S04]  /*161a0*/  STL [R1+0xc10], R6 ;  /* 0x000c100601007387 */ /* 0x0003e80000100800 */
[----:B------:R-:W-:Y:S01]  /*161b0*/  STL [R1+0xc50], R10 ;  /* 0x000c500a01007387 */ /* 0x000fe20000100800 */
[-C--:B0-----:R-:W-:Y:S02]  /*161c0*/  LEA.HI.X.SX32 R7, R173, R8.reuse, 0x1, P6 ;  /* 0x00000008ad077211 */ /* 0x081fe400030f0eff */
[----:B-1----:R-:W-:-:S03]  /*161d0*/  LEA.HI.X.SX32 R6, R5, R8, 0x1, P4 ;  /* 0x0000000805067211 */ /* 0x002fc600020f0eff */
[----:B------:R4:W-:Y:S01]  /*161e0*/  STL [R1+0xc70], R7 ;  /* 0x000c700701007387 */ /* 0x0009e20000100800 */
[----:B------:R-:W-:Y:S02]  /*161f0*/  LEA.HI.X.SX32 R5, R106, R8, 0x1, P2 ;  /* 0x000000086a057211 */ /* 0x000fe400010f0eff */
[----:B------:R-:W-:Y:S01]  /*16200*/  CS2R R106, SRZ ;  /* 0x00000000006a7805 */ /* 0x000fe2000001ff00 */
[----:B------:R0:W-:Y:S04]  /*16210*/  STL [R1+0xc88], R6 ;  /* 0x000c880601007387 */ /* 0x0001e80000100800 */
[----:B------:R1:W-:Y:S01]  /*16220*/  STL [R1+0xc80], R5 ;  /* 0x000c800501007387 */ /* 0x0003e20000100800 */
[C---:B----4-:R-:W-:Y:S02]  /*16230*/  LOP3.LUT R7, R4.reuse, 0x20, RZ, 0x3c, !PT ;  /* 0x0000002004077812 */ /* 0x050fe400078e3cff */
[----:B------:R-:W-:-:S02]  /*16240*/  LOP3.LUT R7, R4, 0x50, RZ, 0x3c, !PT ;  /* 0x0000005004077812 */ /* 0x000fc400078e3cff */
[C---:B0-----:R-:W-:Y:S02]  /*16250*/  LOP3.LUT R6, R4.reuse, 0x30, RZ, 0x3c, !PT ;  /* 0x0000003004067812 */ /* 0x041fe400078e3cff */
[C---:B------:R-:W-:Y:S02]  /*16260*/  LOP3.LUT R6, R4.reuse, 0x60, RZ, 0x3c, !PT ;  /* 0x0000006004067812 */ /* 0x040fe400078e3cff */
[C---:B-1----:R-:W-:Y:S02]  /*16270*/  LOP3.LUT R5, R4.reuse, 0x10, RZ, 0x3c, !PT ;  /* 0x0000001004057812 */ /* 0x042fe400078e3cff */
[C---:B------:R-:W-:Y:S02]  /*16280*/  LOP3.LUT R5, R4.reuse, 0x40, RZ, 0x3c, !PT ;  /* 0x0000004004057812 */ /* 0x040fe400078e3cff */
[----:B------:R-:W-:Y:S02]  /*16290*/  LOP3.LUT R5, R4, 0x70, RZ, 0x3c, !PT ;  /* 0x0000007004057812 */ /* 0x000fe400078e3cff */
[----:B------:R-:W-:-:S02]  /*162a0*/  LOP3.LUT R7, R0, 0x20, RZ, 0x3c, !PT ;  /* 0x0000002000077812 */ /* 0x000fc400078e3cff */
[C---:B------:R-:W-:Y:S02]  /*162b0*/  LOP3.LUT R6, R0.reuse, 0x40, RZ, 0x3c, !PT ;  /* 0x0000004000067812 */ /* 0x040fe400078e3cff */
[----:B--2---:R-:W-:-:S07]  /*162c0*/  LOP3.LUT R5, R0, 0x60, RZ, 0x3c, !PT ;  /* 0x0000006000057812 */ /* 0x004fce00078e3cff */
.L_x_1:
[----:B------:R0:W-:Y:S01]  /*162d0*/  STL.64 [R1+0x1378], R150 ;  /* 0x0013789601007387 */ /* 0x0001e20000100a00 */
[----:B-----5:R-:W1:Y:S03]  /*162e0*/  LDC R5, c[0x0][0x230] ;  /* 0x00008c00ff057b82 */ /* 0x020e660000000800 */
[----:B0-----:R-:W2:Y:S04]  /*162f0*/  LDL R150, [R1+0xc68] ;  /* 0x000c680001967983 */ /* 0x001ea80000100800 */
[----:B------:R-:W1:Y:S04]  /*16300*/  LDL.LU R151, [R1+0x6b4] ;  /* 0x0006b40001977983 */ /* 0x000e680000300800 */
[----:B------:R0:W-:Y:S04]  /*16310*/  STL.64 [R1+0x1370], R148 ;  /* 0x0013709401007387 */ /* 0x0001e80000100a00 */
[----:B0-----:R-:W3:Y:S04]  /*16320*/  LDL R148, [R1+0xc7c] ;  /* 0x000c7c0001947983 */ /* 0x001ee80000100800 */
[----:B------:R-:W4:Y:S04]  /*16330*/  LDL R149, [R1+0xc70] ;  /* 0x000c700001957983 */ /* 0x000f280000100800 */
[----:B------:R0:W-:Y:S04]  /*16340*/  STL.64 [R1+0x1368], R146 ;  /* 0x0013689201007387 */ /* 0x0001e80000100a00 */
[----:B0-----:R-:W2:Y:S04]  /*16350*/  LDL R146, [R1+0xc84] ;  /* 0x000c840001927983 */ /* 0x001ea80000100800 */
[----:B------:R-:W4:Y:S04]  /*16360*/  LDL R147, [R1+0xc78] ;  /* 0x000c780001937983 */ /* 0x000f280000100800 */
[----:B------:R0:W-:Y:S04]  /*16370*/  STL.64 [R1+0x1360], R144 ;  /* 0x0013609001007387 */ /* 0x0001e80000100a00 */
[----:B0-----:R-:W3:Y:S04]  /*16380*/  LDL R144, [R1+0xc8c] ;  /* 0x000c8c0001907983 */ /* 0x001ee80000100800 */
[----:B------:R-:W4:Y:S04]  /*16390*/  LDL R145, [R1+0xc80] ;  /* 0x000c800001917983 */ /* 0x000f280000100800 */
[----:B------:R0:W-:Y:S04]  /*163a0*/  STL.64 [R1+0x1358], R142 ;  /* 0x0013588e01007387 */ /* 0x0001e80000100a00 */
[----:B0-----:R-:W2:Y:S01]  /*163b0*/  LDL R143, [R1+0xc88] ;  /* 0x000c8800018f7983 */ /* 0x001ea20000100800 */
[----:B------:R-:W-:-:S02]  /*163c0*/  PRMT R159, RZ, 0x7610, R159 ;  /* 0x00007610ff9f7816 */ /* 0x000fc4000000009f */
[----:B------:R-:W-:Y:S01]  /*163d0*/  PRMT R166, RZ, 0x7610, R166 ;  /* 0x00007610ffa67816 */ /* 0x000fe200000000a6 */
[----:B------:R-:W-:Y:S04]  /*163e0*/  STL.64 [R1+0x1350], R140 ;  /* 0x0013508c01007387 */ /* 0x000fe80000100a00 */
        /* <DEDUP_REMOVED lines=53> */
[----:B------:R-:W-:Y:S01]  /*16740*/  STL.64 [R1+0x11a0], R32 ;  /* 0x0011a02001007387 */ /* 0x000fe20000100a00 */
[----:B-1----:R-:W-:-:S03]  /*16750*/  IMAD R5, R151, -0x40, R5 ;  /* 0xffffffc097057824 */ /* 0x002fc600078e0205 */
[----:B------:R-:W-:Y:S02]  /*16760*/  STL.64 [R1+0x1198], R30 ;  /* 0x0011981e01007387 */ /* 0x000fe40000100a00 */
[C---:B------:R-:W-:Y:S02]  /*16770*/  ISETP.GT.AND P0, PT, R5.reuse, RZ, PT ;  /* 0x000000ff0500720c */ /* 0x040fe40003f04270 */
[----:B------:R-:W-:Y:S01]  /*16780*/  STL.64 [R1+0x1190], R28 ;  /* 0x0011901c01007387 */ /* 0x000fe20000100a00 */
[C---:B------:R-:W-:Y:S02]  /*16790*/  ISETP.GT.AND P1, PT, R5.reuse, 0x1, PT ;  /* 0x000000010500780c */ /* 0x040fe40003f24270 */
[C---:B------:R-:W-:Y:S01]  /*167a0*/  ISETP.GT.AND P2, PT, R5.reuse, 0x2, PT ;  /* 0x000000020500780c */ /* 0x040fe20003f44270 */
[----:B------:R-:W-:Y:S01]  /*167b0*/  STL.64 [R1+0x1188], R26 ;  /* 0x0011881a01007387 */ /* 0x000fe20000100a00 */
[----:B------:R-:W-:-:S03]  /*167c0*/  ISETP.GT.AND P3, PT, R5, 0x3, PT ;  /* 0x000000030500780c */ /* 0x000fc60003f64270 */
[----:B------:R-:W-:Y:S04]  /*167d0*/  STL.64 [R1+0x1180], R24 ;  /* 0x0011801801007387 */ /* 0x000fe80000100a00 */
[----:B------:R-:W-:Y:S01]  /*167e0*/  STL [R1+0x1174], R2 ;  /* 0x0011740201007387 */ /* 0x000fe20000100800 */
[----:B------:R-:W-:Y:S02]  /*167f0*/  @P0 IMAD.MOV.U32 R7, RZ, RZ, R8 ;  /* 0x000000ffff070224 */ /* 0x000fe400078e0008 */
[----:B------:R-:W-:Y:S01]  /*16800*/  @P0 IMAD.MOV.U32 R6, RZ, RZ, R9 ;  /* 0x000000ffff060224 */ /* 0x000fe200078e0009 */
[----:B-----5:R-:W-:Y:S04]  /*16810*/  STL [R1+0x10e0], R3 ;  /* 0x0010e00301007387 */ /* 0x020fe80000100800 */
[----:B------:R0:W-:Y:S04]  /*16820*/  STL [R1+0x1178], R8 ;  /* 0x0011780801007387 */ /* 0x0001e80000100800 */
[----:B------:R3:W4:Y:S04]  /*16830*/  @P0 LDG.E.U16 R159, desc[UR56][R6.64] ;  /* 0x00000038069f0981 */ /* 0x000728000c1e1500 */
[----:B0-----:R-:W4:Y:S04]  /*16840*/  LDL.LU R8, [R1+0xc74] ;  /* 0x000c740001087983 */ /* 0x001f280000300800 */
[----:B------:R-:W4:Y:S04]  /*16850*/  LDL R64, [R1+0xc60] ;  /* 0x000c600001407983 */ /* 0x000f280000100800 */
[----:B------:R-:W4:Y:S04]  /*16860*/  LDL R59, [R1+0xc64] ;  /* 0x000c6400013b7983 */ /* 0x000f280000100800 */
[----:B------:R-:W4:Y:S04]  /*16870*/  LDL R51, [R1+0xc58] ;  /* 0x000c580001337983 */ /* 0x000f280000100800 */
[----:B------:R-:W4:Y:S04]  /*16880*/  LDL R48, [R1+0xc5c] ;  /* 0x000c5c0001307983 */ /* 0x000f280000100800 */
[----:B------:R-:W4:Y:S04]  /*16890*/  LDL.LU R2, [R1+0xc6c] ;  /* 0x000c6c0001027983 */ /* 0x000f280000300800 */
[----:B------:R-:W4:Y:S04]  /*168a0*/  LDL R44, [R1+0xc50] ;  /* 0x000c5000012c7983 */ /* 0x000f280000100800 */
[----:B------:R-:W4:Y:S04]  /*168b0*/  LDL R43, [R1+0xc54] ;  /* 0x000c5400012b7983 */ /* 0x000f280000100800 */
[----:B------:R-:W4:Y:S04]  /*168c0*/  LDL R42, [R1+0xc48] ;  /* 0x000c4800012a7983 */ /* 0x000f280000100800 */
[----:B------:R-:W4:Y:S04]  /*168d0*/  LDL R39, [R1+0xc4c] ;  /* 0x000c4c0001277983 */ /* 0x000f280000100800 */
[----:B------:R-:W4:Y:S04]  /*168e0*/  LDL R36, [R1+0xc40] ;  /* 0x000c400001247983 */ /* 0x000f280000100800 */
[----:B------:R-:W4:Y:S04]  /*168f0*/  LDL R31, [R1+0xc44] ;  /* 0x000c4400011f7983 */ /* 0x000f280000100800 */
[----:B------:R-:W4:Y:S04]  /*16900*/  LDL R29, [R1+0xc38] ;  /* 0x000c3800011d7983 */ /* 0x000f280000100800 */
[----:B------:R-:W4:Y:S01]  /*16910*/  LDL R28, [R1+0xc3c] ;  /* 0x000c3c00011c7983 */ /* 0x000f220000100800 */
[----:B---3--:R-:W-:-:S02]  /*16920*/  @P1 IMAD.MOV.U32 R6, RZ, RZ, R144 ;  /* 0x000000ffff061224 */ /* 0x008fc400078e0090 */
[----:B--2---:R-:W-:Y:S01]  /*16930*/  @P1 IMAD.MOV.U32 R7, RZ, RZ, R143 ;  /* 0x000000ffff071224 */ /* 0x004fe200078e008f */
[----:B------:R-:W-:Y:S01]  /*16940*/  PRMT R172, RZ, 0x7610, R172 ;  /* 0x00007610ffac7816 */ /* 0x000fe200000000ac */
[----:B------:R-:W2:Y:S01]  /*16950*/  LDL R77, [R1+0xb40] ;  /* 0x000b4000014d7983 */ /* 0x000ea20000100800 */
[----:B------:R-:W-:-:S03]  /*16960*/  ISETP.GT.AND P0, PT, R5, 0x4, PT ;  /* 0x000000040500780c */ /* 0x000fc60003f04270 */
[----:B------:R0:W3:Y:S01]  /*16970*/  @P1 LDG.E.U16 R166, desc[UR56][R6.64] ;  /* 0x0000003806a61981 */ /* 0x0000e2000c1e1500 */
[----:B------:R-:W-:Y:S02]  /*16980*/  PRMT R175, RZ, 0x7610, R175 ;  /* 0x00007610ffaf7816 */ /* 0x000fe400000000af */
[----:B------:R-:W-:Y:S01]  /*16990*/  ISETP.GT.AND P1, PT, R5, 0x5, PT ;  /* 0x000000050500780c */ /* 0x000fe20003f24270 */
[----:B------:R-:W2:Y:S01]  /*169a0*/  LDL R73, [R1+0xb44] ;  /* 0x000b440001497983 */ /* 0x000ea20000100800 */
[----:B0-----:R-:W-:Y:S02]  /*169b0*/  @P2 IMAD.MOV.U32 R6, RZ, RZ, R146 ;  /* 0x000000ffff062224 */ /* 0x001fe400078e0092 */
[----:B----4-:R-:W-:-:S05]  /*169c0*/  @P2 IMAD.MOV.U32 R7, RZ, RZ, R145 ;  /* 0x000000ffff072224 */ /* 0x010fca00078e0091 */
[----:B------:R0:W4:Y:S01]  /*169d0*/  @P2 LDG.E.U16 R172, desc[UR56][R6.64] ;  /* 0x0000003806ac2981 */ /* 0x000122000c1e1500 */
[----:B------:R-:W-:Y:S02]  /*169e0*/  PRMT R176, RZ, 0x7610, R176 ;  /* 0x00007610ffb07816 */ /* 0x000fe400000000b0 */
[----:B------:R-:W-:Y:S01]  /*169f0*/  ISETP.GT.AND P2, PT, R5, 0x6, PT ;  /* 0x000000060500780c */ /* 0x000fe20003f44270 */
[----:B0-----:R-:W-:Y:S02]  /*16a00*/  @P3 IMAD.MOV.U32 R6, RZ, RZ, R148 ;  /* 0x000000ffff063224 */ /* 0x001fe400078e0094 */
[----:B------:R-:W-:-:S05]  /*16a10*/  @P3 IMAD.MOV.U32 R7, RZ, RZ, R147 ;  /* 0x000000ffff073224 */ /* 0x000fca00078e0093 */
[----:B------:R0:W4:Y:S01]  /*16a20*/  @P3 LDG.E.U16 R175, desc[UR56][R6.64] ;  /* 0x0000003806af3981 */ /* 0x000122000c1e1500 */
[----:B------:R-:W-:Y:S02]  /*16a30*/  PRMT R91, RZ, 0x7610, R91 ;  /* 0x00007610ff5b7816 */ /* 0x000fe4000000005b */
[----:B------:R-:W-:Y:S01]  /*16a40*/  ISETP.GT.AND P3, PT, R5, 0x7, PT ;  /* 0x000000070500780c */ /* 0x000fe20003f64270 */
[----:B0-----:R-:W-:Y:S01]  /*16a50*/  @P0 IMAD.MOV.U32 R7, RZ, RZ, R149 ;  /* 0x000000ffff070224 */ /* 0x001fe200078e0095 */
[----:B------:R-:W-:Y:S02]  /*16a60*/  PRMT R76, RZ, 0x7610, R76 ;  /* 0x00007610ff4c7816 */ /* 0x000fe4000000004c */
[----:B------:R-:W-:Y:S01]  /*16a70*/  PRMT R70, RZ, 0x7610, R70 ;  /* 0x00007610ff467816 */ /* 0x000fe20000000046 */
[----:B------:R-:W-:-:S05]  /*16a80*/  @P0 IMAD.MOV.U32 R6, RZ, RZ, R8 ;  /* 0x000000ffff060224 */ /* 0x000fca00078e0008 */
[----:B------:R0:W4:Y:S01]  /*16a90*/  @P0 LDG.E.U16 R176, desc[UR56][R6.64] ;  /* 0x0000003806b00981 */ /* 0x000122000c1e1500 */
[----:B------:R-:W-:Y:S01]  /*16aa0*/  ISETP.GT.AND P0, PT, R5, 0x8, PT ;  /* 0x000000080500780c */ /* 0x000fe20003f04270 */
[----:B0-----:R-:W-:Y:S02]  /*16ab0*/  @P1 IMAD.MOV.U32 R7, RZ, RZ, R150 ;  /* 0x000000ffff071224 */ /* 0x001fe400078e0096 */
[----:B------:R-:W-:-:S05]  /*16ac0*/  @P1 IMAD.MOV.U32 R6, RZ, RZ, R2 ;  /* 0x000000ffff061224 */ /* 0x000fca00078e0002 */
[----:B------:R0:W4:Y:S02]  /*16ad0*/  @P1 LDG.E.U16 R91, desc[UR56][R6.64] ;  /* 0x00000038065b1981 */ /* 0x000124000c1e1500 */
[----:B0-----:R-:W-:Y:S02]  /*16ae0*/  @P2 IMAD.MOV.U32 R6, RZ, RZ, R59 ;  /* 0x000000ffff062224 */ /* 0x001fe400078e003b */
[----:B------:R-:W-:Y:S01]  /*16af0*/  @P2 IMAD.MOV.U32 R7, RZ, RZ, R64 ;  /* 0x000000ffff072224 */ /* 0x000fe200078e0040 */
[----:B------:R-:W3:Y:S04]  /*16b00*/  LDL R59, [R1+0xc34] ;  /* 0x000c3400013b7983 */ /* 0x000ee80000100800 */
[----:B------:R-:W2:Y:S04]  /*16b10*/  LDL R64, [R1+0xc30] ;  /* 0x000c300001407983 */ /* 0x000ea80000100800 */
[----:B------:R0:W4:Y:S02]  /*16b20*/  @P2 LDG.E.U16 R76, desc[UR56][R6.64] ;  /* 0x00000038064c2981 */ /* 0x000124000c1e1500 */
[----:B0-----:R-:W-:-:S02]  /*16b30*/  @P3 IMAD.MOV.U32 R6, RZ, RZ, R48 ;  /* 0x000000ffff063224 */ /* 0x001fc400078e0030 */
[----:B------:R-:W-:Y:S01]  /*16b40*/  @P3 IMAD.MOV.U32 R7, RZ, RZ, R51 ;  /* 0x000000ffff073224 */ /* 0x000fe200078e0033 */
[----:B------:R-:W4:Y:S04]  /*16b50*/  LDL R48, [R1+0xc2c] ;  /* 0x000c2c0001307983 */ /* 0x000f280000100800 */
[----:B------:R-:W4:Y:S04]  /*16b60*/  LDL R51, [R1+0xc28] ;  /* 0x000c280001337983 */ /* 0x000f280000100800 */
[----:B------:R0:W4:Y:S02]  /*16b70*/  @P3 LDG.E.U16 R70, desc[UR56][R6.64] ;  /* 0x0000003806463981 */ /* 0x000124000c1e1500 */
[----:B0-----:R-:W-:-:S02]  /*16b80*/  @P0 IMAD.MOV.U32 R7, RZ, RZ, R44 ;  /* 0x000000ffff070224 */ /* 0x001fc400078e002c */
[----:B------:R-:W4:Y:S01]  /*16b90*/  LDL R44, [R1+0xc20] ;  /* 0x000c2000012c7983 */ /* 0x000f220000100800 */
[C---:B------:R-:W-:Y:S01]  /*16ba0*/  ISETP.GT.AND P1, PT, R5.reuse, 0x9, PT ;  /* 0x000000090500780c */ /* 0x040fe20003f24270 */
[----:B------:R-:W-:Y:S01]  /*16bb0*/  @P0 IMAD.MOV.U32 R6, RZ, RZ, R43 ;  /* 0x000000ffff060224 */ /* 0x000fe200078e002b */
[----:B------:R-:W-:Y:S01]  /*16bc0*/  PRMT R155, RZ, 0x7610, R155 ;  /* 0x00007610ff9b7816 */ /* 0x000fe2000000009b */
[----:B------:R-:W4:Y:S01]  /*16bd0*/  LDL R43, [R1+0xc24] ;  /* 0x000c2400012b7983 */ /* 0x000f220000100800 */
[----:B------:R-:W-:-:S04]  /*16be0*/  ISETP.GT.AND P2, PT, R5, 0xa, PT ;  /* 0x0000000a0500780c */ /* 0x000fc80003f44270 */
[----:B------:R0:W4:Y:S01]  /*16bf0*/  @P0 LDG.E.U16 R155, desc[UR56][R6.64] ;  /* 0x00000038069b0981 */ /* 0x000122000c1e1500 */
[----:B------:R-:W-:Y:S02]  /*16c00*/  PRMT R163, RZ, 0x7610, R163 ;  /* 0x00007610ffa37816 */ /* 0x000fe400000000a3 */
[----:B------:R-:W-:Y:S02]  /*16c10*/  ISETP.GT.AND P3, PT, R5, 0xb, PT ;  /* 0x0000000b0500780c */ /* 0x000fe40003f64270 */
[----:B0-----:R-:W-:Y:S02]  /*16c20*/  @P1 IMAD.MOV.U32 R7, RZ, RZ, R42 ;  /* 0x000000ffff071224 */ /* 0x001fe400078e002a */
[----:B------:R-:W4:Y:S01]  /*16c30*/  LDL R42, [R1+0xc18] ;  /* 0x000c1800012a7983 */ /* 0x000f220000100800 */
[----:B------:R-:W-:-:S03]  /*16c40*/  @P1 IMAD.MOV.U32 R6, RZ, RZ, R39 ;  /* 0x000000ffff061224 */ /* 0x000fc600078e0027 */
[----:B------:R-:W4:Y:S01]  /*16c50*/  LDL R39, [R1+0xc1c] ;  /* 0x000c1c0001277983 */ /* 0x000f220000100800 */
[----:B------:R-:W-:-:S03]  /*16c60*/  PRMT R169, RZ, 0x7610, R169 ;  /* 0x00007610ffa97816 */ /* 0x000fc600000000a9 */
[----:B------:R0:W4:Y:S02]  /*16c70*/  @P1 LDG.E.U16 R163, desc[UR56][R6.64] ;  /* 0x0000003806a31981 */ /* 0x000124000c1e1500 */
[----:B0-----:R-:W-:Y:S02]  /*16c80*/  @P2 IMAD.MOV.U32 R6, RZ, RZ, R31 ;  /* 0x000000ffff062224 */ /* 0x001fe400078e001f */
[----:B------:R-:W-:Y:S01]  /*16c90*/  @P2 IMAD.MOV.U32 R7, RZ, RZ, R36 ;  /* 0x000000ffff072224 */ /* 0x000fe200078e0024 */
[----:B------:R-:W4:Y:S04]  /*16ca0*/  LDL R31, [R1+0xc14] ;  /* 0x000c1400011f7983 */ /* 0x000f280000100800 */
[----:B------:R-:W4:Y:S04]  /*16cb0*/  LDL R36, [R1+0xc10] ;  /* 0x000c100001247983 */ /* 0x000f280000100800 */
[----:B------:R0:W4:Y:S02]  /*16cc0*/  @P2 LDG.E.U16 R169, desc[UR56][R6.64] ;  /* 0x0000003806a92981 */ /* 0x000124000c1e1500 */
[----:B0-----:R-:W-:-:S02]  /*16cd0*/  @P3 IMAD.MOV.U32 R7, RZ, RZ, R29 ;  /* 0x000000ffff073224 */ /* 0x001fc400078e001d */
[----:B------:R-:W-:Y:S01]  /*16ce0*/  @P3 IMAD.MOV.U32 R6, RZ, RZ, R28 ;  /* 0x000000ffff063224 */ /* 0x000fe200078e001c */
[----:B------:R-:W4:Y:S04]  /*16cf0*/  LDL R29, [R1+0xc08] ;  /* 0x000c0800011d7983 */ /* 0x000f280000100800 */
[----:B------:R-:W4:Y:S01]  /*16d00*/  LDL R28, [R1+0xc0c] ;  /* 0x000c0c00011c7983 */ /* 0x000f220000100800 */
[C---:B------:R-:W-:Y:S02]  /*16d10*/  ISETP.GT.AND P0, PT, R5.reuse, 0xc, PT ;  /* 0x0000000c0500780c */ /* 0x040fe40003f04270 */
[----:B------:R-:W-:Y:S02]  /*16d20*/  PRMT R174, RZ, 0x7610, R174 ;  /* 0x00007610ffae7816 */ /* 0x000fe400000000ae */
[----:B------:R-:W-:-:S02]  /*16d30*/  ISETP.GT.AND P1, PT, R5, 0xd, PT ;  /* 0x0000000d0500780c */ /* 0x000fc40003f24270 */
[----:B------:R-:W-:Y:S02]  /*16d40*/  PRMT R92, RZ, 0x7610, R92 ;  /* 0x00007610ff5c7816 */ /* 0x000fe4000000005c */
[----:B------:R-:W-:Y:S01]  /*16d50*/  ISETP.GT.AND P2, PT, R5, 0xe, PT ;  /* 0x0000000e0500780c */ /* 0x000fe20003f44270 */
[----:B------:R3:W4:Y:S01]  /*16d60*/  @P3 LDG.E.U16 R174, desc[UR56][R6.64] ;  /* 0x0000003806ae3981 */ /* 0x000722000c1e1500 */
[----:B------:R-:W-:-:S03]  /*16d70*/  PRMT R89, RZ, 0x7610, R89 ;  /* 0x00007610ff597816 */ /* 0x000fc60000000059 */
[----:B---3--:R-:W-:Y:S02]  /*16d80*/  @P0 IMAD.MOV.U32 R6, RZ, RZ, R59 ;  /* 0x000000ffff060224 */ /* 0x008fe400078e003b */
[----:B------:R-:W3:Y:S01]  /*16d90*/  LDL R59, [R1+0xc04] ;  /* 0x000c0400013b7983 */ /* 0x000ee20000100800 */
[----:B--2---:R-:W-:-:S03]  /*16da0*/  @P0 IMAD.MOV.U32 R7, RZ, RZ, R64 ;  /* 0x000000ffff070224 */ /* 0x004fc600078e0040 */
[----:B------:R-:W2:Y:S04]  /*16db0*/  LDL R64, [R1+0xc00] ;  /* 0x000c000001407983 */ /* 0x000ea80000100800 */
[----:B------:R4:W2:Y:S02]  /*16dc0*/  @P0 LDG.E.U16 R92, desc[UR56][R6.64] ;  /* 0x00000038065c0981 */ /* 0x0008a4000c1e1500 */
[----:B----4-:R-:W-:Y:S02]  /*16dd0*/  @P1 IMAD.MOV.U32 R6, RZ, RZ, R48 ;  /* 0x000000ffff061224 */ /* 0x010fe400078e0030 */
[----:B------:R-:W4:Y:S01]  /*16de0*/  LDL R48, [R1+0xbfc] ;  /* 0x000bfc0001307983 */ /* 0x000f220000100800 */
[----:B------:R-:W-:-:S03]  /*16df0*/  @P1 IMAD.MOV.U32 R7, RZ, RZ, R51 ;  /* 0x000000ffff071224 */ /* 0x000fc600078e0033 */
[----:B------:R-:W4:Y:S04]  /*16e00*/  LDL R51, [R1+0xbf8] ;  /* 0x000bf80001337983 */ /* 0x000f280000100800 */
[----:B------:R0:W4:Y:S02]  /*16e10*/  @P1 LDG.E.U16 R89, desc[UR56][R6.64] ;  /* 0x0000003806591981 */ /* 0x000124000c1e1500 */
[----:B0-----:R-:W-:Y:S02]  /*16e20*/  @P2 IMAD.MOV.U32 R7, RZ, RZ, R44 ;  /* 0x000000ffff072224 */ /* 0x001fe400078e002c */
        /* <DEDUP_REMOVED lines=16> */
[----:B------:R-:W4:Y:S01]  /*16f30*/  LDL R31, [R1+0xbe4] ;  /* 0x000be400011f7983 */ /* 0x000f220000100800 */
[----:B------:R-:W-:-:S03]  /*16f40*/  @P0 IMAD.MOV.U32 R7, RZ, RZ, R36 ;  /* 0x000000ffff070224 */ /* 0x000fc600078e0024 */
[----:B------:R-:W4:Y:S04]  /*16f50*/  LDL R36, [R1+0xbe0] ;  /* 0x000be00001247983 */ /* 0x000f280000100800 */
[----:B------:R0:W4:Y:S02]  /*16f60*/  @P0 LDG.E.U16 R23, desc[UR56][R6.64] ;  /* 0x0000003806170981 */ /* 0x000124000c1e1500 */
[----:B0-----:R-:W-:Y:S02]  /*16f70*/  @P1 IMAD.MOV.U32 R7, RZ, RZ, R29 ;  /* 0x000000ffff071224 */ /* 0x001fe400078e001d */
[----:B------:R-:W4:Y:S01]  /*16f80*/  LDL R29, [R1+0xbd8] ;  /* 0x000bd800011d7983 */ /* 0x000f220000100800 */
[----:B------:R-:W-:-:S03]  /*16f90*/  @P1 IMAD.MOV.U32 R6, RZ, RZ, R28 ;  /* 0x000000ffff061224 */ /* 0x000fc600078e001c */
[----:B------:R-:W4:Y:S01]  /*16fa0*/  LDL R28, [R1+0xbdc] ;  /* 0x000bdc00011c7983 */ /* 0x000f220000100800 */
[C---:B------:R-:W-:Y:S02]  /*16fb0*/  ISETP.GT.AND P2, PT, R5.reuse, 0x12, PT ;  /* 0x000000120500780c */ /* 0x040fe40003f44270 */
[----:B------:R-:W-:Y:S02]  /*16fc0*/  PRMT R158, RZ, 0x7610, R158 ;  /* 0x00007610ff9e7816 */ /* 0x000fe4000000009e */
[C---:B------:R-:W-:Y:S02]  /*16fd0*/  ISETP.GT.AND P3, PT, R5.reuse, 0x13, PT ;  /* 0x000000130500780c */ /* 0x040fe40003f64270 */
        /* <DEDUP_REMOVED lines=131> */
[----:B--2---:R-:W-:Y:S01]  /*17810*/  @P0 IMAD.MOV.U32 R7, RZ, RZ, R64 ;  /* 0x000000ffff070224 */ /* 0x004fe200078e0040 */
[C---:B------:R-:W-:Y:S01]  /*17820*/  ISETP.GT.AND P3, PT, R5.reuse, 0x27, PT ;  /* 0x000000270500780c */ /* 0x040fe20003f64270 */
[----:B------:R-:W2:Y:S04]  /*17830*/  LDL R64, [R1+0xb28] ;  /* 0x000b280001407983 */ /* 0x000ea80000100800 */
[----:B------:R4:W3:Y:S01]  /*17840*/  @P0 LDG.E.U16 R170, desc[UR56][R6.64] ;  /* 0x0000003806aa0981 */ /* 0x0008e2000c1e1500 */
[----:B------:R-:W-:Y:S02]  /*17850*/  PRMT R33, RZ, 0x7610, R33 ;  /* 0x00007610ff217816 */ /* 0x000fe40000000021 */
[----:B------:R-:W-:Y:S01]  /*17860*/  ISETP.GT.AND P4, PT, R5, 0x28, PT ;  /* 0x000000280500780c */ /* 0x000fe20003f84270 */
[----:B------:R-:W3:Y:S01]  /*17870*/  LDL R59, [R1+0xb20] ;  /* 0x000b2000013b7983 */ /* 0x000ee20000100800 */
[----:B----4-:R-:W-:-:S03]  /*17880*/  @P1 IMAD.MOV.U32 R6, RZ, RZ, R48 ;  /* 0x000000ffff061224 */ /* 0x010fc600078e0030 */
[----:B------:R-:W4:Y:S01]  /*17890*/  LDL R48, [R1+0xb3c] ;  /* 0x000b3c0001307983 */ /* 0x000f220000100800 */
[----:B------:R-:W-:-:S03]  /*178a0*/  @P1 IMAD.MOV.U32 R7, RZ, RZ, R51 ;  /* 0x000000ffff071224 */ /* 0x000fc600078e0033 */
[----:B------:R-:W2:Y:S04]  /*178b0*/  LDL R51, [R1+0xb38] ;  /* 0x000b380001337983 */ /* 0x000ea80000100800 */
[----:B------:R0:W3:Y:S02]  /*178c0*/  @P1 LDG.E.U16 R79, desc[UR56][R6.64] ;  /* 0x00000038064f1981 */ /* 0x0000e4000c1e1500 */
[----:B0-----:R-:W-:Y:S02]  /*178d0*/  @P2 IMAD.MOV.U32 R7, RZ, RZ, R44 ;  /* 0x000000ffff072224 */ /* 0x001fe400078e002c */
[----:B------:R-:W3:Y:S01]  /*178e0*/  LDL R44, [R1+0xb30] ;  /* 0x000b3000012c7983 */ /* 0x000ee20000100800 */
[----:B------:R-:W-:-:S03]  /*178f0*/  @P2 IMAD.MOV.U32 R6, RZ, RZ, R43 ;  /* 0x000000ffff062224 */ /* 0x000fc600078e002b */
[----:B------:R-:W3:Y:S04]  /*17900*/  LDL R43, [R1+0xb34] ;  /* 0x000b3400012b7983 */ /* 0x000ee80000100800 */
[----:B------:R0:W3:Y:S01]  /*17910*/  @P2 LDG.E.U16 R33, desc[UR56][R6.64] ;  /* 0x0000003806212981 */ /* 0x0000e2000c1e1500 */
[----:B------:R-:W-:Y:S02]  /*17920*/  ISETP.GT.AND P1, PT, R5, 0x29, PT ;  /* 0x000000290500780c */ /* 0x000fe40003f24270 */
[----:B------:R-:W-:Y:S01]  /*17930*/  PRMT R65, RZ, 0x7610, R65 ;  /* 0x00007610ff417816 */ /* 0x000fe20000000041 */
[----:B0-----:R-:W-:Y:S02]  /*17940*/  @P3 IMAD.MOV.U32 R7, RZ, RZ, R42 ;  /* 0x000000ffff073224 */ /* 0x001fe400078e002a */
[----:B------:R-:W3:Y:S01]  /*17950*/  LDL R42, [R1+0xb2c] ;  /* 0x000b2c00012a7983 */ /* 0x000ee20000100800 */
[----:B------:R-:W-:Y:S01]  /*17960*/  @P3 IMAD.MOV.U32 R6, RZ, RZ, R39 ;  /* 0x000000ffff063224 */ /* 0x000fe200078e0027 */
[----:B------:R-:W-:-:S02]  /*17970*/  PRMT R13, RZ, 0x7610, R13 ;  /* 0x00007610ff0d7816 */ /* 0x000fc4000000000d */
[----:B------:R-:W3:Y:S04]  /*17980*/  LDL R39, [R1+0xb10] ;  /* 0x000b100001277983 */ /* 0x000ee80000100800 */
[----:B------:R0:W3:Y:S02]  /*17990*/  @P3 LDG.E.U16 R65, desc[UR56][R6.64] ;  /* 0x0000003806413981 */ /* 0x0000e4000c1e1500 */
[----:B0-----:R-:W-:Y:S02]  /*179a0*/  @P4 IMAD.MOV.U32 R6, RZ, RZ, R31 ;  /* 0x000000ffff064224 */ /* 0x001fe400078e001f */
[----:B------:R-:W3:Y:S01]  /*179b0*/  LDL R31, [R1+0xb24] ;  /* 0x000b2400011f7983 */ /* 0x000ee20000100800 */
[----:B------:R-:W-:-:S03]  /*179c0*/  @P4 IMAD.MOV.U32 R7, RZ, RZ, R36 ;  /* 0x000000ffff074224 */ /* 0x000fc600078e0024 */
[----:B------:R-:W3:Y:S04]  /*179d0*/  LDL R36, [R1+0xb14] ;  /* 0x000b140001247983 */ /* 0x000ee80000100800 */
[----:B------:R0:W3:Y:S02]  /*179e0*/  @P4 LDG.E.U16 R13, desc[UR56][R6.64] ;  /* 0x00000038060d4981 */ /* 0x0000e4000c1e1500 */
[----:B0-----:R-:W-:Y:S02]  /*179f0*/  @P1 IMAD.MOV.U32 R7, RZ, RZ, R29 ;  /* 0x000000ffff071224 */ /* 0x001fe400078e001d */
[----:B------:R-:W3:Y:S01]  /*17a00*/  LDL R29, [R1+0xb18] ;  /* 0x000b1800011d7983 */ /* 0x000ee20000100800 */
[----:B------:R-:W-:-:S03]  /*17a10*/  @P1 IMAD.MOV.U32 R6, RZ, RZ, R28 ;  /* 0x000000ffff061224 */ /* 0x000fc600078e001c */
[----:B------:R-:W3:Y:S01]  /*17a20*/  LDL R28, [R1+0xb1c] ;  /* 0x000b1c00011c7983 */ /* 0x000ee20000100800 */
[C---:B------:R-:W-:Y:S02]  /*17a30*/  ISETP.GT.AND P0, PT, R5.reuse, 0x2a, PT ;  /* 0x0000002a0500780c */ /* 0x040fe40003f04270 */
[----:B------:R-:W-:Y:S02]  /*17a40*/  PRMT R17, RZ, 0x7610, R17 ;  /* 0x00007610ff117816 */ /* 0x000fe40000000011 */
[C---:B------:R-:W-:Y:S02]  /*17a50*/  ISETP.GT.AND P2, PT, R5.reuse, 0x2b, PT ;  /* 0x0000002b0500780c */ /* 0x040fe40003f44270 */
[----:B------:R-:W-:Y:S02]  /*17a60*/  ISETP.GT.AND P3, PT, R5, 0x2c, PT ;  /* 0x0000002c0500780c */ /* 0x000fe40003f64270 */
[----:B------:R0:W3:Y:S01]  /*17a70*/  @P1 LDG.E.U16 R17, desc[UR56][R6.64] ;  /* 0x0000003806111981 */ /* 0x0000e2000c1e1500 */
[----:B------:R-:W-:-:S02]  /*17a80*/  PRMT R152, RZ, 0x7610, R152 ;  /* 0x00007610ff987816 */ /* 0x000fc40000000098 */
[----:B------:R-:W-:Y:S02]  /*17a90*/  PRMT R160, RZ, 0x7610, R160 ;  /* 0x00007610ffa07816 */ /* 0x000fe400000000a0 */
[----:B0-----:R-:W-:Y:S02]  /*17aa0*/  @P0 IMAD.MOV.U32 R6, RZ, RZ, R73 ;  /* 0x000000ffff060224 */ /* 0x001fe400078e0049 */
[----:B------:R-:W-:Y:S01]  /*17ab0*/  @P0 IMAD.MOV.U32 R7, RZ, RZ, R77 ;  /* 0x000000ffff070224 */ /* 0x000fe200078e004d */
[----:B------:R-:W-:Y:S01]  /*17ac0*/  ISETP.GT.AND P1, PT, R5, 0x2d, PT ;  /* 0x0000002d0500780c */ /* 0x000fe20003f24270 */
[----:B------:R-:W3:Y:S04]  /*17ad0*/  LDL R73, [R1+0xac0] ;  /* 0x000ac00001497983 */ /* 0x000ee80000100800 */
[----:B------:R4:W3:Y:S02]  /*17ae0*/  @P0 LDG.E.U16 R152, desc[UR56][R6.64] ;  /* 0x0000003806980981 */ /* 0x0008e4000c1e1500 */
[----:B----4-:R-:W-:-:S02]  /*17af0*/  @P2 IMAD.MOV.U32 R6, RZ, RZ, R48 ;  /* 0x000000ffff062224 */ /* 0x010fc400078e0030 */
[----:B------:R-:W4:Y:S01]  /*17b00*/  LDL R48, [R1+0xb0c] ;  /* 0x000b0c0001307983 */ /* 0x000f220000100800 */
[----:B--2---:R-:W-:-:S03]  /*17b10*/  @P2 IMAD.MOV.U32 R7, RZ, RZ, R51 ;  /* 0x000000ffff072224 */ /* 0x004fc600078e0033 */
[----:B------:R-:W2:Y:S04]  /*17b20*/  LDL R51, [R1+0xb08] ;  /* 0x000b080001337983 */ /* 0x000ea80000100800 */
[----:B------:R3:W2:Y:S02]  /*17b30*/  @P2 LDG.E.U16 R160, desc[UR56][R6.64] ;  /* 0x0000003806a02981 */ /* 0x0006a4000c1e1500 */
[----:B---3--:R-:W-:Y:S02]  /*17b40*/  @P3 IMAD.MOV.U32 R7, RZ, RZ, R44 ;  /* 0x000000ffff073224 */ /* 0x008fe400078e002c */
[----:B------:R-:W3:Y:S01]  /*17b50*/  LDL R44, [R1+0xb00] ;  /* 0x000b0000012c7983 */ /* 0x000ee20000100800 */
[----:B------:R-:W-:Y:S01]  /*17b60*/  PRMT R167, RZ, 0x7610, R167 ;  /* 0x00007610ffa77816 */ /* 0x000fe200000000a7 */
[----:B------:R-:W-:-:S02]  /*17b70*/  @P3 IMAD.MOV.U32 R6, RZ, RZ, R43 ;  /* 0x000000ffff063224 */ /* 0x000fc400078e002b */
[----:B------:R-:W3:Y:S01]  /*17b80*/  LDL R43, [R1+0xb04] ;  /* 0x000b0400012b7983 */ /* 0x000ee20000100800 */
[----:B------:R-:W-:-:S03]  /*17b90*/  ISETP.GT.AND P4, PT, R5, 0x2e, PT ;  /* 0x0000002e0500780c */ /* 0x000fc60003f84270 */
[----:B------:R0:W3:Y:S01]  /*17ba0*/  @P3 LDG.E.U16 R167, desc[UR56][R6.64] ;  /* 0x0000003806a73981 */ /* 0x0000e2000c1e1500 */
[----:B------:R-:W-:Y:S02]  /*17bb0*/  PRMT R71, RZ, 0x7610, R71 ;  /* 0x00007610ff477816 */ /* 0x000fe40000000047 */
[----:B------:R-:W-:Y:S01]  /*17bc0*/  ISETP.GT.AND P0, PT, R5, 0x2f, PT ;  /* 0x0000002f0500780c */ /* 0x000fe20003f04270 */
[----:B0-----:R-:W-:Y:S02]  /*17bd0*/  @P1 IMAD.MOV.U32 R7, RZ, RZ, R64 ;  /* 0x000000ffff071224 */ /* 0x001fe400078e0040 */
[----:B------:R-:W-:Y:S01]  /*17be0*/  @P1 IMAD.MOV.U32 R6, RZ, RZ, R42 ;  /* 0x000000ffff061224 */ /* 0x000fe200078e002a */
[----:B------:R-:W3:Y:S04]  /*17bf0*/  LDL R64, [R1+0xaf8] ;  /* 0x000af80001407983 */ /* 0x000ee80000100800 */
[----:B------:R-:W3:Y:S01]  /*17c00*/  LDL R42, [R1+0xafc] ;  /* 0x000afc00012a7983 */ /* 0x000ee20000100800 */
[----:B------:R-:W-:-:S03]  /*17c10*/  PRMT R27, RZ, 0x7610, R27 ;  /* 0x00007610ff1b7816 */ /* 0x000fc6000000001b */
[----:B------:R0:W3:Y:S02]  /*17c20*/  @P1 LDG.E.U16 R71, desc[UR56][R6.64] ;  /* 0x0000003806471981 */ /* 0x0000e4000c1e1500 */
[----:B0-----:R-:W-:Y:S02]  /*17c30*/  @P4 IMAD.MOV.U32 R7, RZ, RZ, R59 ;  /* 0x000000ffff074224 */ /* 0x001fe400078e003b */
[----:B------:R-:W-:Y:S01]  /*17c40*/  @P4 IMAD.MOV.U32 R6, RZ, RZ, R31 ;  /* 0x000000ffff064224 */ /* 0x000fe200078e001f */
[----:B------:R-:W3:Y:S04]  /*17c50*/  LDL R59, [R1+0xaf0] ;  /* 0x000af000013b7983 */ /* 0x000ee80000100800 */
[----:B------:R-:W3:Y:S04]  /*17c60*/  LDL R31, [R1+0xaf4] ;  /* 0x000af400011f7983 */ /* 0x000ee80000100800 */
[----:B------:R0:W3:Y:S02]  /*17c70*/  @P4 LDG.E.U16 R27, desc[UR56][R6.64] ;  /* 0x00000038061b4981 */ /* 0x0000e4000c1e1500 */
[----:B0-----:R-:W-:-:S02]  /*17c80*/  @P0 IMAD.MOV.U32 R7, RZ, RZ, R29 ;  /* 0x000000ffff070224 */ /* 0x001fc400078e001d */
[----:B------:R-:W3:Y:S01]  /*17c90*/  LDL R29, [R1+0xae8] ;  /* 0x000ae800011d7983 */ /* 0x000ee20000100800 */
[----:B------:R-:W-:-:S03]  /*17ca0*/  @P0 IMAD.MOV.U32 R6, RZ, RZ, R28 ;  /* 0x000000ffff060224 */ /* 0x000fc600078e001c */
[----:B------:R-:W3:Y:S01]  /*17cb0*/  LDL R28, [R1+0xaec] ;  /* 0x000aec00011c7983 */ /* 0x000ee20000100800 */
[----:B------:R-:W-:Y:S02]  /*17cc0*/  ISETP.GT.AND P1, PT, R5, 0x30, PT ;  /* 0x000000300500780c */ /* 0x000fe40003f24270 */
[----:B------:R-:W-:-:S06]  /*17cd0*/  PRMT R62, RZ, 0x7610, R62 ;  /* 0x00007610ff3e7816 */ /* 0x000fcc000000003e */
[----:B------:R0:W3:Y:S05]  /*17ce0*/  @P0 LDG.E.U16 R62, desc[UR56][R6.64] ;  /* 0x00000038063e0981 */ /* 0x0000ea000c1e1500 */
[----:B0-----:R-:W-:Y:S02]  /*17cf0*/  @P1 IMAD.MOV.U32 R7, RZ, RZ, R39 ;  /* 0x000000ffff071224 */ /* 0x001fe400078e0027 */
[----:B------:R-:W3:Y:S01]  /*17d00*/  LDL R39, [R1+0xae0] ;  /* 0x000ae00001277983 */ /* 0x000ee20000100800 */
[----:B------:R-:W-:-:S03]  /*17d10*/  @P1 IMAD.MOV.U32 R6, RZ, RZ, R36 ;  /* 0x000000ffff061224 */ /* 0x000fc600078e0024 */
[----:B------:R-:W3:Y:S01]  /*17d20*/  LDL R36, [R1+0xae4] ;  /* 0x000ae40001247983 */ /* 0x000ee20000100800 */
[----:B------:R-:W-:Y:S02]  /*17d30*/  PRMT R11, RZ, 0x7610, R11 ;  /* 0x00007610ff0b7816 */ /* 0x000fe4000000000b */
[----:B------:R-:W-:-:S04]  /*17d40*/  ISETP.GT.AND P0, PT, R5, 0x31, PT ;  /* 0x000000310500780c */ /* 0x000fc80003f04270 */
[----:B------:R4:W3:Y:S01]  /*17d50*/  @P1 LDG.E.U16 R11, desc[UR56][R6.64] ;  /* 0x00000038060b1981 */ /* 0x0008e2000c1e1500 */
[----:B------:R-:W-:Y:S02]  /*17d60*/  ISETP.GT.AND P1, PT, R5, 0x32, PT ;  /* 0x000000320500780c */ /* 0x000fe40003f24270 */
[----:B------:R-:W-:-:S06]  /*17d70*/  PRMT R14, RZ, 0x7610, R14 ;  /* 0x00007610ff0e7816 */ /* 0x000fcc000000000e */
[----:B----4-:R-:W-:Y:S02]  /*17d80*/  @P0 IMAD.MOV.U32 R6, RZ, RZ, R48 ;  /* 0x000000ffff060224 */ /* 0x010fe400078e0030 */
[----:B------:R-:W4:Y:S01]  /*17d90*/  LDL R48, [R1+0xadc] ;  /* 0x000adc0001307983 */ /* 0x000f220000100800 */
[----:B--2---:R-:W-:-:S03]  /*17da0*/  @P0 IMAD.MOV.U32 R7, RZ, RZ, R51 ;  /* 0x000000ffff070224 */ /* 0x004fc600078e0033 */
[----:B------:R-:W2:Y:S04]  /*17db0*/  LDL R51, [R1+0xad8] ;  /* 0x000ad80001337983 */ /* 0x000ea80000100800 */
[----:B------:R3:W2:Y:S02]  /*17dc0*/  @P0 LDG.E.U16 R14, desc[UR56][R6.64] ;  /* 0x00000038060e0981 */ /* 0x0006a4000c1e1500 */
[----:B---3--:R-:W-:Y:S02]  /*17dd0*/  @P1 IMAD.MOV.U32 R7, RZ, RZ, R44 ;  /* 0x000000ffff071224 */ /* 0x008fe400078e002c */
[----:B------:R-:W3:Y:S01]  /*17de0*/  LDL R44, [R1+0xad0] ;  /* 0x000ad000012c7983 */ /* 0x000ee20000100800 */
[----:B------:R-:W-:Y:S01]  /*17df0*/  ISETP.GT.AND P0, PT, R5, 0x33, PT ;  /* 0x000000330500780c */ /* 0x000fe20003f04270 */
[----:B------:R-:W-:Y:S01]  /*17e00*/  @P1 IMAD.MOV.U32 R6, RZ, RZ, R43 ;  /* 0x000000ffff061224 */ /* 0x000fe200078e002b */
[----:B------:R-:W-:Y:S01]  /*17e10*/  PRMT R19, RZ, 0x7610, R19 ;  /* 0x00007610ff137816 */ /* 0x000fe20000000013 */
[----:B------:R-:W3:Y:S01]  /*17e20*/  LDL R43, [R1+0xad4] ;  /* 0x000ad400012b7983 */ /* 0x000ee20000100800 */
[----:B------:R-:W-:-:S04]  /*17e30*/  PRMT R154, RZ, 0x7610, R154 ;  /* 0x00007610ff9a7816 */ /* 0x000fc8000000009a */
[----:B------:R0:W3:Y:S01]  /*17e40*/  @P1 LDG.E.U16 R19, desc[UR56][R6.64] ;  /* 0x0000003806131981 */ /* 0x0000e2000c1e1500 */
[----:B------:R-:W-:-:S04]  /*17e50*/  ISETP.GT.AND P1, PT, R5, 0x34, PT ;  /* 0x000000340500780c */ /* 0x000fc80003f24270 */
[----:B0-----:R-:W-:Y:S01]  /*17e60*/  @P0 IMAD.MOV.U32 R7, RZ, RZ, R64 ;  /* 0x000000ffff070224 */ /* 0x001fe200078e0040 */
[----:B------:R-:W-:Y:S01]  /*17e70*/  PRMT R162, RZ, 0x7610, R162 ;  /* 0x00007610ffa27816 */ /* 0x000fe200000000a2 */
[----:B------:R-:W3:Y:S01]  /*17e80*/  LDL R64, [R1+0xac4] ;  /* 0x000ac40001407983 */ /* 0x000ee20000100800 */
[----:B------:R-:W-:-:S03]  /*17e90*/  @P0 IMAD.MOV.U32 R6, RZ, RZ, R42 ;  /* 0x000000ffff060224 */ /* 0x000fc600078e002a */
[----:B------:R-:W3:Y:S04]  /*17ea0*/  LDL R42, [R1+0xacc] ;  /* 0x000acc00012a7983 */ /* 0x000ee80000100800 */
[----:B------:R0:W3:Y:S01]  /*17eb0*/  @P0 LDG.E.U16 R154, desc[UR56][R6.64] ;  /* 0x00000038069a0981 */ /* 0x0000e2000c1e1500 */
[----:B------:R-:W-:Y:S01]  /*17ec0*/  ISETP.GT.AND P0, PT, R5, 0x35, PT ;  /* 0x000000350500780c */ /* 0x000fe20003f04270 */
[----:B0-----:R-:W-:Y:S02]  /*17ed0*/  @P1 IMAD.MOV.U32 R7, RZ, RZ, R59 ;  /* 0x000000ffff071224 */ /* 0x001fe400078e003b */
[----:B------:R-:W-:Y:S02]  /*17ee0*/  @P1 IMAD.MOV.U32 R6, RZ, RZ, R31 ;  /* 0x000000ffff061224 */ /* 0x000fe400078e001f */
[----:B------:R-:W3:Y:S04]  /*17ef0*/  LDL R31, [R1+0xab8] ;  /* 0x000ab800011f7983 */ /* 0x000ee80000100800 */
[----:B------:R0:W3:Y:S04]  /*17f00*/  @P1 LDG.E.U16 R162, desc[UR56][R6.64] ;  /* 0x0000003806a21981 */ /* 0x0000e8000c1e1500 */
[----:B0-----:R-:W-:-:S02]  /*17f10*/  @P0 IMAD.MOV.U32 R7, RZ, RZ, R29 ;  /* 0x000000ffff070224 */ /* 0x001fc400078e001d */
[----:B------:R-:W3:Y:S01]  /*17f20*/  LDL R29, [R1+0xabc] ;  /* 0x000abc00011d7983 */ /* 0x000ee20000100800 */
[----:B------:R-:W-:-:S03]  /*17f30*/  @P0 IMAD.MOV.U32 R6, RZ, RZ, R28 ;  /* 0x000000ffff060224 */ /* 0x000fc600078e001c */
[----:B------:R-:W3:Y:S01]  /*17f40*/  LDL.LU R28, [R1+0xac8] ;  /* 0x000ac800011c7983 */ /* 0x000ee20000300800 */
[----:B------:R-:W-:Y:S02]  /*17f50*/  ISETP.GT.AND P1, PT, R5, 0x36, PT ;  /* 0x000000360500780c */ /* 0x000fe40003f24270 */
[----:B------:R-:W-:Y:S01]  /*17f60*/  PRMT R248, RZ, 0x7610, R248 ;  /* 0x00007610fff87816 */ /* 0x000fe200000000f8 */
[----:B------:R-:W3:Y:S01]  /*17f70*/  LDL R59, [R1+0xaa8] ;  /* 0x000aa800013b7983 */ /* 0x000ee20000100800 */
[----:B------:R-:W-:Y:S02]  /*17f80*/  PRMT R74, RZ, 0x7610, R74 ;  /* 0x00007610ff4a7816 */ /* 0x000fe4000000004a */
[----:B------:R-:W-:Y:S02]  /*17f90*/  PRMT R61, RZ, 0x7610, R61 ;  /* 0x00007610ff3d7816 */ /* 0x000fe4000000003d */
[----:B------:R-:W-:Y:S01]  /*17fa0*/  PRMT R10, RZ, 0x7610, R10 ;  /* 0x00007610ff0a7816 */ /* 0x000fe2000000000a */
[----:B------:R0:W3:Y:S01]  /*17fb0*/  @P0 LDG.E.U16 R248, desc[UR56][R6.64] ;  /* 0x0000003806f80981 */ /* 0x0000e2000c1e1500 */
[----:B------:R-:W-:-:S02]  /*17fc0*/  PRMT R12, RZ, 0x7610, R12 ;  /* 0x00007610ff0c7816 */ /* 0x000fc4000000000c */
[----:B------:R-:W-:Y:S02]  /*17fd0*/  PRMT R16, RZ, 0x7610, R16 ;  /* 0x00007610ff107816 */ /* 0x000fe40000000010 */
[----:B------:R-:W-:Y:S02]  /*17fe0*/  PRMT R22, RZ, 0x7610, R22 ;  /* 0x00007610ff167816 */ /* 0x000fe40000000016 */
[----:B------:R-:W-:Y:S02]  /*17ff0*/  PRMT R157, RZ, 0x7610, R157 ;  /* 0x00007610ff9d7816 */ /* 0x000fe4000000009d */
[----:B------:R-:W-:Y:S01]  /*18000*/  PRMT R240, RZ, 0x7610, R240 ;  /* 0x00007610fff07816 */ /* 0x000fe200000000f0 */
[----:B0-----:R-:W-:Y:S01]  /*18010*/  @P1 IMAD.MOV.U32 R7, RZ, RZ, R39 ;  /* 0x000000ffff071224 */ /* 0x001fe200078e0027 */
[----:B------:R-:W0:Y:S01]  /*18020*/  S2R R150, SR_TID.X ;  /* 0x0000000000967919 */ /* 0x000e220000002100 */
[----:B------:R-:W3:Y:S01]  /*18030*/  LDL R39, [R1+0xab0] ;  /* 0x000ab00001277983 */ /* 0x000ee20000100800 */
[----:B------:R-:W-:-:S03]  /*18040*/  @P1 IMAD.MOV.U32 R6, RZ, RZ, R36 ;  /* 0x000000ffff061224 */ /* 0x000fc600078e0024 */
[----:B------:R-:W3:Y:S01]  /*18050*/  LDL R36, [R1+0xab4] ;  /* 0x000ab40001247983 */ /* 0x000ee20000100800 */
[----:B------:R-:W-:-:S03]  /*18060*/  ISETP.GT.AND P0, PT, R5, 0x37, PT ;  /* 0x000000370500780c */ /* 0x000fc60003f04270 */
[----:B------:R4:W3:Y:S01]  /*18070*/  @P1 LDG.E.U16 R74, desc[UR56][R6.64] ;  /* 0x00000038064a1981 */ /* 0x0008e2000c1e1500 */
[C---:B------:R-:W-:Y:S02]  /*18080*/  ISETP.GT.AND P1, PT, R5.reuse, 0x38, PT ;  /* 0x000000380500780c */ /* 0x040fe40003f24270 */
[----:B------:R-:W-:Y:S01]  /*18090*/  ISETP.GT.AND P2, PT, R5, 0x3f, PT ;  /* 0x0000003f0500780c */ /* 0x000fe20003f44270 */
[----:B------:R-:W3:Y:S01]  /*180a0*/  LDL R81, [R1+0x1008] ;  /* 0x0010080001517983 */ /* 0x000ee20000100800 */
[----:B------:R-:W-:Y:S02]  /*180b0*/  PRMT R58, RZ, 0x7610, R58 ;  /* 0x00007610ff3a7816 */ /* 0x000fe4000000003a */
[----:B------:R-:W-:Y:S01]  /*180c0*/  PRMT R78, RZ, 0x7610, R78 ;  /* 0x00007610ff4e7816 */ /* 0x000fe2000000004e */
[----:B------:R-:W3:Y:S01]  /*180d0*/  LDL R85, [R1+0x870] ;  /* 0x0008700001557983 */ /* 0x000ee20000100800 */
[----:B------:R-:W-:Y:S02]  /*180e0*/  PRMT R75, RZ, 0x7610, R75 ;  /* 0x00007610ff4b7816 */ /* 0x000fe4000000004b */
[----:B------:R-:W-:Y:S01]  /*180f0*/  PRMT R72, RZ, 0x7610, R72 ;  /* 0x00007610ff487816 */ /* 0x000fe20000000048 */
[----:B------:R-:W3:Y:S01]  /*18100*/  LDL R84, [R1+0x874] ;  /* 0x0008740001547983 */ /* 0x000ee20000100800 */
[----:B----4-:R-:W-:-:S03]  /*18110*/  @P0 IMAD.MOV.U32 R6, RZ, RZ, R48 ;  /* 0x000000ffff060224 */ /* 0x010fc600078e0030 */
[----:B------:R-:W4:Y:S01]  /*18120*/  LDL R48, [R1+0xaa0] ;  /* 0x000aa00001307983 */ /* 0x000f220000100800 */
[----:B--2---:R-:W-:-:S03]  /*18130*/  @P0 IMAD.MOV.U32 R7, RZ, RZ, R51 ;  /* 0x000000ffff070224 */ /* 0x004fc600078e0033 */
[----:B------:R-:W2:Y:S04]  /*18140*/  LDL R51, [R1+0xaac] ;  /* 0x000aac0001337983 */ /* 0x000ea80000100800 */
[----:B------:R3:W4:Y:S02]  /*18150*/  @P0 LDG.E.U16 R61, desc[UR56][R6.64] ;  /* 0x00000038063d0981 */ /* 0x000724000c1e1500 */
[----:B---3--:R-:W-:Y:S02]  /*18160*/  @P1 IMAD.MOV.U32 R7, RZ, RZ, R44 ;  /* 0x000000ffff071224 */ /* 0x008fe400078e002c */
[----:B------:R-:W3:Y:S01]  /*18170*/  LDL R44, [R1+0xaa4] ;  /* 0x000aa400012c7983 */ /* 0x000ee20000100800 */
[----:B------:R-:W-:Y:S01]  /*18180*/  ISETP.GT.AND P0, PT, R5, 0x39, PT ;  /* 0x000000390500780c */ /* 0x000fe20003f04270 */
[----:B------:R-:W-:-:S02]  /*18190*/  @P1 IMAD.MOV.U32 R6, RZ, RZ, R43 ;  /* 0x000000ffff061224 */ /* 0x000fc400078e002b */
[----:B------:R-:W4:Y:S04]  /*181a0*/  LDL R43, [R1+0xa98] ;  /* 0x000a9800012b7983 */ /* 0x000f280000100800 */
[----:B------:R1:W4:Y:S01]  /*181b0*/  @P1 LDG.E.U16 R10, desc[UR56][R6.64] ;  /* 0x00000038060a1981 */ /* 0x000322000c1e1500 */
[----:B------:R-:W-:-:S05]  /*181c0*/  ISETP.GT.AND P1, PT, R5, 0x3a, PT ;  /* 0x0000003a0500780c */ /* 0x000fca0003f24270 */
[----:B-1----:R-:W-:Y:S02]  /*181d0*/  @P0 IMAD.MOV.U32 R6, RZ, RZ, R42 ;  /* 0x000000ffff060224 */ /* 0x002fe400078e002a */
[----:B------:R-:W4:Y:S01]  /*181e0*/  LDL R42, [R1+0xa9c] ;  /* 0x000a9c00012a7983 */ /* 0x000f220000100800 */
[----:B------:R-:W-:-:S05]  /*181f0*/  @P0 IMAD.MOV.U32 R7, RZ, RZ, R28 ;  /* 0x000000ffff070224 */ /* 0x000fca00078e001c */
[----:B------:R1:W4:Y:S01]  /*18200*/  @P0 LDG.E.U16 R12, desc[UR56][R6.64] ;  /* 0x00000038060c0981 */ /* 0x000322000c1e1500 */
[C---:B------:R-:W-:Y:S01]  /*18210*/  ISETP.GT.AND P0, PT, R5.reuse, 0x3b, PT ;  /* 0x0000003b0500780c */ /* 0x040fe20003f04270 */
[----:B-1----:R-:W-:Y:S02]  /*18220*/  @P1 IMAD.MOV.U32 R6, RZ, RZ, R64 ;  /* 0x000000ffff061224 */ /* 0x002fe400078e0040 */
[----:B------:R-:W-:Y:S01]  /*18230*/  @P1 IMAD.MOV.U32 R7, RZ, RZ, R73 ;  /* 0x000000ffff071224 */ /* 0x000fe200078e0049 */
[----:B------:R-:W4:Y:S04]  /*18240*/  LDL R64, [R1+0x108c] ;  /* 0x00108c0001407983 */ /* 0x000f280000100800 */
[----:B------:R1:W4:Y:S01]  /*18250*/  @P1 LDG.E.U16 R16, desc[UR56][R6.64] ;  /* 0x0000003806101981 */ /* 0x000322000c1e1500 */
[----:B------:R-:W-:-:S03]  /*18260*/  ISETP.GT.AND P1, PT, R5, 0x3c, PT ;  /* 0x0000003c0500780c */ /* 0x000fc60003f24270 */
[----:B------:R-:W4:Y:S01]  /*18270*/  LDL R73, [R1+0x1088] ;  /* 0x0010880001497983 */ /* 0x000f220000100800 */
[----:B-1----:R-:W-:Y:S02]  /*18280*/  @P0 IMAD.MOV.U32 R6, RZ, RZ, R29 ;  /* 0x000000ffff060224 */ /* 0x002fe400078e001d */
[----:B------:R-:W-:Y:S01]  /*18290*/  @P0 IMAD.MOV.U32 R7, RZ, RZ, R31 ;  /* 0x000000ffff070224 */ /* 0x000fe200078e001f */
[----:B------:R-:W4:Y:S04]  /*182a0*/  LDL R29, [R1+0x10ac] ;  /* 0x0010ac00011d7983 */ /* 0x000f280000100800 */
[----:B------:R-:W4:Y:S04]  /*182b0*/  LDL R31, [R1+0x10a8] ;  /* 0x0010a800011f7983 */ /* 0x000f280000100800 */
[----:B------:R1:W4:Y:S02]  /*182c0*/  @P0 LDG.E.U16 R22, desc[UR56][R6.64] ;  /* 0x0000003806160981 */ /* 0x000324000c1e1500 */
[----:B-1----:R-:W-:-:S02]  /*182d0*/  @P1 IMAD.MOV.U32 R7, RZ, RZ, R39 ;  /* 0x000000ffff071224 */ /* 0x002fc400078e0027 */
[----:B------:R-:W4:Y:S01]  /*182e0*/  LDL R39, [R1+0xc9c] ;  /* 0x000c9c0001277983 */ /* 0x000f220000100800 */
[----:B------:R-:W-:-:S03]  /*182f0*/  @P1 IMAD.MOV.U32 R6, RZ, RZ, R36 ;  /* 0x000000ffff061224 */ /* 0x000fc600078e0024 */
[----:B------:R-:W4:Y:S01]  /*18300*/  LDL R36, [R1+0x109c] ;  /* 0x00109c0001247983 */ /* 0x000f220000100800 */
[----:B------:R-:W-:-:S03]  /*18310*/  ISETP.GT.AND P0, PT, R5, 0x3d, PT ;  /* 0x0000003d0500780c */ /* 0x000fc60003f04270 */
[----:B------:R1:W4:Y:S01]  /*18320*/  @P1 LDG.E.U16 R157, desc[UR56][R6.64] ;  /* 0x00000038069d1981 */ /* 0x000322000c1e1500 */
[----:B------:R-:W-:-:S09]  /*18330*/  ISETP.GT.AND P1, PT, R5, 0x3e, PT ;  /* 0x0000003e0500780c */ /* 0x000fd20003f24270 */
[----:B-1----:R-:W-:Y:S02]  /*18340*/  @P0 IMAD.MOV.U32 R7, RZ, RZ, R59 ;  /* 0x000000ffff070224 */ /* 0x002fe400078e003b */
[----:B------:R-:W4:Y:S01]  /*18350*/  LDL R59, [R1+0x1068] ;  /* 0x00106800013b7983 */ /* 0x000f220000100800 */
[----:B--2---:R-:W-:-:S03]  /*18360*/  @P0 IMAD.MOV.U32 R6, RZ, RZ, R51 ;  /* 0x000000ffff060224 */ /* 0x004fc600078e0033 */
[----:B------:R-:W2:Y:S04]  /*18370*/  LDL R51, [R1+0x106c] ;  /* 0x00106c0001337983 */ /* 0x000ea80000100800 */
[----:B------:R3:W2:Y:S02]  /*18380*/  @P0 LDG.E.U16 R240, desc[UR56][R6.64] ;  /* 0x0000003806f00981 */ /* 0x0006a4000c1e1500 */
[----:B---3--:R-:W-:Y:S02]  /*18390*/  @P1 IMAD.MOV.U32 R6, RZ, RZ, R44 ;  /* 0x000000ffff061224 */ /* 0x008fe400078e002c */
[----:B------:R-:W3:Y:S01]  /*183a0*/  LDL R44, [R1+0x104c] ;  /* 0x00104c00012c7983 */ /* 0x000ee20000100800 */
[----:B0-----:R-:W-:Y:S01]  /*183b0*/  LOP3.LUT R77, R150, 0x3f, RZ, 0xc0, !PT ;  /* 0x0000003f964d7812 */ /* 0x001fe200078ec0ff */
[----:B----4-:R-:W-:-:S02]  /*183c0*/  @P1 IMAD.MOV.U32 R7, RZ, RZ, R48 ;  /* 0x000000ffff071224 */ /* 0x010fc400078e0030 */
[----:B------:R-:W4:Y:S01]  /*183d0*/  LDL R48, [R1+0x1048] ;  /* 0x0010480001307983 */ /* 0x000f220000100800 */
[----:B------:R-:W-:Y:S02]  /*183e0*/  ISETP.GE.AND P0, PT, R77, R5, PT ;  /* 0x000000054d00720c */ /* 0x000fe40003f06270 */
[----:B------:R-:W-:Y:S01]  /*183f0*/  PRMT R5, RZ, 0x7610, R5 ;  /* 0x00007610ff057816 */ /* 0x000fe20000000005 */
[----:B------:R-:W4:Y:S05]  /*18400*/  LDL R77, [R1+0x100c] ;  /* 0x00100c00014d7983 */ /* 0x000f2a0000100800 */
[----:B------:R0:W4:Y:S02]  /*18410*/  @P1 LDG.E.U16 R5, desc[UR56][R6.64] ;  /* 0x0000003806051981 */ /* 0x000124000c1e1500 */
[----:B0-----:R-:W-:-:S02]  /*18420*/  @P2 IMAD.MOV.U32 R6, RZ, RZ, R42 ;  /* 0x000000ffff062224 */ /* 0x001fc400078e002a */
[----:B------:R-:W-:Y:S01]  /*18430*/  @P2 IMAD.MOV.U32 R7, RZ, RZ, R43 ;  /* 0x000000ffff072224 */ /* 0x000fe200078e002b */
[----:B------:R-:W4:Y:S04]  /*18440*/  LDL R42, [R1+0x102c] ;  /* 0x00102c00012a7983 */ /* 0x000f280000100800 */
[----:B------:R0:W4:Y:S01]  /*18450*/  @P2 LDG.E.U16 R58, desc[UR56][R6.64] ;  /* 0x00000038063a2981 */ /* 0x000122000c1e1500 */
[----:B------:R-:W-:Y:S06]  /*18460*/  BAR.SYNC.DEFER_BLOCKING 0x0 ;  /* 0x0000000000007b1d */ /* 0x000fec0000010000 */
[----:B------:R-:W4:Y:S01]  /*18470*/  LDL R43, [R1+0x1028] ;  /* 0x00102800012b7983 */ /* 0x000f220000100800 */
[----:B0-----:R-:W-:-:S03]  /*18480*/  @!P0 IMAD.MOV.U32 R6, RZ, RZ, R29 ;  /* 0x000000ffff068224 */ /* 0x001fc600078e001d */
[----:B------:R-:W4:Y:S01]  /*18490*/  LDL R29, [R1+0xfec] ;  /* 0x000fec00011d7983 */ /* 0x000f220000100800 */
[----:B------:R-:W-:-:S03]  /*184a0*/  @!P0 IMAD.MOV.U32 R7, RZ, RZ, R31 ;  /* 0x000000ffff078224 */ /* 0x000fc600078e001f */
[----:B------:R-:W4:Y:S04]  /*184b0*/  LDL R31, [R1+0xfe8] ;  /* 0x000fe800011f7983 */ /* 0x000f280000100800 */
[----:B------:R0:W4:Y:S02]  /*184c0*/  @!P0 LDG.E.U16 R78, desc[UR56][R6.64] ;  /* 0x00000038064e8981 */ /* 0x000124000c1e1500 */
[----:B0-----:R-:W-:Y:S02]  /*184d0*/  @!P0 IMAD.MOV.U32 R7, RZ, RZ, R39 ;  /* 0x000000ffff078224 */ /* 0x001fe400078e0027 */
[----:B------:R-:W4:Y:S01]  /*184e0*/  LDL R39, [R1+0xfc8] ;  /* 0x000fc80001277983 */ /* 0x000f220000100800 */
[----:B------:R-:W-:-:S03]  /*184f0*/  @!P0 IMAD.MOV.U32 R6, RZ, RZ, R36 ;  /* 0x000000ffff068224 */ /* 0x000fc600078e0024 */
[----:B------:R-:W4:Y:S04]  /*18500*/  LDL R36, [R1+0xfcc] ;  /* 0x000fcc0001247983 */ /* 0x000f280000100800 */
[----:B------:R0:W4:Y:S02]  /*18510*/  @!P0 LDG.E.U16 R75, desc[UR56][R6.64] ;  /* 0x00000038064b8981 */ /* 0x000124000c1e1500 */
[----:B0-----:R-:W-:Y:S02]  /*18520*/  @!P0 IMAD.MOV.U32 R6, RZ, RZ, R64 ;  /* 0x000000ffff068224 */ /* 0x001fe400078e0040 */
[----:B------:R-:W-:Y:S01]  /*18530*/  @!P0 IMAD.MOV.U32 R7, RZ, RZ, R73 ;  /* 0x000000ffff078224 */ /* 0x000fe200078e0049 */
[----:B------:R-:W4:Y:S04]  /*18540*/  LDL R64, [R1+0xfac] ;  /* 0x000fac0001407983 */ /* 0x000f280000100800 */
[----:B------:R-:W4:Y:S04]  /*18550*/  LDL R73, [R1+0xfa8] ;  /* 0x000fa80001497983 */ /* 0x000f280000100800 */
[----:B------:R0:W4:Y:S01]  /*18560*/  @!P0 LDG.E.U16 R72, desc[UR56][R6.64] ;  /* 0x0000003806488981 */ /* 0x000122000c1e1500 */
[----:B------:R-:W-:Y:S01]  /*18570*/  PRMT R69, RZ, 0x7610, R69 ;  /* 0x00007610ff457816 */ /* 0x000fe20000000045 */
[----:B0-----:R-:W-:-:S02]  /*18580*/  @!P0 IMAD.MOV.U32 R7, RZ, RZ, R59 ;  /* 0x000000ffff078224 */ /* 0x001fc400078e003b */
[----:B------:R-:W4:Y:S01]  /*18590*/  LDL R59, [R1+0xf88] ;  /* 0x000f8800013b7983 */ /* 0x000f220000100800 */
[----:B--2---:R-:W-:-:S03]  /*185a0*/  @!P0 IMAD.MOV.U32 R6, RZ, RZ, R51 ;  /* 0x000000ffff068224 */ /* 0x004fc600078e0033 */
[----:B------:R-:W2:Y:S04]  /*185b0*/  LDL R51, [R1+0xf8c] ;  /* 0x000f8c0001337983 */ /* 0x000ea80000100800 */
[----:B------:R3:W2:Y:S02]  /*185c0*/  @!P0 LDG.E.U16 R69, desc[UR56][R6.64] ;  /* 0x0000003806458981 */ /* 0x0006a4000c1e1500 */
[----:B---3--:R-:W-:Y:S02]  /*185d0*/  @!P0 IMAD.MOV.U32 R6, RZ, RZ, R44 ;  /* 0x000000ffff068224 */ /* 0x008fe400078e002c */
[----:B------:R-:W3:Y:S01]  /*185e0*/  LDL R44, [R1+0xf6c] ;  /* 0x000f6c00012c7983 */ /* 0x000ee20000100800 */
[----:B------:R-:W-:Y:S01]  /*185f0*/  PRMT R66, RZ, 0x7610, R66 ;  /* 0x00007610ff427816 */ /* 0x000fe20000000042 */
[----:B----4-:R-:W-:-:S02]  /*18600*/  @!P0 IMAD.MOV.U32 R7, RZ, RZ, R48 ;  /* 0x000000ffff078224 */ /* 0x010fc400078e0030 */
[----:B------:R-:W4:Y:S01]  /*18610*/  LDL R48, [R1+0xf68] ;  /* 0x000f680001307983 */ /* 0x000f220000100800 */
[----:B------:R-:W-:-:S03]  /*18620*/  PRMT R63, RZ, 0x7610, R63 ;  /* 0x00007610ff3f7816 */ /* 0x000fc6000000003f */
[----:B------:R0:W4:Y:S01]  /*18630*/  @!P0 LDG.E.U16 R66, desc[UR56][R6.64] ;  /* 0x0000003806428981 */ /* 0x000122000c1e1500 */
[----:B------:R-:W-:Y:S02]  /*18640*/  PRMT R60, RZ, 0x7610, R60 ;  /* 0x00007610ff3c7816 */ /* 0x000fe4000000003c */
[----:B------:R-:W-:Y:S01]  /*18650*/  PRMT R49, RZ, 0x7610, R49 ;  /* 0x00007610ff317816 */ /* 0x000fe20000000031 */
        /* <DEDUP_REMOVED lines=9> */
[----:B------:R0:W4:Y:S02]  /*186f0*/  @!P0 LDG.E.U16 R60, desc[UR56][R6.64] ;  /* 0x00000038063c8981 */ /* 0x000124000c1e1500 */
[----:B0-----:R-:W-:-:S02]  /*18700*/  @!P0 IMAD.MOV.U32 R6, RZ, RZ, R29 ;  /* 0x000000ffff068224 */ /* 0x001fc400078e001d */
[----:B------:R-:W4:Y:S01]  /*18710*/  LDL R29, [R1+0xf0c] ;  /* 0x000f0c00011d7983 */ /* 0x000f220000100800 */
[----:B------:R-:W-:-:S03]  /*18720*/  @!P0 IMAD.MOV.U32 R7, RZ, RZ, R31 ;  /* 0x000000ffff078224 */ /* 0x000fc600078e001f */
[----:B------:R-:W4:Y:S04]  /*18730*/  LDL R31, [R1+0xf08] ;  /* 0x000f0800011f7983 */ /* 0x000f280000100800 */
[----:B------:R0:W4:Y:S02]  /*18740*/  @!P0 LDG.E.U16 R49, desc[UR56][R6.64] ;  /* 0x0000003806318981 */ /* 0x000124000c1e1500 */
[----:B0-----:R-:W-:Y:S02]  /*18750*/  @!P0 IMAD.MOV.U32 R7, RZ, RZ, R39 ;  /* 0x000000ffff078224 */ /* 0x001fe400078e0027 */
[----:B------:R-:W4:Y:S01]  /*18760*/  LDL R39, [R1+0xee8] ;  /* 0x000ee80001277983 */ /* 0x000f220000100800 */
[----:B------:R-:W-:-:S03]  /*18770*/  @!P0 IMAD.MOV.U32 R6, RZ, RZ, R36 ;  /* 0x000000ffff068224 */ /* 0x000fc600078e0024 */
[----:B------:R-:W4:Y:S01]  /*18780*/  LDL R36, [R1+0xeec] ;  /* 0x000eec0001247983 */ /* 0x000f220000100800 */
[----:B------:R-:W-:Y:S02]  /*18790*/  PRMT R47, RZ, 0x7610, R47 ;  /* 0x00007610ff2f7816 */ /* 0x000fe4000000002f */
[----:B------:R-:W-:-:S04]  /*187a0*/  PRMT R46, RZ, 0x7610, R46 ;  /* 0x00007610ff2e7816 */ /* 0x000fc8000000002e */
        /* <DEDUP_REMOVED lines=44> */
[----:B------:R-:W4:Y:S01]  /*18a70*/  LDL R64, [R1+0xdec] ;  /* 0x000dec0001407983 */ /* 0x000f220000100800 */
[----:B------:R-:W-:-:S03]  /*18a80*/  @!P0 IMAD.MOV.U32 R7, RZ, RZ, R73 ;  /* 0x000000ffff078224 */ /* 0x000fc600078e0049 */
[----:B------:R-:W4:Y:S04]  /*18a90*/  LDL R73, [R1+0xde8] ;  /* 0x000de80001497983 */ /* 0x000f280000100800 */
[----:B------:R0:W4:Y:S01]  /*18aa0*/  @!P0 LDG.E.U16 R34, desc[UR56][R6.64] ;  /* 0x0000003806228981 */ /* 0x000122000c1e1500 */
[----:B------:R-:W-:Y:S01]  /*18ab0*/  PRMT R32, RZ, 0x7610, R32 ;  /* 0x00007610ff207816 */ /* 0x000fe20000000020 */
[----:B0-----:R-:W-:Y:S02]  /*18ac0*/  @!P0 IMAD.MOV.U32 R7, RZ, RZ, R59 ;  /* 0x000000ffff078224 */ /* 0x001fe400078e003b */
        /* <DEDUP_REMOVED lines=133> */
[----:B----4-:R-:W-:Y:S01]  /*19320*/  @!P0 IMAD.MOV.U32 R7, RZ, RZ, R48 ;  /* 0x000000ffff078224 */ /* 0x010fe200078e0030 */
[----:B------:R-:W-:Y:S01]  /*19330*/  PRMT R232, RZ, 0x7610, R232 ;  /* 0x00007610ffe87816 */ /* 0x000fe200000000e8 */
[----:B------:R-:W4:Y:S04]  /*19340*/  LDL R48, [R1+0x8f0] ;  /* 0x0008f00001307983 */ /* 0x000f280000100800 */
[----:B------:R0:W4:Y:S01]  /*19350*/  @!P0 LDG.E.U16 R233, desc[UR56][R6.64] ;  /* 0x0000003806e98981 */ /* 0x000122000c1e1500 */
[----:B------:R-:W-:-:S02]  /*19360*/  PRMT R231, RZ, 0x7610, R231 ;  /* 0x00007610ffe77816 */ /* 0x000fc400000000e7 */
[----:B------:R-:W-:Y:S01]  /*19370*/  PRMT R230, RZ, 0x7610, R230 ;  /* 0x00007610ffe67816 */ /* 0x000fe200000000e6 */
[----:B0-----:R-:W-:Y:S02]  /*19380*/  @!P0 IMAD.MOV.U32 R6, RZ, RZ, R42 ;  /* 0x000000ffff068224 */ /* 0x001fe400078e002a */
[----:B------:R-:W4:Y:S01]  /*19390*/  LDL R42, [R1+0x8d4] ;  /* 0x0008d400012a7983 */ /* 0x000f220000100800 */
[----:B------:R-:W-:-:S03]  /*193a0*/  @!P0 IMAD.MOV.U32 R7, RZ, RZ, R43 ;  /* 0x000000ffff078224 */ /* 0x000fc600078e002b */
[----:B------:R-:W4:Y:S04]  /*193b0*/  LDL R43, [R1+0x8d0] ;  /* 0x0008d000012b7983 */ /* 0x000f280000100800 */
[----:B------:R0:W4:Y:S02]  /*193c0*/  @!P0 LDG.E.U16 R232, desc[UR56][R6.64] ;  /* 0x0000003806e88981 */ /* 0x000124000c1e1500 */
[----:B0-----:R-:W-:Y:S01]  /*193d0*/  @!P0 IMAD.MOV.U32 R6, RZ, RZ, R77 ;  /* 0x000000ffff068224 */ /* 0x001fe200078e004d */
[----:B------:R-:W-:Y:S01]  /*193e0*/  PRMT R229, RZ, 0x7610, R229 ;  /* 0x00007610ffe57816 */ /* 0x000fe200000000e5 */
[----:B------:R-:W4:Y:S01]  /*193f0*/  LDL R77, [R1+0x850] ;  /* 0x00085000014d7983 */ /* 0x000f220000100800 */
[----:B------:R-:W-:Y:S01]  /*19400*/  @!P0 IMAD.MOV.U32 R7, RZ, RZ, R81 ;  /* 0x000000ffff078224 */ /* 0x000fe200078e0051 */
[----:B------:R-:W-:-:S02]  /*19410*/  PRMT R228, RZ, 0x7610, R228 ;  /* 0x00007610ffe47816 */ /* 0x000fc400000000e4 */
        /* <DEDUP_REMOVED lines=30> */
[----:B------:R-:W-:Y:S01]  /*19600*/  PRMT R224, RZ, 0x7610, R224 ;  /* 0x00007610ffe07816 */ /* 0x000fe200000000e0 */
[----:B0-----:R-:W-:Y:S02]  /*19610*/  @!P0 IMAD.MOV.U32 R6, RZ, RZ, R42 ;  /* 0x000000ffff068224 */ /* 0x001fe400078e002a */
[----:B------:R-:W4:Y:S01]  /*19620*/  LDL R42, [R1+0x7d4] ;  /* 0x0007d400012a7983 */ /* 0x000f220000100800 */
[----:B------:R-:W-:-:S03]  /*19630*/  @!P0 IMAD.MOV.U32 R7, RZ, RZ, R43 ;  /* 0x000000ffff078224 */ /* 0x000fc600078e002b */
[----:B------:R-:W4:Y:S04]  /*19640*/  LDL R43, [R1+0x7d0] ;  /* 0x0007d000012b7983 */ /* 0x000f280000100800 */
        /* <DEDUP_REMOVED lines=15> */
[----:B------:R-:W-:-:S05]  /*19740*/  @!P0 IMAD.MOV.U32 R7, RZ, RZ, R85 ;  /* 0x000000ffff078224 */ /* 0x000fca00078e0055 */
[----:B------:R0:W4:Y:S01]  /*19750*/  @!P0 LDG.E.U16 R222, desc[UR56][R6.64] ;  /* 0x0000003806de8981 */ /* 0x000122000c1e1500 */
[----:B------:R-:W-:Y:S01]  /*19760*/  PRMT R220, RZ, 0x7610, R220 ;  /* 0x00007610ffdc7816 */ /* 0x000fe200000000dc */
[----:B0-----:R-:W-:Y:S02]  /*19770*/  @!P0 IMAD.MOV.U32 R6, RZ, RZ, R73 ;  /* 0x000000ffff068224 */ /* 0x001fe400078e0049 */
[----:B------:R-:W-:Y:S01]  /*19780*/  @!P0 IMAD.MOV.U32 R7, RZ, RZ, R77 ;  /* 0x000000ffff078224 */ /* 0x000fe200078e004d */
[----:B------:R-:W4:Y:S04]  /*19790*/  LDL R73, [R1+0x774] ;  /* 0x0007740001497983 */ /* 0x000f280000100800 */
[----:B------:R0:W4:Y:S04]  /*197a0*/  @!P0 LDG.E.U16 R221, desc[UR56][R6.64] ;  /* 0x0000003806dd8981 */ /* 0x000128000c1e1500 */
[----:B------:R-:W4:Y:S01]  /*197b0*/  LDL R77, [R1+0x770] ;  /* 0x00077000014d7983 */ /* 0x000f220000100800 */
[----:B------:R-:W-:Y:S01]  /*197c0*/  PRMT R219, RZ, 0x7610, R219 ;  /* 0x00007610ffdb7816 */ /* 0x000fe200000000db */
[----:B0-----:R-:W-:-:S02]  /*197d0*/  @!P0 IMAD.MOV.U32 R6, RZ, RZ, R59 ;  /* 0x000000ffff068224 */ /* 0x001fc400078e003b */
[----:B------:R-:W-:Y:S01]  /*197e0*/  @!P0 IMAD.MOV.U32 R7, RZ, RZ, R64 ;  /* 0x000000ffff078224 */ /* 0x000fe200078e0040 */
[----:B------:R-:W4:Y:S04]  /*197f0*/  LDL R59, [R1+0x754] ;  /* 0x00075400013b7983 */ /* 0x000f280000100800 */
[----:B------:R0:W4:Y:S04]  /*19800*/  @!P0 LDG.E.U16 R220, desc[UR56][R6.64] ;  /* 0x0000003806dc8981 */ /* 0x000128000c1e1500 */
[----:B------:R-:W4:Y:S01]  /*19810*/  LDL R64, [R1+0x750] ;  /* 0x0007500001407983 */ /* 0x000f220000100800 */
[----:B0-----:R-:W-:-:S02]  /*19820*/  @!P0 IMAD.MOV.U32 R7, RZ, RZ, R81 ;  /* 0x000000ffff078224 */ /* 0x001fc400078e0051 */
[----:B--2---:R-:W-:-:S05]  /*19830*/  @!P0 IMAD.MOV.U32 R6, RZ, RZ, R51 ;  /* 0x000000ffff068224 */ /* 0x004fca00078e0033 */
[----:B------:R3:W2:Y:S02]  /*19840*/  @!P0 LDG.E.U16 R219, desc[UR56][R6.64] ;  /* 0x0000003806db8981 */ /* 0x0006a4000c1e1500 */
[----:B---3--:R-:W-:Y:S02]  /*19850*/  @!P0 IMAD.MOV.U32 R6, RZ, RZ, R44 ;  /* 0x000000ffff068224 */ /* 0x008fe400078e002c */
[----:B------:R-:W3:Y:S01]  /*19860*/  LDL R44, [R1+0x734] ;  /* 0x00073400012c7983 */ /* 0x000ee20000100800 */
[----:B------:R-:W-:Y:S01]  /*19870*/  PRMT R218, RZ, 0x7610, R218 ;  /* 0x00007610ffda7816 */ /* 0x000fe200000000da */
[----:B----4-:R-:W-:Y:S01]  /*19880*/  @!P0 IMAD.MOV.U32 R7, RZ, RZ, R48 ;  /* 0x000000ffff078224 */ /* 0x010fe200078e0030 */
[----:B------:R-:W-:Y:S01]  /*19890*/  PRMT R217, RZ, 0x7610, R217 ;  /* 0x00007610ffd97816 */ /* 0x000fe200000000d9 */
[----:B------:R-:W4:Y:S04]  /*198a0*/  LDL.LU R51, [R1+0x730] ;  /* 0x0007300001337983 */ /* 0x000f280000300800 */
[----:B------:R0:W2:Y:S01]  /*198b0*/  @!P0 LDG.E.U16 R218, desc[UR56][R6.64] ;  /* 0x0000003806da8981 */ /* 0x0000a2000c1e1500 */
[----:B------:R-:W-:-:S03]  /*198c0*/  PRMT R216, RZ, 0x7610, R216 ;  /* 0x00007610ffd87816 */ /* 0x000fc600000000d8 */
[----:B------:R-:W2:Y:S01]  /*198d0*/  LDL.LU R48, [R1+0x714] ;  /* 0x0007140001307983 */ /* 0x000ea20000300800 */
[----:B0-----:R-:W-:Y:S02]  /*198e0*/  @!P0 IMAD.MOV.U32 R6, RZ, RZ, R42 ;  /* 0x000000ffff068224 */ /* 0x001fe400078e002a */
[----:B------:R-:W-:-:S05]  /*198f0*/  @!P0 IMAD.MOV.U32 R7, RZ, RZ, R43 ;  /* 0x000000ffff078224 */ /* 0x000fca00078e002b */
[----:B------:R0:W2:Y:S02]  /*19900*/  @!P0 LDG.E.U16 R217, desc[UR56][R6.64] ;  /* 0x0000003806d98981 */ /* 0x0000a4000c1e1500 */
[----:B0-----:R-:W-:Y:S02]  /*19910*/  @!P0 IMAD.MOV.U32 R6, RZ, RZ, R29 ;  /* 0x000000ffff068224 */ /* 0x001fe400078e001d */
[----:B------:R-:W-:Y:S02]  /*19920*/  @!P0 IMAD.MOV.U32 R7, RZ, RZ, R31 ;  /* 0x000000ffff078224 */ /* 0x000fe400078e001f */
[----:B------:R-:W2:Y:S04]  /*19930*/  LDL.LU R31, [R1+0x710] ;  /* 0x00071000011f7983 */ /* 0x000ea80000300800 */
[----:B------:R0:W2:Y:S04]  /*19940*/  @!P0 LDG.E.U16 R216, desc[UR56][R6.64] ;  /* 0x0000003806d88981 */ /* 0x0000a8000c1e1500 */
[----:B------:R-:W2:Y:S04]  /*19950*/  LDL.LU R29, [R1+0x6f0] ;  /* 0x0006f000011d7983 */ /* 0x000ea80000300800 */
[----:B------:R-:W2:Y:S01]  /*19960*/  LDL R93, [R1+0x6d0] ;  /* 0x0006d000015d7983 */ /* 0x000ea20000100800 */
[----:B0-----:R-:W-:-:S03]  /*19970*/  @!P0 IMAD.MOV.U32 R7, RZ, RZ, R39 ;  /* 0x000000ffff078224 */ /* 0x001fc600078e0027 */
[----:B------:R-:W2:Y:S04]  /*19980*/  LDL R43, [R1+0xa94] ;  /* 0x000a9400012b7983 */ /* 0x000ea80000100800 */
[----:B------:R-:W2:Y:S04]  /*19990*/  LDL R39, [R1+0xca8] ;  /* 0x000ca80001277983 */ /* 0x000ea80000100800 */
[----:B------:R-:W2:Y:S01]  /*199a0*/  LDL.LU R42, [R1+0x6f4] ;  /* 0x0006f400012a7983 */ /* 0x000ea20000300800 */
[----:B------:R-:W-:-:S03]  /*199b0*/  @!P0 IMAD.MOV.U32 R6, RZ, RZ, R36 ;  /* 0x000000ffff068224 */ /* 0x000fc600078e0024 */
[----:B------:R-:W2:Y:S04]  /*199c0*/  LDL.LU R36, [R1+0x6d4] ;  /* 0x0006d40001247983 */ /* 0x000ea80000300800 */
[----:B------:R-:W2:Y:S04]  /*199d0*/  LDL R90, [R1+0xc98] ;  /* 0x000c9800015a7983 */ /* 0x000ea80000100800 */
[----:B------:R-:W2:Y:S01]  /*199e0*/  LDL R88, [R1+0x1098] ;  /* 0x0010980001587983 */ /* 0x000ea20000100800 */
[----:B------:R-:W-:-:S03]  /*199f0*/  PRMT R215, RZ, 0x7610, R215 ;  /* 0x00007610ffd77816 */ /* 0x000fc600000000d7 */
[----:B------:R-:W2:Y:S04]  /*19a00*/  LDL R85, [R1+0x1080] ;  /* 0x0010800001557983 */ /* 0x000ea80000100800 */
[----:B------:R-:W2:Y:S01]  /*19a10*/  LDL R84, [R1+0x1084] ;  /* 0x0010840001547983 */ /* 0x000ea20000100800 */
[----:B------:R-:W-:-:S03]  /*19a20*/  PRMT R214, RZ, 0x7610, R214 ;  /* 0x00007610ffd67816 */ /* 0x000fc600000000d6 */
[----:B------:R0:W2:Y:S04]  /*19a30*/  @!P0 LDG.E.U16 R215, desc[UR56][R6.64] ;  /* 0x0000003806d78981 */ /* 0x0000a8000c1e1500 */
[----:B------:R-:W2:Y:S01]  /*19a40*/  LDL R81, [R1+0x1060] ;  /* 0x0010600001517983 */ /* 0x000ea20000100800 */
[----:B------:R-:W-:Y:S02]  /*19a50*/  PRMT R213, RZ, 0x7610, R213 ;  /* 0x00007610ffd57816 */ /* 0x000fe400000000d5 */
[----:B------:R-:W-:Y:S01]  /*19a60*/  PRMT R212, RZ, 0x7610, R212 ;  /* 0x00007610ffd47816 */ /* 0x000fe200000000d4 */
[----:B------:R-:W2:Y:S01]  /*19a70*/  LDL R96, [R1+0xfe0] ;  /* 0x000fe00001607983 */ /* 0x000ea20000100800 */
[----:B0-----:R-:W-:Y:S02]  /*19a80*/  @!P0 IMAD.MOV.U32 R6, RZ, RZ, R73 ;  /* 0x000000ffff068224 */ /* 0x001fe400078e0049 */
[----:B------:R-:W-:Y:S01]  /*19a90*/  @!P0 IMAD.MOV.U32 R7, RZ, RZ, R77 ;  /* 0x000000ffff078224 */ /* 0x000fe200078e004d */
[----:B------:R-:W2:Y:S04]  /*19aa0*/  LDL R73, [R1+0x1040] ;  /* 0x0010400001497983 */ /* 0x000ea80000100800 */
[----:B------:R-:W2:Y:S04]  /*19ab0*/  LDL R77, [R1+0x1064] ;  /* 0x00106400014d7983 */ /* 0x000ea80000100800 */
[----:B------:R0:W2:Y:S01]  /*19ac0*/  @!P0 LDG.E.U16 R214, desc[UR56][R6.64] ;  /* 0x0000003806d68981 */ /* 0x0000a2000c1e1500 */
[----:B------:R-:W-:-:S02]  /*19ad0*/  PRMT R211, RZ, 0x7610, R211 ;  /* 0x00007610ffd37816 */ /* 0x000fc400000000d3 */
[----:B------:R-:W-:Y:S01]  /*19ae0*/  PRMT R210, RZ, 0x7610, R210 ;  /* 0x00007610ffd27816 */ /* 0x000fe200000000d2 */
        /* <DEDUP_REMOVED lines=8> */
[----:B------:R3:W2:Y:S02]  /*19b70*/  @!P0 LDG.E.U16 R213, desc[UR56][R6.64] ;  /* 0x0000003806d58981 */ /* 0x0006a4000c1e1500 */
[----:B---3--:R-:W-:-:S02]  /*19b80*/  @!P0 IMAD.MOV.U32 R6, RZ, RZ, R44 ;  /* 0x000000ffff068224 */ /* 0x008fc400078e002c */
[----:B------:R-:W3:Y:S01]  /*19b90*/  LDL R44, [R1+0x1024] ;  /* 0x00102400012c7983 */ /* 0x000ee20000100800 */
[----:B----4-:R-:W-:-:S05]  /*19ba0*/  @!P0 IMAD.MOV.U32 R7, RZ, RZ, R51 ;  /* 0x000000ffff078224 */ /* 0x010fca00078e0033 */
[----:B------:R2:W4:Y:S02]  /*19bb0*/  @!P0 LDG.E.U16 R212, desc[UR56][R6.64] ;  /* 0x0000003806d48981 */ /* 0x000524000c1e1500 */
[----:B--2---:R-:W-:Y:S01]  /*19bc0*/  @!P0 IMAD.MOV.U32 R6, RZ, RZ, R48 ;  /* 0x000000ffff068224 */ /* 0x004fe200078e0030 */
[----:B------:R-:W-:Y:S02]  /*19bd0*/  PRMT R207, RZ, 0x7610, R207 ;  /* 0x00007610ffcf7816 */ /* 0x000fe400000000cf */
[----:B------:R-:W-:Y:S02]  /*19be0*/  PRMT R206, RZ, 0x7610, R206 ;  /* 0x00007610ffce7816 */ /* 0x000fe400000000ce */
[----:B------:R-:W-:Y:S02]  /*19bf0*/  PRMT R205, RZ, 0x7610, R205 ;  /* 0x00007610ffcd7816 */ /* 0x000fe400000000cd */
[----:B------:R-:W-:Y:S01]  /*19c00*/  PRMT R204, RZ, 0x7610, R204 ;  /* 0x00007610ffcc7816 */ /* 0x000fe200000000cc */
[----:B------:R-:W-:-:S05]  /*19c10*/  @!P0 IMAD.MOV.U32 R7, RZ, RZ, R31 ;  /* 0x000000ffff078224 */ /* 0x000fca00078e001f */
[----:B------:R0:W2:Y:S02]  /*19c20*/  @!P0 LDG.E.U16 R211, desc[UR56][R6.64] ;  /* 0x0000003806d38981 */ /* 0x0000a4000c1e1500 */
[----:B0-----:R-:W-:Y:S02]  /*19c30*/  @!P0 IMAD.MOV.U32 R7, RZ, RZ, R29 ;  /* 0x000000ffff078224 */ /* 0x001fe400078e001d */
[----:B------:R-:W-:-:S05]  /*19c40*/  @!P0 IMAD.MOV.U32 R6, RZ, RZ, R42 ;  /* 0x000000ffff068224 */ /* 0x000fca00078e002a */
[----:B------:R0:W2:Y:S02]  /*19c50*/  @!P0 LDG.E.U16 R210, desc[UR56][R6.64] ;  /* 0x0000003806d28981 */ /* 0x0000a4000c1e1500 */
[----:B0-----:R-:W-:Y:S02]  /*19c60*/  @!P0 IMAD.MOV.U32 R6, RZ, RZ, R36 ;  /* 0x000000ffff068224 */ /* 0x001fe400078e0024 */
[----:B------:R-:W-:Y:S02]  /*19c70*/  @!P0 IMAD.MOV.U32 R7, RZ, RZ, R93 ;  /* 0x000000ffff078224 */ /* 0x000fe400078e005d */
[----:B------:R-:W4:Y:S04]  /*19c80*/  LDL R93, [R1+0xfc4] ;  /* 0x000fc400015d7983 */ /* 0x000f280000100800 */
[----:B------:R0:W2:Y:S02]  /*19c90*/  @!P0 LDG.E.U16 R209, desc[UR56][R6.64] ;  /* 0x0000003806d18981 */ /* 0x0000a4000c1e1500 */
[----:B0-----:R-:W-:-:S02]  /*19ca0*/  @!P0 IMAD.MOV.U32 R7, RZ, RZ, R43 ;  /* 0x000000ffff078224 */ /* 0x001fc400078e002b */
[----:B------:R-:W4:Y:S01]  /*19cb0*/  LDL R43, [R1+0x1000] ;  /* 0x00100000012b7983 */ /* 0x000f220000100800 */
[----:B------:R-:W-:-:S03]  /*19cc0*/  @!P0 IMAD.MOV.U32 R6, RZ, RZ, R39 ;  /* 0x000000ffff068224 */ /* 0x000fc600078e0027 */
[----:B------:R-:W2:Y:S04]  /*19cd0*/  LDL R39, [R1+0x1004] ;  /* 0x0010040001277983 */ /* 0x000ea80000100800 */
[----:B------:R0:W2:Y:S02]  /*19ce0*/  @!P0 LDG.E.U16 R208, desc[UR56][R6.64] ;  /* 0x0000003806d08981 */ /* 0x0000a4000c1e1500 */
[----:B0-----:R-:W-:Y:S02]  /*19cf0*/  @!P0 IMAD.MOV.U32 R6, RZ, RZ, R88 ;  /* 0x000000ffff068224 */ /* 0x001fe400078e0058 */
[----:B------:R-:W-:Y:S01]  /*19d00*/  @!P0 IMAD.MOV.U32 R7, RZ, RZ, R90 ;  /* 0x000000ffff078224 */ /* 0x000fe200078e005a */
[----:B------:R-:W2:Y:S04]  /*19d10*/  LDL R88, [R1+0xfa4] ;  /* 0x000fa40001587983 */ /* 0x000ea80000100800 */
[----:B------:R0:W2:Y:S04]  /*19d20*/  @!P0 LDG.E.U16 R207, desc[UR56][R6.64] ;  /* 0x0000003806cf8981 */ /* 0x0000a8000c1e1500 */
[----:B------:R-:W2:Y:S01]  /*19d30*/  LDL R90, [R1+0xfa0] ;  /* 0x000fa000015a7983 */ /* 0x000ea20000100800 */
[----:B0-----:R-:W-:-:S02]  /*19d40*/  @!P0 IMAD.MOV.U32 R6, RZ, RZ, R84 ;  /* 0x000000ffff068224 */ /* 0x001fc400078e0054 */
        /* <DEDUP_REMOVED lines=11> */
[----:B------:R-:W-:Y:S01]  /*19e00*/  PRMT R203, RZ, 0x7610, R203 ;  /* 0x00007610ffcb7816 */ /* 0x000fe200000000cb */
[----:B------:R-:W2:Y:S04]  /*19e10*/  LDL R73, [R1+0xf40] ;  /* 0x000f400001497983 */ /* 0x000ea80000100800 */
[----:B------:R3:W2:Y:S02]  /*19e20*/  @!P0 LDG.E.U16 R204, desc[UR56][R6.64] ;  /* 0x0000003806cc8981 */ /* 0x0006a4000c1e1500 */
[----:B---3--:R-:W-:Y:S02]  /*19e30*/  @!P0 IMAD.MOV.U32 R6, RZ, RZ, R44 ;  /* 0x000000ffff068224 */ /* 0x008fe400078e002c */
[----:B------:R-:W3:Y:S01]  /*19e40*/  LDL R44, [R1+0xf44] ;  /* 0x000f4400012c7983 */ /* 0x000ee20000100800 */
[----:B------:R-:W-:-:S05]  /*19e50*/  @!P0 IMAD.MOV.U32 R7, RZ, RZ, R59 ;  /* 0x000000ffff078224 */ /* 0x000fca00078e003b */
[----:B------:R4:W3:Y:S04]  /*19e60*/  @!P0 LDG.E.U16 R203, desc[UR56][R6.64] ;  /* 0x0000003806cb8981 */ /* 0x0008e8000c1e1500 */
[----:B------:R-:W-:Y:S04]  /*19e70*/  STL [R1+0x10e4], R4 ;  /* 0x0010e40401007387 */ /* 0x000fe80000100800 */
[----:B------:R-:W3:Y:S04]  /*19e80*/  LDL R64, [R1+0xf20] ;  /* 0x000f200001407983 */ /* 0x000ee80000100800 */
[----:B------:R-:W3:Y:S01]  /*19e90*/  LDL R59, [R1+0xf24] ;  /* 0x000f2400013b7983 */ /* 0x000ee20000100800 */
[----:B------:R-:W-:-:S02]  /*19ea0*/  PRMT R202, RZ, 0x7610, R202 ;  /* 0x00007610ffca7816 */ /* 0x000fc400000000ca */
[----:B------:R-:W-:Y:S02]  /*19eb0*/  PRMT R201, RZ, 0x7610, R201 ;  /* 0x00007610ffc97816 */ /* 0x000fe400000000c9 */
[----:B------:R-:W-:Y:S02]  /*19ec0*/  PRMT R200, RZ, 0x7610, R200 ;  /* 0x00007610ffc87816 */ /* 0x000fe400000000c8 */
[----:B------:R-:W-:Y:S01]  /*19ed0*/  PRMT R199, RZ, 0x7610, R199 ;  /* 0x00007610ffc77816 */ /* 0x000fe200000000c7 */
[----:B------:R-:W-:Y:S01]  /*19ee0*/  STS.U16 [R4+UR6+0x10000], R159 ;  /* 0x0100009f04007988 */ /* 0x000fe20008000406 */
[----:B------:R-:W-:-:S03]  /*19ef0*/  PRMT R198, RZ, 0x7610, R198 ;  /* 0x00007610ffc67816 */ /* 0x000fc600000000c6 */
[----:B------:R-:W-:Y:S04]  /*19f00*/  STS.U16 [R4+UR6+0x10400], R155 ;  /* 0x0104009b04007988 */ /* 0x000fe80008000406 */
[----:B------:R-:W-:Y:S04]  /*19f10*/  STS.U16 [R4+UR6+0x10800], R23 ;  /* 0x0108001704007988 */ /* 0x000fe80008000406 */
[----:B------:R-:W-:Y:S04]  /*19f20*/  STS.U16 [R4+UR6+0x10c00], R18 ;  /* 0x010c001204007988 */ /* 0x000fe80008000406 */
[----:B------:R-:W-:Y:S04]  /*19f30*/  STS.U16 [R4+UR6+0x11000], R15 ;  /* 0x0110000f04007988 */ /* 0x000fe80008000406 */
[----:B------:R-:W-:Y:S04]  /*19f40*/  STS.U16 [R4+UR6+0x11400], R13 ;  /* 0x0114000d04007988 */ /* 0x000fe80008000406 */
[----:B------:R-:W-:Y:S04]  /*19f50*/  STS.U16 [R4+UR6+0x11800], R11 ;  /* 0x0118000b04007988 */ /* 0x000fe80008000406 */
[----:B------:R0:W-:Y:S01]  /*19f60*/  STS.U16 [R4+UR6+0x11c00], R10 ;  /* 0x011c000a04007988 */ /* 0x0001e20008000406 */
[----:B------:R-:W-:-:S03]  /*19f70*/  PRMT R197, RZ, 0x7610, R197 ;  /* 0x00007610ffc57816 */ /* 0x000fc600000000c5 */
[----:B0-----:R-:W3:Y:S01]  /*19f80*/  LDL R4, [R1+0xf04] ;  /* 0x000f040001047983 */ /* 0x001ee20000100800 */
[----:B----4-:R-:W-:Y:S02]  /*19f90*/  @!P0 IMAD.MOV.U32 R7, RZ, RZ, R43 ;  /* 0x000000ffff078224 */ /* 0x010fe400078e002b */
[C---:B------:R-:W-:Y:S02]  /*19fa0*/  IMAD.SHL.U32 R43, R150.reuse, 0x2, RZ ;  /* 0x00000002962b7824 */ /* 0x040fe400078e00ff */
[----:B--2---:R-:W-:Y:S01]  /*19fb0*/  @!P0 IMAD.MOV.U32 R6, RZ, RZ, R39 ;  /* 0x000000ffff068224 */ /* 0x004fe200078e0027 */
[----:B------:R-:W-:Y:S02]  /*19fc0*/  LOP3.LUT R39, R150, 0x40, RZ, 0xc0, !PT ;  /* 0x0000004096277812 */ /* 0x000fe400078ec0ff */
[----:B------:R-:W-:Y:S02]  /*19fd0*/  LOP3.LUT R43, R43, 0x7e, RZ, 0xc0, !PT ;  /* 0x0000007e2b2b7812 */ /* 0x000fe400078ec0ff */
[----:B------:R0:W2:Y:S03]  /*19fe0*/  @!P0 LDG.E.U16 R202, desc[UR56][R6.64] ;  /* 0x0000003806ca8981 */ /* 0x0000a6000c1e1500 */
[----:B------:R-:W-:-:S02]  /*19ff0*/  IMAD R39, R39, 0x80, R43 ;  /* 0x0000008027277824 */ /* 0x000fc400078e022b */
[----:B------:R-:W4:Y:S01]  /*1a000*/  LDL R43, [R1+0xf00] ;  /* 0x000f0000012b7983 */ /* 0x000f220000100800 */
[----:B0-----:R-:W-:Y:S02]  /*1a010*/  @!P0 IMAD.MOV.U32 R6, RZ, RZ, R95 ;  /* 0x000000ffff068224 */ /* 0x001fe400078e005f */
[----:B------:R-:W-:Y:S01]  /*1a020*/  @!P0 IMAD.MOV.U32 R7, RZ, RZ, R96 ;  /* 0x000000ffff078224 */ /* 0x000fe200078e0060 */
[----:B------:R-:W2:Y:S04]  /*1a030*/  LDL R95, [R1+0xee0] ;  /* 0x000ee000015f7983 */ /* 0x000ea80000100800 */
[----:B------:R0:W2:Y:S02]  /*1a040*/  @!P0 LDG.E.U16 R201, desc[UR56][R6.64] ;  /* 0x0000003806c98981 */ /* 0x0000a4000c1e1500 */
        /* <DEDUP_REMOVED lines=22> */
[----:B---3--:R-:W-:-:S03]  /*1a1b0*/  @!P0 IMAD.MOV.U32 R6, RZ, RZ, R44 ;  /* 0x000000ffff068224 */ /* 0x008fc600078e002c */
[----:B------:R-:W3:Y:S01]  /*1a1c0*/  LDL R44, [R1+0xec4] ;  /* 0x000ec400012c7983 */ /* 0x000ee20000100800 */
[----:B------:R-:W-:Y:S01]  /*1a1d0*/  @!P0 IMAD.MOV.U32 R7, RZ, RZ, R73 ;  /* 0x000000ffff078224 */ /* 0x000fe200078e0049 */
[----:B------:R-:W-:Y:S02]  /*1a1e0*/  PRMT R194, RZ, 0x7610, R194 ;  /* 0x00007610ffc27816 */ /* 0x000fe400000000c2 */
[----:B------:R-:W3:Y:S04]  /*1a1f0*/  LDL R73, [R1+0xe40] ;  /* 0x000e400001497983 */ /* 0x000ee80000100800 */
[----:B------:R0:W3:Y:S02]  /*1a200*/  @!P0 LDG.E.U16 R196, desc[UR56][R6.64] ;  /* 0x0000003806c48981 */ /* 0x0000e4000c1e1500 */
[----:B0-----:R-:W-:-:S02]  /*1a210*/  @!P0 IMAD.MOV.U32 R6, RZ, RZ, R59 ;  /* 0x000000ffff068224 */ /* 0x001fc400078e003b */
[----:B------:R-:W-:Y:S01]  /*1a220*/  @!P0 IMAD.MOV.U32 R7, RZ, RZ, R64 ;  /* 0x000000ffff078224 */ /* 0x000fe200078e0040 */
[----:B------:R-:W-:Y:S01]  /*1a230*/  PRMT R193, RZ, 0x7610, R193 ;  /* 0x00007610ffc17816 */ /* 0x000fe200000000c1 */
[----:B------:R-:W3:Y:S04]  /*1a240*/  LDL R64, [R1+0xe20] ;  /* 0x000e200001407983 */ /* 0x000ee80000100800 */
[----:B------:R0:W3:Y:S04]  /*1a250*/  @!P0 LDG.E.U16 R195, desc[UR56][R6.64] ;  /* 0x0000003806c38981 */ /* 0x0000e8000c1e1500 */
[----:B------:R-:W3:Y:S01]  /*1a260*/  LDL R59, [R1+0xe24] ;  /* 0x000e2400013b7983 */ /* 0x000ee20000100800 */
[----:B0-----:R-:W-:-:S02]  /*1a270*/  @!P0 IMAD.MOV.U32 R6, RZ, RZ, R4 ;  /* 0x000000ffff068224 */ /* 0x001fc400078e0004 */
[----:B----4-:R-:W-:Y:S02]  /*1a280*/  @!P0 IMAD.MOV.U32 R7, RZ, RZ, R43 ;  /* 0x000000ffff078224 */ /* 0x010fe400078e002b */
[----:B------:R-:W4:Y:S04]  /*1a290*/  LDL R43, [R1+0xe44] ;  /* 0x000e4400012b7983 */ /* 0x000f280000100800 */
[----:B------:R2:W4:Y:S02]  /*1a2a0*/  @!P0 LDG.E.U16 R194, desc[UR56][R6.64] ;  /* 0x0000003806c28981 */ /* 0x000524000c1e1500 */
[----:B--2---:R-:W-:Y:S01]  /*1a2b0*/  @!P0 IMAD.MOV.U32 R7, RZ, RZ, R95 ;  /* 0x000000ffff078224 */ /* 0x004fe200078e005f */
[----:B------:R-:W-:Y:S01]  /*1a2c0*/  LOP3.LUT R39, R39, 0x10, RZ, 0x3c, !PT ;  /* 0x0000001027277812 */ /* 0x000fe200078e3cff */
[----:B------:R-:W2:Y:S01]  /*1a2d0*/  LDL R95, [R1+0xde0] ;  /* 0x000de000015f7983 */ /* 0x000ea20000100800 */
[----:B------:R-:W-:-:S03]  /*1a2e0*/  @!P0 IMAD.MOV.U32 R6, RZ, RZ, R94 ;  /* 0x000000ffff068224 */ /* 0x000fc600078e005e */
[----:B------:R-:W-:Y:S04]  /*1a2f0*/  STS.U16 [R39+UR6+0x10080], R166 ;  /* 0x010080a627007988 */ /* 0x000fe80008000406 */
[----:B------:R3:W2:Y:S01]  /*1a300*/  @!P0 LDG.E.U16 R193, desc[UR56][R6.64] ;  /* 0x0000003806c18981 */ /* 0x0006a2000c1e1500 */
[----:B------:R-:W-:Y:S02]  /*1a310*/  PRMT R192, RZ, 0x7610, R192 ;  /* 0x00007610ffc07816 */ /* 0x000fe400000000c0 */
[----:B------:R-:W-:Y:S01]  /*1a320*/  PRMT R191, RZ, 0x7610, R191 ;  /* 0x00007610ffbf7816 */ /* 0x000fe200000000bf */
[----:B------:R-:W2:Y:S01]  /*1a330*/  LDL R94, [R1+0xde4] ;  /* 0x000de400015e7983 */ /* 0x000ea20000100800 */
[----:B---3--:R-:W-:-:S03]  /*1a340*/  @!P0 IMAD.MOV.U32 R6, RZ, RZ, R44 ;  /* 0x000000ffff068224 */ /* 0x008fc600078e002c */
[----:B------:R-:W3:Y:S04]  /*1a350*/  LDL R44, [R1+0xe00] ;  /* 0x000e0000012c7983 */ /* 0x000ee80000100800 */
[----:B------:R-:W-:Y:S04]  /*1a360*/  STS.U16 [R39+UR6+0x10480], R163 ;  /* 0x010480a327007988 */ /* 0x000fe80008000406 */
[----:B------:R-:W-:Y:S01]  /*1a370*/  STS.U16 [R39+UR6+0x10880], R158 ;  /* 0x0108809e27007988 */ /* 0x000fe20008000406 */
[----:B------:R-:W-:-:S03]  /*1a380*/  @!P0 IMAD.MOV.U32 R7, RZ, RZ, R93 ;  /* 0x000000ffff078224 */ /* 0x000fc600078e005d */
[----:B------:R-:W-:Y:S04]  /*1a390*/  STS.U16 [R39+UR6+0x10c80], R153 ;  /* 0x010c809927007988 */ /* 0x000fe80008000406 */
[----:B------:R-:W-:Y:S04]  /*1a3a0*/  STS.U16 [R39+UR6+0x11080], R20 ;  /* 0x0110801427007988 */ /* 0x000fe80008000406 */
[----:B------:R-:W-:Y:S04]  /*1a3b0*/  STS.U16 [R39+UR6+0x11480], R17 ;  /* 0x0114801127007988 */ /* 0x000fe80008000406 */
[----:B------:R-:W-:Y:S04]  /*1a3c0*/  STS.U16 [R39+UR6+0x11880], R14 ;  /* 0x0118800e27007988 */ /* 0x000fe80008000406 */
[----:B------:R0:W-:Y:S01]  /*1a3d0*/  STS.U16 [R39+UR6+0x11c80], R12 ;  /* 0x011c800c27007988 */ /* 0x0001e20008000406 */
[----:B------:R-:W-:-:S03]  /*1a3e0*/  LOP3.LUT R4, R150, 0x40, RZ, 0xc0, !PT ;  /* 0x0000004096047812 */ /* 0x000fc600078ec0ff */
[----:B------:R1:W2:Y:S01]  /*1a3f0*/  @!P0 LDG.E.U16 R192, desc[UR56][R6.64] ;  /* 0x0000003806c08981 */ /* 0x0002a2000c1e1500 */
[----:B------:R-:W-:Y:S02]  /*1a400*/  PRMT R190, RZ, 0x7610, R190 ;  /* 0x00007610ffbe7816 */ /* 0x000fe400000000be */
[----:B------:R-:W-:Y:S01]  /*1a410*/  PRMT R189, RZ, 0x7610, R189 ;  /* 0x00007610ffbd7816 */ /* 0x000fe200000000bd */
[----:B------:R-:W2:Y:S01]  /*1a420*/  LDL R93, [R1+0xdc0] ;  /* 0x000dc000015d7983 */ /* 0x000ea20000100800 */
[----:B0-----:R-:W-:Y:S02]  /*1a430*/  IMAD.SHL.U32 R39, R150, 0x2, RZ ;  /* 0x0000000296277824 */ /* 0x001fe400078e00ff */
[----:B-1----:R-:W-:-:S03]  /*1a440*/  @!P0 IMAD.MOV.U32 R6, RZ, RZ, R88 ;  /* 0x000000ffff068224 */ /* 0x002fc600078e0058 */
[----:B------:R-:W-:Y:S01]  /*1a450*/  LOP3.LUT R39, R39, 0x7e, RZ, 0xc0, !PT ;  /* 0x0000007e27277812 */ /* 0x000fe200078ec0ff */
[----:B------:R-:W-:Y:S01]  /*1a460*/  @!P0 IMAD.MOV.U32 R7, RZ, RZ, R90 ;  /* 0x000000ffff078224 */ /* 0x000fe200078e005a */
[----:B------:R-:W2:Y:S03]  /*1a470*/  LDL R88, [R1+0xda4] ;  /* 0x000da40001587983 */ /* 0x000ea60000100800 */
[----:B------:R-:W-:Y:S01]  /*1a480*/  IMAD R4, R4, 0x80, R39 ;  /* 0x0000008004047824 */ /* 0x000fe200078e0227 */
[----:B------:R0:W2:Y:S04]  /*1a490*/  @!P0 LDG.E.U16 R191, desc[UR56][R6.64] ;  /* 0x0000003806bf8981 */ /* 0x0000a8000c1e1500 */
[----:B------:R-:W2:Y:S04]  /*1a4a0*/  LDL R39, [R1+0xe04] ;  /* 0x000e040001277983 */ /* 0x000ea80000100800 */
        /* <DEDUP_REMOVED lines=13> */
[----:B0-----:R-:W-:Y:S01]  /*1a580*/  @!P0 IMAD.MOV.U32 R7, RZ, RZ, R73 ;  /* 0x000000ffff078224 */ /* 0x001fe200078e0049 */
[----:B------:R-:W-:-:S02]  /*1a590*/  PRMT R186, RZ, 0x7610, R186 ;  /* 0x00007610ffba7816 */ /* 0x000fc400000000ba */
[----:B------:R-:W2:Y:S01]  /*1a5a0*/  LDL R73, [R1+0xd40] ;  /* 0x000d400001497983 */ /* 0x000ea20000100800 */
[----:B----4-:R-:W-:-:S03]  /*1a5b0*/  @!P0 IMAD.MOV.U32 R6, RZ, RZ, R43 ;  /* 0x000000ffff068224 */ /* 0x010fc600078e002b */
[----:B------:R-:W4:Y:S04]  /*1a5c0*/  LDL R43, [R1+0xdc4] ;  /* 0x000dc400012b7983 */ /* 0x000f280000100800 */
[----:B------:R0:W4:Y:S02]  /*1a5d0*/  @!P0 LDG.E.U16 R188, desc[UR56][R6.64] ;  /* 0x0000003806bc8981 */ /* 0x000124000c1e1500 */
[----:B0-----:R-:W-:Y:S02]  /*1a5e0*/  @!P0 IMAD.MOV.U32 R6, RZ, RZ, R59 ;  /* 0x000000ffff068224 */ /* 0x001fe400078e003b */
[----:B------:R-:W-:Y:S01]  /*1a5f0*/  @!P0 IMAD.MOV.U32 R7, RZ, RZ, R64 ;  /* 0x000000ffff078224 */ /* 0x000fe200078e0040 */
[----:B------:R-:W-:Y:S01]  /*1a600*/  PRMT R185, RZ, 0x7610, R185 ;  /* 0x00007610ffb97816 */ /* 0x000fe200000000b9 */
[----:B------:R-:W4:Y:S04]  /*1a610*/  LDL R64, [R1+0xd20] ;  /* 0x000d200001407983 */ /* 0x000f280000100800 */
[----:B------:R3:W4:Y:S04]  /*1a620*/  @!P0 LDG.E.U16 R187, desc[UR56][R6.64] ;  /* 0x0000003806bb8981 */ /* 0x000728000c1e1500 */
[----:B------:R-:W4:Y:S01]  /*1a630*/  LDL R59, [R1+0xd24] ;  /* 0x000d2400013b7983 */ /* 0x000f220000100800 */
[----:B---3--:R-:W-:-:S03]  /*1a640*/  @!P0 IMAD.MOV.U32 R7, RZ, RZ, R44 ;  /* 0x000000ffff078224 */ /* 0x008fc600078e002c */
[----:B------:R-:W3:Y:S01]  /*1a650*/  LDL R44, [R1+0xd44] ;  /* 0x000d4400012c7983 */ /* 0x000ee20000100800 */
[----:B------:R-:W-:Y:S02]  /*1a660*/  LOP3.LUT R4, R4, 0x20, RZ, 0x3c, !PT ;  /* 0x0000002004047812 */ /* 0x000fe400078e3cff */
[----:B------:R-:W-:-:S03]  /*1a670*/  PRMT R184, RZ, 0x7610, R184 ;  /* 0x00007610ffb87816 */ /* 0x000fc600000000b8 */
[----:B------:R-:W-:Y:S04]  /*1a680*/  STS.U16 [R4+UR6+0x10100], R172 ;  /* 0x010100ac04007988 */ /* 0x000fe80008000406 */
[----:B------:R-:W-:Y:S04]  /*1a690*/  STS.U16 [R4+UR6+0x10500], R169 ;  /* 0x010500a904007988 */ /* 0x000fe80008000406 */
[----:B------:R-:W-:Y:S01]  /*1a6a0*/  STS.U16 [R4+UR6+0x10900], R165 ;  /* 0x010900a504007988 */ /* 0x000fe20008000406 */
[----:B------:R-:W-:-:S03]  /*1a6b0*/  PRMT R183, RZ, 0x7610, R183 ;  /* 0x00007610ffb77816 */ /* 0x000fc600000000b7 */
[----:B------:R-:W-:Y:S01]  /*1a6c0*/  STS.U16 [R4+UR6+0x10d00], R161 ;  /* 0x010d00a104007988 */ /* 0x000fe20008000406 */
[----:B--2---:R-:W-:-:S05]  /*1a6d0*/  @!P0 IMAD.MOV.U32 R6, RZ, RZ, R39 ;  /* 0x000000ffff068224 */ /* 0x004fca00078e0027 */
[----:B------:R0:W2:Y:S02]  /*1a6e0*/  @!P0 LDG.E.U16 R186, desc[UR56][R6.64] ;  /* 0x0000003806ba8981 */ /* 0x0000a4000c1e1500 */
[----:B0-----:R-:W-:Y:S02]  /*1a6f0*/  @!P0 IMAD.MOV.U32 R6, RZ, RZ, R94 ;  /* 0x000000ffff068224 */ /* 0x001fe400078e005e */
[----:B------:R-:W-:Y:S01]  /*1a700*/  @!P0 IMAD.MOV.U32 R7, RZ, RZ, R95 ;  /* 0x000000ffff078224 */ /* 0x000fe200078e005f */
[----:B------:R-:W-:Y:S04]  /*1a710*/  STS.U16 [R4+UR6+0x11100], R156 ;  /* 0x0111009c04007988 */ /* 0x000fe80008000406 */
[----:B------:R0:W2:Y:S01]  /*1a720*/  @!P0 LDG.E.U16 R185, desc[UR56][R6.64] ;  /* 0x0000003806b98981 */ /* 0x0000a2000c1e1500 */
[----:B------:R-:W-:-:S03]  /*1a730*/  IMAD.SHL.U32 R39, R150, 0x2, RZ ;  /* 0x0000000296277824 */ /* 0x000fc600078e00ff */
[----:B------:R-:W-:Y:S01]  /*1a740*/  STS.U16 [R4+UR6+0x11500], R152 ;  /* 0x0115009804007988 */ /* 0x000fe20008000406 */
[----:B------:R-:W-:Y:S02]  /*1a750*/  PRMT R182, RZ, 0x7610, R182 ;  /* 0x00007610ffb67816 */ /* 0x000fe400000000b6 */
[----:B------:R-:W-:Y:S01]  /*1a760*/  PRMT R181, RZ, 0x7610, R181 ;  /* 0x00007610ffb57816 */ /* 0x000fe200000000b5 */
[----:B------:R-:W2:Y:S01]  /*1a770*/  LDL R95, [R1+0xce0] ;  /* 0x000ce000015f7983 */ /* 0x000ea20000100800 */
[----:B0-----:R-:W-:-:S03]  /*1a780*/  @!P0 IMAD.MOV.U32 R7, RZ, RZ, R93 ;  /* 0x000000ffff078224 */ /* 0x001fc600078e005d */
[----:B------:R-:W-:Y:S01]  /*1a790*/  STS.U16 [R4+UR6+0x11900], R19 ;  /* 0x0119001304007988 */ /* 0x000fe20008000406 */
[----:B------:R-:W-:-:S03]  /*1a7a0*/  LOP3.LUT R39, R39, 0x7e, RZ, 0xc0, !PT ;  /* 0x0000007e27277812 */ /* 0x000fc600078ec0ff */
[----:B------:R0:W-:Y:S04]  /*1a7b0*/  STS.U16 [R4+UR6+0x11d00], R16 ;  /* 0x011d001004007988 */ /* 0x0001e80008000406 */
[----:B------:R-:W2:Y:S04]  /*1a7c0*/  LDL R94, [R1+0xce4] ;  /* 0x000ce400015e7983 */ /* 0x000ea80000100800 */
[----:B------:R-:W2:Y:S01]  /*1a7d0*/  LDL R93, [R1+0xcc0] ;  /* 0x000cc000015d7983 */ /* 0x000ea20000100800 */
[----:B0-----:R-:W-:-:S05]  /*1a7e0*/  LOP3.LUT R4, R150, 0x40, RZ, 0xc0, !PT ;  /* 0x0000004096047812 */ /* 0x001fca00078ec0ff */
[----:B------:R-:W-:Y:S02]  /*1a7f0*/  IMAD R4, R4, 0x80, R39 ;  /* 0x0000008004047824 */ /* 0x000fe400078e0227 */
[----:B------:R-:W2:Y:S01]  /*1a800*/  LDL R39, [R1+0xd04] ;  /* 0x000d040001277983 */ /* 0x000ea20000100800 */
[----:B----4-:R-:W-:-:S03]  /*1a810*/  @!P0 IMAD.MOV.U32 R6, RZ, RZ, R43 ;  /* 0x000000ffff068224 */ /* 0x010fc600078e002b */
[----:B------:R-:W4:Y:S04]  /*1a820*/  LDL R43, [R1+0xd00] ;  /* 0x000d0000012b7983 */ /* 0x000f280000100800 */
[----:B------:R0:W4:Y:S02]  /*1a830*/  @!P0 LDG.E.U16 R184, desc[UR56][R6.64] ;  /* 0x0000003806b88981 */ /* 0x000124000c1e1500 */
[----:B0-----:R-:W-:Y:S02]  /*1a840*/  @!P0 IMAD.MOV.U32 R6, RZ, RZ, R88 ;  /* 0x000000ffff068224 */ /* 0x001fe400078e0058 */
[----:B------:R-:W-:Y:S01]  /*1a850*/  @!P0 IMAD.MOV.U32 R7, RZ, RZ, R90 ;  /* 0x000000ffff078224 */ /* 0x000fe200078e005a */
[----:B------:R-:W4:Y:S04]  /*1a860*/  LDL R88, [R1+0xa8c] ;  /* 0x000a8c0001587983 */ /* 0x000f280000100800 */
[----:B------:R0:W4:Y:S04]  /*1a870*/  @!P0 LDG.E.U16 R183, desc[UR56][R6.64] ;  /* 0x0000003806b78981 */ /* 0x000128000c1e1500 */
[----:B------:R-:W4:Y:S01]  /*1a880*/  LDL R90, [R1+0xa88] ;  /* 0x000a8800015a7983 */ /* 0x000f220000100800 */
[----:B0-----:R-:W-:-:S02]  /*1a890*/  @!P0 IMAD.MOV.U32 R6, RZ, RZ, R84 ;  /* 0x000000ffff068224 */ /* 0x001fc400078e0054 */
[----:B------:R-:W-:Y:S01]  /*1a8a0*/  @!P0 IMAD.MOV.U32 R7, RZ, RZ, R85 ;  /* 0x000000ffff078224 */ /* 0x000fe200078e0055 */
[----:B------:R-:W-:Y:S01]  /*1a8b0*/  PRMT R180, RZ, 0x7610, R180 ;  /* 0x00007610ffb47816 */ /* 0x000fe200000000b4 */
        /* <DEDUP_REMOVED lines=9> */
[----:B---3--:R-:W-:-:S03]  /*1a950*/  @!P0 IMAD.MOV.U32 R6, RZ, RZ, R44 ;  /* 0x000000ffff068224 */ /* 0x008fc600078e002c */
[----:B------:R-:W3:Y:S01]  /*1a960*/  LDL R44, [R1+0xcc4] ;  /* 0x000cc400012c7983 */ /* 0x000ee20000100800 */
[----:B------:R-:W-:-:S03]  /*1a970*/  @!P0 IMAD.MOV.U32 R7, RZ, RZ, R73 ;  /* 0x000000ffff078224 */ /* 0x000fc600078e0049 */
[----:B------:R-:W3:Y:S04]  /*1a980*/  LDL R73, [R1+0xa28] ;  /* 0x000a280001497983 */ /* 0x000ee80000100800 */
[----:B------:R0:W3:Y:S02]  /*1a990*/  @!P0 LDG.E.U16 R180, desc[UR56][R6.64] ;  /* 0x0000003806b48981 */ /* 0x0000e4000c1e1500 */
[----:B0-----:R-:W-:Y:S02]  /*1a9a0*/  @!P0 IMAD.MOV.U32 R6, RZ, RZ, R59 ;  /* 0x000000ffff068224 */ /* 0x001fe400078e003b */
[----:B------:R-:W-:Y:S01]  /*1a9b0*/  @!P0 IMAD.MOV.U32 R7, RZ, RZ, R64 ;  /* 0x000000ffff078224 */ /* 0x000fe200078e0040 */
[----:B------:R-:W-:Y:S01]  /*1a9c0*/  PRMT R178, RZ, 0x7610, R178 ;  /* 0x00007610ffb27816 */ /* 0x000fe200000000b2 */
[----:B------:R-:W3:Y:S04]  /*1a9d0*/  LDL R64, [R1+0xa08] ;  /* 0x000a080001407983 */ /* 0x000ee80000100800 */
[----:B------:R2:W3:Y:S01]  /*1a9e0*/  @!P0 LDG.E.U16 R179, desc[UR56][R6.64] ;  /* 0x0000003806b38981 */ /* 0x0004e2000c1e1500 */
[----:B------:R-:W-:-:S03]  /*1a9f0*/  PRMT R177, RZ, 0x7610, R177 ;  /* 0x00007610ffb17816 */ /* 0x000fc600000000b1 */
[----:B------:R-:W3:Y:S01]  /*1aa00*/  LDL R59, [R1+0xa0c] ;  /* 0x000a0c00013b7983 */ /* 0x000ee20000100800 */
[----:B------:R-:W-:-:S05]  /*1aa10*/  LOP3.LUT R4, R4, 0x30, RZ, 0x3c, !PT ;  /* 0x0000003004047812 */ /* 0x000fca00078e3cff */
[----:B------:R-:W-:Y:S04]  /*1aa20*/  STS.U16 [R4+UR6+0x10180], R175 ;  /* 0x010180af04007988 */ /* 0x000fe80008000406 */
[----:B------:R-:W-:Y:S04]  /*1aa30*/  STS.U16 [R4+UR6+0x10580], R174 ;  /* 0x010580ae04007988 */ /* 0x000fe80008000406 */
[----:B------:R-:W-:Y:S01]  /*1aa40*/  STS.U16 [R4+UR6+0x10980], R171 ;  /* 0x010980ab04007988 */ /* 0x000fe20008000406 */
[----:B--2---:R-:W-:Y:S02]  /*1aa50*/  @!P0 IMAD.MOV.U32 R6, RZ, RZ, R39 ;  /* 0x000000ffff068224 */ /* 0x004fe400078e0027 */
[----:B----4-:R-:W-:-:S02]  /*1aa60*/  @!P0 IMAD.MOV.U32 R7, RZ, RZ, R43 ;  /* 0x000000ffff078224 */ /* 0x010fc400078e002b */
[----:B------:R-:W2:Y:S04]  /*1aa70*/  LDL R43, [R1+0xa2c] ;  /* 0x000a2c00012b7983 */ /* 0x000ea80000100800 */
[----:B------:R0:W4:Y:S02]  /*1aa80*/  @!P0 LDG.E.U16 R178, desc[UR56][R6.64] ;  /* 0x0000003806b28981 */ /* 0x000124000c1e1500 */
[----:B0-----:R-:W-:Y:S02]  /*1aa90*/  @!P0 IMAD.MOV.U32 R6, RZ, RZ, R94 ;  /* 0x000000ffff068224 */ /* 0x001fe400078e005e */
[----:B------:R-:W-:-:S05]  /*1aaa0*/  @!P0 IMAD.MOV.U32 R7, RZ, RZ, R95 ;  /* 0x000000ffff078224 */ /* 0x000fca00078e005f */
[----:B------:R3:W4:Y:S01]  /*1aab0*/  @!P0 LDG.E.U16 R177, desc[UR56][R6.64] ;  /* 0x0000003806b18981 */ /* 0x000722000c1e1500 */
[----:B------:R-:W-:-:S03]  /*1aac0*/  IMAD.SHL.U32 R39, R150, 0x2, RZ ;  /* 0x0000000296277824 */ /* 0x000fc600078e00ff */
[----:B------:R-:W-:Y:S04]  /*1aad0*/  STS.U16 [R4+UR6+0x10d80], R168 ;  /* 0x010d80a804007988 */ /* 0x000fe80008000406 */
[----:B------:R-:W-:Y:S01]  /*1aae0*/  STS.U16 [R4+UR6+0x11180], R164 ;  /* 0x011180a404007988 */ /* 0x000fe20008000406 */
[----:B------:R-:W-:-:S03]  /*1aaf0*/  LOP3.LUT R39, R39, 0x7e, RZ, 0xc0, !PT ;  /* 0x0000007e27277812 */ /* 0x000fc600078ec0ff */
[----:B------:R-:W-:Y:S04]  /*1ab00*/  STS.U16 [R4+UR6+0x11580], R160 ;  /* 0x011580a004007988 */ /* 0x000fe80008000406 */
[----:B------:R-:W-:Y:S04]  /*1ab10*/  STS.U16 [R4+UR6+0x11980], R154 ;  /* 0x0119809a04007988 */ /* 0x000fe80008000406 */
[----:B------:R0:W-:Y:S02]  /*1ab20*/  STS.U16 [R4+UR6+0x11d80], R22 ;  /* 0x011d801604007988 */ /* 0x0001e40008000406 */
[----:B0-----:R-:W-:-:S05]  /*1ab30*/  LOP3.LUT R4, R150, 0x40, RZ, 0xc0, !PT ;  /* 0x0000004096047812 */ /* 0x001fca00078ec0ff */
[----:B------:R-:W-:Y:S02]  /*1ab40*/  IMAD R4, R4, 0x80, R39 ;  /* 0x0000008004047824 */ /* 0x000fe400078e0227 */
[----:B------:R-:W4:Y:S01]  /*1ab50*/  LDL R39, [R1+0x9ec] ;  /* 0x0009ec0001277983 */ /* 0x000f220000100800 */
[----:B---3--:R-:W-:-:S03]  /*1ab60*/  @!P0 IMAD.MOV.U32 R6, RZ, RZ, R44 ;  /* 0x000000ffff068224 */ /* 0x008fc600078e002c */
[----:B------:R-:W3:Y:S01]  /*1ab70*/  LDL R44, [R1+0x9e8] ;  /* 0x0009e800012c7983 */ /* 0x000ee20000100800 */
[----:B------:R-:W-:Y:S01]  /*1ab80*/  LOP3.LUT R4, R4, 0x40, RZ, 0x3c, !PT ;  /* 0x0000004004047812 */ /* 0x000fe200078e3cff */
[----:B------:R-:W-:Y:S01]  /*1ab90*/  @!P0 IMAD.MOV.U32 R7, RZ, RZ, R93 ;  /* 0x000000ffff078224 */ /* 0x000fe200078e005d */
[----:B------:R-:W-:Y:S01]  /*1aba0*/  PRMT R175, RZ, 0x7610, R175 ;  /* 0x00007610ffaf7816 */ /* 0x000fe200000000af */
[----:B------:R-:W3:Y:S04]  /*1abb0*/  LDL R93, [R1+0x9c8] ;  /* 0x0009c800015d7983 */ /* 0x000ee80000100800 */
[----:B------:R0:W-:Y:S02]  /*1abc0*/  STS.U16 [R4+UR6+0x10200], R176 ;  /* 0x010200b004007988 */ /* 0x0001e40008000406 */
[----:B0-----:R-:W-:-:S06]  /*1abd0*/  PRMT R176, RZ, 0x7610, R176 ;  /* 0x00007610ffb07816 */ /* 0x001fcc00000000b0 */
[----:B------:R0:W3:Y:S01]  /*1abe0*/  @!P0 LDG.E.U16 R176, desc[UR56][R6.64] ;  /* 0x0000003806b08981 */ /* 0x0000e2000c1e1500 */
[----:B------:R-:W-:Y:S01]  /*1abf0*/  PRMT R174, RZ, 0x7610, R174 ;  /* 0x00007610ffae7816 */ /* 0x000fe200000000ae */
[----:B0-----:R-:W-:Y:S02]  /*1ac00*/  @!P0 IMAD.MOV.U32 R6, RZ, RZ, R88 ;  /* 0x000000ffff068224 */ /* 0x001fe400078e0058 */
[----:B------:R-:W-:Y:S01]  /*1ac10*/  @!P0 IMAD.MOV.U32 R7, RZ, RZ, R90 ;  /* 0x000000ffff078224 */ /* 0x000fe200078e005a */
[----:B------:R0:W-:Y:S04]  /*1ac20*/  STS.U16 [R4+UR6+0x10600], R92 ;  /* 0x0106005c04007988 */ /* 0x0001e80008000406 */
[----:B------:R1:W3:Y:S04]  /*1ac30*/  @!P0 LDG.E.U16 R175, desc[UR56][R6.64] ;  /* 0x0000003806af8981 */ /* 0x0002e8000c1e1500 */
[----:B------:R-:W-:Y:S04]  /*1ac40*/  STS.U16 [R4+UR6+0x10a00], R87 ;  /* 0x010a005704007988 */ /* 0x000fe80008000406 */
[----:B0-----:R-:W3:Y:S01]  /*1ac50*/  LDL R92, [R1+0x9cc] ;  /* 0x0009cc00015c7983 */ /* 0x001ee20000100800 */
[----:B-1----:R-:W-:-:S02]  /*1ac60*/  @!P0 IMAD.MOV.U32 R6, RZ, RZ, R84 ;  /* 0x000000ffff068224 */ /* 0x002fc400078e0054 */
[----:B------:R-:W-:Y:S01]  /*1ac70*/  @!P0 IMAD.MOV.U32 R7, RZ, RZ, R85 ;  /* 0x000000ffff078224 */ /* 0x000fe200078e0055 */
[----:B------:R0:W-:Y:S04]  /*1ac80*/  STS.U16 [R4+UR6+0x10e00], R173 ;  /* 0x010e00ad04007988 */ /* 0x0001e80008000406 */
[----:B------:R1:W3:Y:S04]  /*1ac90*/  @!P0 LDG.E.U16 R174, desc[UR56][R6.64] ;  /* 0x0000003806ae8981 */ /* 0x0002e8000c1e1500 */
[----:B------:R-:W3:Y:S01]  /*1aca0*/  LDL R90, [R1+0x9a8] ;  /* 0x0009a800015a7983 */ /* 0x000ee20000100800 */
[----:B0-----:R-:W-:-:S03]  /*1acb0*/  PRMT R173, RZ, 0x7610, R173 ;  /* 0x00007610ffad7816 */ /* 0x001fc600000000ad */
[----:B------:R-:W3:Y:S01]  /*1acc0*/  LDL R88, [R1+0x988] ;  /* 0x0009880001587983 */ /* 0x000ee20000100800 */
[----:B-1----:R-:W-:Y:S02]  /*1acd0*/  @!P0 IMAD.MOV.U32 R6, RZ, RZ, R77 ;  /* 0x000000ffff068224 */ /* 0x002fe400078e004d */
[----:B------:R-:W-:Y:S01]  /*1ace0*/  @!P0 IMAD.MOV.U32 R7, RZ, RZ, R81 ;  /* 0x000000ffff078224 */ /* 0x000fe200078e0051 */
[----:B------:R-:W3:Y:S04]  /*1acf0*/  LDL R87, [R1+0x98c] ;  /* 0x00098c0001577983 */ /* 0x000ee80000100800 */
[----:B------:R0:W3:Y:S04]  /*1ad00*/  @!P0 LDG.E.U16 R173, desc[UR56][R6.64] ;  /* 0x0000003806ad8981 */ /* 0x0000e8000c1e1500 */
[----:B------:R-:W3:Y:S04]  /*1ad10*/  LDL R85, [R1+0x968] ;  /* 0x0009680001557983 */ /* 0x000ee80000100800 */
[----:B------:R-:W3:Y:S01]  /*1ad20*/  LDL R84, [R1+0x96c] ;  /* 0x00096c0001547983 */ /* 0x000ee20000100800 */
[----:B------:R-:W-:Y:S01]  /*1ad30*/  PRMT R172, RZ, 0x7610, R172 ;  /* 0x00007610ffac7816 */ /* 0x000fe200000000ac */
[----:B0-----:R-:W-:-:S02]  /*1ad40*/  @!P0 IMAD.MOV.U32 R7, RZ, RZ, R73 ;  /* 0x000000ffff078224 */ /* 0x001fc400078e0049 */
[----:B------:R-:W3:Y:S04]  /*1ad50*/  LDL R81, [R1+0x948] ;  /* 0x0009480001517983 */ /* 0x000ee80000100800 */
[----:B------:R-:W3:Y:S01]  /*1ad60*/  LDL R77, [R1+0x94c] ;  /* 0x00094c00014d7983 */ /* 0x000ee20000100800 */
[----:B------:R-:W-:-:S03]  /*1ad70*/  PRMT R171, RZ, 0x7610, R171 ;  /* 0x00007610ffab7816 */ /* 0x000fc600000000ab */
[----:B------:R-:W3:Y:S01]  /*1ad80*/  LDL R73, [R1+0x928] ;  /* 0x0009280001497983 */ /* 0x000ee20000100800 */
[----:B--2---:R-:W-:-:S03]  /*1ad90*/  @!P0 IMAD.MOV.U32 R6, RZ, RZ, R43 ;  /* 0x000000ffff068224 */ /* 0x004fc600078e002b */
[----:B------:R-:W2:Y:S04]  /*1ada0*/  LDL R43, [R1+0x9ac] ;  /* 0x0009ac00012b7983 */ /* 0x000ea80000100800 */
[----:B------:R0:W2:Y:S02]  /*1adb0*/  @!P0 LDG.E.U16 R172, desc[UR56][R6.64] ;  /* 0x0000003806ac8981 */ /* 0x0000a4000c1e1500 */
[----:B0-----:R-:W-:Y:S02]  /*1adc0*/  @!P0 IMAD.MOV.U32 R7, RZ, RZ, R64 ;  /* 0x000000ffff078224 */ /* 0x001fe400078e0040 */
[----:B------:R-:W2:Y:S01]  /*1add0*/  LDL R64, [R1+0x92c] ;  /* 0x00092c0001407983 */ /* 0x000ea20000100800 */
[----:B------:R-:W-:-:S03]  /*1ade0*/  @!P0 IMAD.MOV.U32 R6, RZ, RZ, R59 ;  /* 0x000000ffff068224 */ /* 0x000fc600078e003b */
[----:B------:R-:W-:Y:S04]  /*1adf0*/  STS.U16 [R4+UR6+0x11200], R170 ;  /* 0x011200aa04007988 */ /* 0x000fe80008000406 */
[----:B------:R4:W2:Y:S04]  /*1ae00*/  @!P0 LDG.E.U16 R171, desc[UR56][R6.64] ;  /* 0x0000003806ab8981 */ /* 0x0008a8000c1e1500 */
[----:B------:R-:W-:Y:S04]  /*1ae10*/  STS.U16 [R4+UR6+0x11600], R167 ;  /* 0x011600a704007988 */ /* 0x000fe80008000406 */
[----:B------:R-:W-:Y:S04]  /*1ae20*/  STS.U16 [R4+UR6+0x11a00], R162 ;  /* 0x011a00a204007988 */ /* 0x000fe80008000406 */
[----:B------:R0:W-:Y:S04]  /*1ae30*/  STS.U16 [R4+UR6+0x11e00], R157 ;  /* 0x011e009d04007988 */ /* 0x0001e80008000406 */
[----:B------:R-:W2:Y:S01]  /*1ae40*/  LDL R59, [R1+0x908] ;  /* 0x00090800013b7983 */ /* 0x000ea20000100800 */
[----:B0-----:R-:W-:Y:S01]  /*1ae50*/  LOP3.LUT R4, R150, 0x40, RZ, 0xc0, !PT ;  /* 0x0000004096047812 */ /* 0x001fe200078ec0ff */
[----:B----4-:R-:W-:-:S02]  /*1ae60*/  @!P0 IMAD.MOV.U32 R6, RZ, RZ, R39 ;  /* 0x000000ffff068224 */ /* 0x010fc400078e0027 */
[----:B------:R-:W-:-:S05]  /*1ae70*/  IMAD.SHL.U32 R39, R150, 0x2, RZ ;  /* 0x0000000296277824 */ /* 0x000fca00078e00ff */
[----:B------:R-:W-:Y:S01]  /*1ae80*/  LOP3.LUT R39, R39, 0x7e, RZ, 0xc0, !PT ;  /* 0x0000007e27277812 */ /* 0x000fe200078ec0ff */
[----:B---3--:R-:W-:Y:S02]  /*1ae90*/  @!P0 IMAD.MOV.U32 R7, RZ, RZ, R44 ;  /* 0x000000ffff078224 */ /* 0x008fe400078e002c */
[----:B------:R-:W3:Y:S02]  /*1aea0*/  LDL R44, [R1+0x90c] ;  /* 0x00090c00012c7983 */ /* 0x000ee40000100800 */
[----:B------:R-:W-:Y:S02]  /*1aeb0*/  IMAD R4, R4, 0x80, R39 ;  /* 0x0000008004047824 */ /* 0x000fe400078e0227 */
[----:B------:R-:W4:Y:S01]  /*1aec0*/  LDL R39, [R1+0x8ec] ;  /* 0x0008ec0001277983 */ /* 0x000f220000100800 */
[----:B------:R-:W-:Y:S02]  /*1aed0*/  PRMT R170, RZ, 0x7610, R170 ;  /* 0x00007610ffaa7816 */ /* 0x000fe400000000aa */
[----:B------:R-:W-:-:S04]  /*1aee0*/  PRMT R169, RZ, 0x7610, R169 ;  /* 0x00007610ffa97816 */ /* 0x000fc800000000a9 */
[----:B------:R0:W4:Y:S01]  /*1aef0*/  @!P0 LDG.E.U16 R170, desc[UR56][R6.64] ;  /* 0x0000003806aa8981 */ /* 0x000122000c1e1500 */
[----:B------:R-:W-:Y:S01]  /*1af00*/  PRMT R168, RZ, 0x7610, R168 ;  /* 0x00007610ffa87816 */ /* 0x000fe200000000a8 */
[----:B0-----:R-:W-:Y:S01]  /*1af10*/  @!P0 IMAD.MOV.U32 R7, RZ, RZ, R93 ;  /* 0x000000ffff078224 */ /* 0x001fe200078e005d */
[----:B------:R-:W-:Y:S02]  /*1af20*/  PRMT R167, RZ, 0x7610, R167 ;  /* 0x00007610ffa77816 */ /* 0x000fe400000000a7 */
[----:B------:R-:W-:Y:S01]  /*1af30*/  PRMT R166, RZ, 0x7610, R166 ;  /* 0x00007610ffa67816 */ /* 0x000fe200000000a6 */
[----:B------:R-:W-:-:S05]  /*1af40*/  @!P0 IMAD.MOV.U32 R6, RZ, RZ, R92 ;  /* 0x000000ffff068224 */ /* 0x000fca00078e005c */
[----:B------:R0:W4:Y:S02]  /*1af50*/  @!P0 LDG.E.U16 R169, desc[UR56][R6.64] ;  /* 0x0000003806a98981 */ /* 0x000124000c1e1500 */
[----:B0-----:R-:W-:Y:S01]  /*1af60*/  @!P0 IMAD.MOV.U32 R7, RZ, RZ, R90 ;  /* 0x000000ffff078224 */ /* 0x001fe200078e005a */
[----:B------:R-:W-:Y:S02]  /*1af70*/  PRMT R165, RZ, 0x7610, R165 ;  /* 0x00007610ffa57816 */ /* 0x000fe400000000a5 */
[----:B------:R-:W-:-:S05]  /*1af80*/  LOP3.LUT R4, R4, 0x50, RZ, 0x3c, !PT ;  /* 0x0000005004047812 */ /* 0x000fca00078e3cff */
[----:B------:R-:W-:Y:S04]  /*1af90*/  STS.U16 [R4+UR6+0x10280], R91 ;  /* 0x0102805b04007988 */ /* 0x000fe80008000406 */
[----:B------:R-:W-:Y:S04]  /*1afa0*/  STS.U16 [R4+UR6+0x10680], R89 ;  /* 0x0106805904007988 */ /* 0x000fe80008000406 */
[----:B------:R-:W-:Y:S04]  /*1afb0*/  STS.U16 [R4+UR6+0x10a80], R86 ;  /* 0x010a805604007988 */ /* 0x000fe80008000406 */
[----:B------:R0:W-:Y:S01]  /*1afc0*/  STS.U16 [R4+UR6+0x10e80], R82 ;  /* 0x010e805204007988 */ /* 0x0001e20008000406 */
[----:B------:R-:W-:-:S03]  /*1afd0*/  PRMT R164, RZ, 0x7610, R164 ;  /* 0x00007610ffa47816 */ /* 0x000fc600000000a4 */
[----:B------:R1:W-:Y:S04]  /*1afe0*/  STS.U16 [R4+UR6+0x11280], R79 ;  /* 0x0112804f04007988 */ /* 0x0003e80008000406 */
[----:B0-----:R-:W4:Y:S04]  /*1aff0*/  LDL R82, [R1+0x888] ;  /* 0x0008880001527983 */ /* 0x001f280000100800 */
[----:B------:R0:W-:Y:S01]  /*1b000*/  STS.U16 [R4+UR6+0x11680], R71 ;  /* 0x0116804704007988 */ /* 0x0001e20008000406 */
[----:B------:R-:W-:Y:S02]  /*1b010*/  PRMT R163, RZ, 0x7610, R163 ;  /* 0x00007610ffa37816 */ /* 0x000fe400000000a3 */
[----:B------:R-:W-:Y:S01]  /*1b020*/  PRMT R162, RZ, 0x7610, R162 ;  /* 0x00007610ffa27816 */ /* 0x000fe200000000a2 */
[----:B-1----:R-:W4:Y:S04]  /*1b030*/  LDL R79, [R1+0x828] ;  /* 0x00082800014f7983 */ /* 0x002f280000100800 */
[----:B0-----:R-:W4:Y:S01]  /*1b040*/  LDL R71, [R1+0x86c] ;  /* 0x00086c0001477983 */ /* 0x001f220000100800 */
[----:B--2---:R-:W-:-:S03]  /*1b050*/  @!P0 IMAD.MOV.U32 R6, RZ, RZ, R43 ;  /* 0x000000ffff068224 */ /* 0x004fc600078e002b */
[----:B------:R-:W2:Y:S04]  /*1b060*/  LDL R43, [R1+0x8e8] ;  /* 0x0008e800012b7983 */ /* 0x000ea80000100800 */
[----:B------:R0:W2:Y:S02]  /*1b070*/  @!P0 LDG.E.U16 R168, desc[UR56][R6.64] ;  /* 0x0000003806a88981 */ /* 0x0000a4000c1e1500 */
[----:B0-----:R-:W-:Y:S02]  /*1b080*/  @!P0 IMAD.MOV.U32 R6, RZ, RZ, R87 ;  /* 0x000000ffff068224 */ /* 0x001fe400078e0057 */
[----:B------:R-:W-:-:S05]  /*1b090*/  @!P0 IMAD.MOV.U32 R7, RZ, RZ, R88 ;  /* 0x000000ffff078224 */ /* 0x000fca00078e0058 */
        /* <DEDUP_REMOVED lines=11> */
[----:B0-----:R-:W-:-:S03]  /*1b150*/  @!P0 IMAD.MOV.U32 R6, RZ, RZ, R64 ;  /* 0x000000ffff068224 */ /* 0x001fc600078e0040 */
[----:B------:R-:W2:Y:S01]  /*1b160*/  LDL R64, [R1+0x8ac] ;  /* 0x0008ac0001407983 */ /* 0x000ea20000100800 */
[----:B------:R-:W-:-:S03]  /*1b170*/  @!P0 IMAD.MOV.U32 R7, RZ, RZ, R73 ;  /* 0x000000ffff078224 */ /* 0x000fc600078e0049 */
[----:B------:R-:W2:Y:S04]  /*1b180*/  LDL R73, [R1+0x868] ;  /* 0x0008680001497983 */ /* 0x000ea80000100800 */
[----:B------:R3:W2:Y:S02]  /*1b190*/  @!P0 LDG.E.U16 R164, desc[UR56][R6.64] ;  /* 0x0000003806a48981 */ /* 0x0006a4000c1e1500 */
[----:B---3--:R-:W-:Y:S02]  /*1b1a0*/  @!P0 IMAD.MOV.U32 R6, RZ, RZ, R44 ;  /* 0x000000ffff068224 */ /* 0x008fe400078e002c */
[----:B------:R-:W3:Y:S01]  /*1b1b0*/  LDL R44, [R1+0x848] ;  /* 0x00084800012c7983 */ /* 0x000ee20000100800 */
[----:B------:R-:W-:-:S05]  /*1b1c0*/  @!P0 IMAD.MOV.U32 R7, RZ, RZ, R59 ;  /* 0x000000ffff078224 */ /* 0x000fca00078e003b */
[----:B------:R4:W3:Y:S02]  /*1b1d0*/  @!P0 LDG.E.U16 R163, desc[UR56][R6.64] ;  /* 0x0000003806a38981 */ /* 0x0008e4000c1e1500 */
[----:B----4-:R-:W-:Y:S02]  /*1b1e0*/  @!P0 IMAD.MOV.U32 R6, RZ, RZ, R39 ;  /* 0x000000ffff068224 */ /* 0x010fe400078e0027 */
[----:B------:R-:W4:Y:S04]  /*1b1f0*/  LDL R39, [R1+0x84c] ;  /* 0x00084c0001277983 */ /* 0x000f280000100800 */
[----:B------:R-:W-:Y:S04]  /*1b200*/  STS.U16 [R4+UR6+0x11a80], R248 ;  /* 0x011a80f804007988 */ /* 0x000fe80008000406 */
[----:B------:R0:W-:Y:S04]  /*1b210*/  STS.U16 [R4+UR6+0x11e80], R240 ;  /* 0x011e80f004007988 */ /* 0x0001e80008000406 */
[----:B0-----:R-:W4:Y:S01]  /*1b220*/  LDL R4, [R1+0x82c] ;  /* 0x00082c0001047983 */ /* 0x001f220000100800 */
[----:B------:R-:W-:-:S05]  /*1b230*/  IMAD.SHL.U32 R59, R150, 0x2, RZ ;  /* 0x00000002963b7824 */ /* 0x000fca00078e00ff */
[----:B------:R-:W-:Y:S02]  /*1b240*/  LOP3.LUT R59, R59, 0x7e, RZ, 0xc0, !PT ;  /* 0x0000007e3b3b7812 */ /* 0x000fe400078ec0ff */
[----:B------:R-:W-:Y:S02]  /*1b250*/  PRMT R161, RZ, 0x7610, R161 ;  /* 0x00007610ffa17816 */ /* 0x000fe400000000a1 */
[----:B------:R-:W-:Y:S02]  /*1b260*/  PRMT R160, RZ, 0x7610, R160 ;  /* 0x00007610ffa07816 */ /* 0x000fe400000000a0 */
[----:B------:R-:W-:Y:S02]  /*1b270*/  PRMT R159, RZ, 0x7610, R159 ;  /* 0x00007610ff9f7816 */ /* 0x000fe4000000009f */
[----:B------:R-:W-:Y:S02]  /*1b280*/  PRMT R158, RZ, 0x7610, R158 ;  /* 0x00007610ff9e7816 */ /* 0x000fe4000000009e */
[----:B------:R-:W-:Y:S01]  /*1b290*/  PRMT R157, RZ, 0x7610, R157 ;  /* 0x00007610ff9d7816 */ /* 0x000fe2000000009d */
[----:B--2---:R-:W-:Y:S01]  /*1b2a0*/  @!P0 IMAD.MOV.U32 R7, RZ, RZ, R43 ;  /* 0x000000ffff078224 */ /* 0x004fe200078e002b */
[----:B------:R-:W-:-:S04]  /*1b2b0*/  LOP3.LUT R43, R150, 0x40, RZ, 0xc0, !PT ;  /* 0x00000040962b7812 */ /* 0x000fc800078ec0ff */
[----:B------:R0:W2:Y:S01]  /*1b2c0*/  @!P0 LDG.E.U16 R162, desc[UR56][R6.64] ;  /* 0x0000003806a28981 */ /* 0x0000a2000c1e1500 */
[----:B------:R-:W-:-:S03]  /*1b2d0*/  IMAD R43, R43, 0x80, R59 ;  /* 0x000000802b2b7824 */ /* 0x000fc600078e023b */
[----:B------:R-:W2:Y:S02]  /*1b2e0*/  LDL R59, [R1+0x7ec] ;  /* 0x0007ec00013b7983 */ /* 0x000ea40000100800 */
[----:B------:R-:W-:-:S05]  /*1b2f0*/  LOP3.LUT R43, R43, 0x60, RZ, 0x3c, !PT ;  /* 0x000000602b2b7812 */ /* 0x000fca00078e3cff */
[----:B------:R1:W-:Y:S04]  /*1b300*/  STS.U16 [R43+UR6+0x10300], R76 ;  /* 0x0103004c2b007988 */ /* 0x0003e80008000406 */
[----:B-1----:R-:W2:Y:S01]  /*1b310*/  LDL R76, [R1+0x80c] ;  /* 0x00080c00014c7983 */ /* 0x002ea20000100800 */
[----:B0-----:R-:W-:Y:S02]  /*1b320*/  @!P0 IMAD.MOV.U32 R7, RZ, RZ, R85 ;  /* 0x000000ffff078224 */ /* 0x001fe400078e0055 */
[----:B------:R-:W-:Y:S02]  /*1b330*/  @!P0 IMAD.MOV.U32 R6, RZ, RZ, R77 ;  /* 0x000000ffff068224 */ /* 0x000fe400078e004d */
[----:B------:R-:W2:Y:S04]  /*1b340*/  LDL R77, [R1+0x808] ;  /* 0x00080800014d7983 */ /* 0x000ea80000100800 */
[----:B------:R0:W2:Y:S02]  /*1b350*/  @!P0 LDG.E.U16 R161, desc[UR56][R6.64] ;  /* 0x0000003806a18981 */ /* 0x0000a4000c1e1500 */
[----:B0-----:R-:W-:-:S02]  /*1b360*/  @!P0 IMAD.MOV.U32 R6, RZ, RZ, R64 ;  /* 0x000000ffff068224 */ /* 0x001fc400078e0040 */
[----:B------:R-:W-:Y:S01]  /*1b370*/  @!P0 IMAD.MOV.U32 R7, RZ, RZ, R84 ;  /* 0x000000ffff078224 */ /* 0x000fe200078e0054 */
        /* <DEDUP_REMOVED lines=8> */
[----:B------:R-:W2:Y:S04]  /*1b400*/  LDL R73, [R1+0x7c8] ;  /* 0x0007c80001497983 */ /* 0x000ea80000100800 */
[----:B------:R3:W2:Y:S02]  /*1b410*/  @!P0 LDG.E.U16 R158, desc[UR56][R6.64] ;  /* 0x00000038069e8981 */ /* 0x0006a4000c1e1500 */
[----:B---3--:R-:W-:-:S02]  /*1b420*/  @!P0 IMAD.MOV.U32 R7, RZ, RZ, R44 ;  /* 0x000000ffff078224 */ /* 0x008fc400078e002c */
[----:B------:R-:W3:Y:S04]  /*1b430*/  LDL R44, [R1+0x7ac] ;  /* 0x0007ac00012c7983 */ /* 0x000ee80000100800 */
[----:B------:R-:W-:Y:S04]  /*1b440*/  STS.U16 [R43+UR6+0x10700], R83 ;  /* 0x010700532b007988 */ /* 0x000fe80008000406 */
[----:B------:R-:W-:Y:S04]  /*1b450*/  STS.U16 [R43+UR6+0x10b00], R80 ;  /* 0x010b00502b007988 */ /* 0x000fe80008000406 */
[----:B------:R0:W-:Y:S01]  /*1b460*/  STS.U16 [R43+UR6+0x10f00], R68 ;  /* 0x010f00442b007988 */ /* 0x0001e20008000406 */
[----:B----4-:R-:W-:-:S03]  /*1b470*/  @!P0 IMAD.MOV.U32 R6, RZ, RZ, R39 ;  /* 0x000000ffff068224 */ /* 0x010fc600078e0027 */
[----:B------:R-:W4:Y:S04]  /*1b480*/  LDL R39, [R1+0x788] ;  /* 0x0007880001277983 */ /* 0x000f280000100800 */
[----:B0-----:R-:W4:Y:S04]  /*1b490*/  LDL R68, [R1+0x7a8] ;  /* 0x0007a80001447983 */ /* 0x001f280000100800 */
[----:B------:R0:W-:Y:S04]  /*1b4a0*/  STS.U16 [R43+UR6+0x11300], R33 ;  /* 0x011300212b007988 */ /* 0x0001e80008000406 */
[----:B------:R1:W4:Y:S04]  /*1b4b0*/  @!P0 LDG.E.U16 R157, desc[UR56][R6.64] ;  /* 0x00000038069d8981 */ /* 0x000328000c1e1500 */
[----:B0-----:R-:W4:Y:S01]  /*1b4c0*/  LDL R33, [R1+0x78c] ;  /* 0x00078c0001217983 */ /* 0x001f220000100800 */
[----:B-1----:R-:W-:-:S03]  /*1b4d0*/  @!P0 IMAD.MOV.U32 R6, RZ, RZ, R4 ;  /* 0x000000ffff068224 */ /* 0x002fc600078e0004 */
[----:B------:R0:W-:Y:S04]  /*1b4e0*/  STS.U16 [R43+UR6+0x11700], R27 ;  /* 0x0117001b2b007988 */ /* 0x0001e80008000406 */
[----:B------:R-:W4:Y:S04]  /*1b4f0*/  LDL R4, [R1+0x76c] ;  /* 0x00076c0001047983 */ /* 0x000f280000100800 */
[----:B0-----:R-:W4:Y:S04]  /*1b500*/  LDL R27, [R1+0x768] ;  /* 0x00076800011b7983 */ /* 0x001f280000100800 */
[----:B------:R-:W-:Y:S04]  /*1b510*/  STS.U16 [R43+UR6+0x11b00], R74 ;  /* 0x011b004a2b007988 */ /* 0x000fe80008000406 */
[----:B------:R0:W-:Y:S04]  /*1b520*/  STS.U16 [R43+UR6+0x11f00], R5 ;  /* 0x011f00052b007988 */ /* 0x0001e80008000406 */
[----:B0-----:R-:W4:Y:S01]  /*1b530*/  LDL R43, [R1+0x748] ;  /* 0x00074800012b7983 */ /* 0x001f220000100800 */
[----:B------:R-:W-:Y:S01]  /*1b540*/  PRMT R156, RZ, 0x7610, R156 ;  /* 0x00007610ff9c7816 */ /* 0x000fe2000000009c */
[----:B------:R-:W-:Y:S01]  /*1b550*/  @!P0 IMAD.MOV.U32 R7, RZ, RZ, R79 ;  /* 0x000000ffff078224 */ /* 0x000fe200078e004f */
[----:B------:R-:W-:-:S04]  /*1b560*/  PRMT R155, RZ, 0x7610, R155 ;  /* 0x00007610ff9b7816 */ /* 0x000fc8000000009b */
[----:B------:R2:W4:Y:S01]  /*1b570*/  @!P0 LDG.E.U16 R156, desc[UR56][R6.64] ;  /* 0x00000038069c8981 */ /* 0x000522000c1e1500 */
[----:B------:R-:W-:Y:S02]  /*1b580*/  PRMT R154, RZ, 0x7610, R154 ;  /* 0x00007610ff9a7816 */ /* 0x000fe4000000009a */
[----:B------:R-:W-:Y:S01]  /*1b590*/  PRMT R153, RZ, 0x7610, R153 ;  /* 0x00007610ff997816 */ /* 0x000fe20000000099 */
[----:B------:R-:W-:Y:S01]  /*1b5a0*/  IMAD.SHL.U32 R79, R150, 0x2, RZ ;  /* 0x00000002964f7824 */ /* 0x000fe200078e00ff */
[----:B------:R-:W-:-:S04]  /*1b5b0*/  PRMT R152, RZ, 0x7610, R152 ;  /* 0x00007610ff987816 */ /* 0x000fc80000000098 */
[----:B------:R-:W-:Y:S02]  /*1b5c0*/  LOP3.LUT R79, R79, 0x7e, RZ, 0xc0, !PT ;  /* 0x0000007e4f4f7812 */ /* 0x000fe400078ec0ff */
[----:B------:R-:W-:Y:S02]  /*1b5d0*/  PRMT R23, RZ, 0x7610, R23 ;  /* 0x00007610ff177816 */ /* 0x000fe40000000017 */
[----:B------:R-:W-:Y:S01]  /*1b5e0*/  PRMT R22, RZ, 0x7610, R22 ;  /* 0x00007610ff167816 */ /* 0x000fe20000000016 */
[----:B--2---:R-:W-:Y:S02]  /*1b5f0*/  @!P0 IMAD.MOV.U32 R6, RZ, RZ, R76 ;  /* 0x000000ffff068224 */ /* 0x004fe400078e004c */
[----:B------:R-:W-:-:S05]  /*1b600*/  @!P0 IMAD.MOV.U32 R7, RZ, RZ, R77 ;  /* 0x000000ffff078224 */ /* 0x000fca00078e004d */
[----:B------:R0:W2:Y:S02]  /*1b610*/  @!P0 LDG.E.U16 R155, desc[UR56][R6.64] ;  /* 0x00000038069b8981 */ /* 0x0000a4000c1e1500 */
[----:B0-----:R-:W-:Y:S02]  /*1b620*/  @!P0 IMAD.MOV.U32 R6, RZ, RZ, R59 ;  /* 0x000000ffff068224 */ /* 0x001fe400078e003b */
[----:B------:R-:W-:Y:S02]  /*1b630*/  @!P0 IMAD.MOV.U32 R7, RZ, RZ, R64 ;  /* 0x000000ffff078224 */ /* 0x000fe400078e0040 */
[----:B------:R-:W2:Y:S04]  /*1b640*/  LDL R64, [R1+0x72c] ;  /* 0x00072c0001407983 */ /* 0x000ea80000100800 */
[----:B------:R0:W2:Y:S02]  /*1b650*/  @!P0 LDG.E.U16 R154, desc[UR56][R6.64] ;  /* 0x00000038069a8981 */ /* 0x0000a4000c1e1500 */
[----:B0-----:R-:W-:-:S02]  /*1b660*/  @!P0 IMAD.MOV.U32 R6, RZ, RZ, R71 ;  /* 0x000000ffff068224 */ /* 0x001fc400078e0047 */
[----:B------:R-:W-:-:S05]  /*1b670*/  @!P0 IMAD.MOV.U32 R7, RZ, RZ, R73 ;  /* 0x000000ffff078224 */ /* 0x000fca00078e0049 */
[----:B------:R3:W2:Y:S02]  /*1b680*/  @!P0 LDG.E.U16 R153, desc[UR56][R6.64] ;  /* 0x0000003806998981 */ /* 0x0006a4000c1e1500 */
[----:B---3--:R-:W-:Y:S02]  /*1b690*/  @!P0 IMAD.MOV.U32 R6, RZ, RZ, R44 ;  /* 0x000000ffff068224 */ /* 0x008fe400078e002c */
[----:B------:R-:W3:Y:S01]  /*1b6a0*/  LDL.LU R44, [R1+0x74c] ;  /* 0x00074c00012c7983 */ /* 0x000ee20000300800 */
[----:B------:R-:W-:-:S05]  /*1b6b0*/  LOP3.LUT R59, R150, 0x40, RZ, 0xc0, !PT ;  /* 0x00000040963b7812 */ /* 0x000fca00078ec0ff */
[----:B------:R-:W-:-:S05]  /*1b6c0*/  IMAD R59, R59, 0x80, R79 ;  /* 0x000000803b3b7824 */ /* 0x000fca00078e024f */
[----:B------:R-:W-:Y:S01]  /*1b6d0*/  LOP3.LUT R59, R59, 0x70, RZ, 0x3c, !PT ;  /* 0x000000703b3b7812 */ /* 0x000fe200078e3cff */
[----:B----4-:R-:W-:-:S05]  /*1b6e0*/  @!P0 IMAD.MOV.U32 R7, RZ, RZ, R68 ;  /* 0x000000ffff078224 */ /* 0x010fca00078e0044 */
[----:B------:R0:W4:Y:S04]  /*1b6f0*/  @!P0 LDG.E.U16 R152, desc[UR56][R6.64] ;  /* 0x0000003806988981 */ /* 0x000128000c1e1500 */
[----:B------:R-:W-:Y:S01]  /*1b700*/  STS.U16 [R59+UR6+0x10380], R70 ;  /* 0x010380463b007988 */ /* 0x000fe20008000406 */
[----:B0-----:R-:W-:-:S03]  /*1b710*/  @!P0 IMAD.MOV.U32 R7, RZ, RZ, R39 ;  /* 0x000000ffff078224 */ /* 0x001fc600078e0027 */
[----:B------:R-:W4:Y:S01]  /*1b720*/  LDL.LU R39, [R1+0x728] ;  /* 0x0007280001277983 */ /* 0x000f220000300800 */
[----:B------:R-:W-:-:S03]  /*1b730*/  @!P0 IMAD.MOV.U32 R6, RZ, RZ, R33 ;  /* 0x000000ffff068224 */ /* 0x000fc600078e0021 */
[----:B------:R0:W-:Y:S04]  /*1b740*/  STS.U16 [R59+UR6+0x10780], R50 ;  /* 0x010780323b007988 */ /* 0x0001e80008000406 */
[----:B------:R-:W4:Y:S04]  /*1b750*/  LDL.LU R33, [R1+0x708] ;  /* 0x0007080001217983 */ /* 0x000f280000300800 */
[----:B------:R1:W4:Y:S04]  /*1b760*/  @!P0 LDG.E.U16 R23, desc[UR56][R6.64] ;  /* 0x0000003806178981 */ /* 0x000328000c1e1500 */
[----:B0-----:R-:W4:Y:S04]  /*1b770*/  LDL.LU R50, [R1+0x70c] ;  /* 0x00070c0001327983 */ /* 0x001f280000300800 */
[----:B------:R0:W-:Y:S01]  /*1b780*/  STS.U16 [R59+UR6+0x10b80], R30 ;  /* 0x010b801e3b007988 */ /* 0x0001e20008000406 */
[----:B-1----:R-:W-:-:S02]  /*1b790*/  @!P0 IMAD.MOV.U32 R6, RZ, RZ, R4 ;  /* 0x000000ffff068224 */ /* 0x002fc400078e0004 */
[----:B------:R-:W-:-:S05]  /*1b7a0*/  @!P0 IMAD.MOV.U32 R7, RZ, RZ, R27 ;  /* 0x000000ffff078224 */ /* 0x000fca00078e001b */
[----:B------:R1:W4:Y:S04]  /*1b7b0*/  @!P0 LDG.E.U16 R22, desc[UR56][R6.64] ;  /* 0x0000003806168981 */ /* 0x000328000c1e1500 */
[----:B0-----:R-:W4:Y:S04]  /*1b7c0*/  LDL.LU R30, [R1+0x6ec] ;  /* 0x0006ec00011e7983 */ /* 0x001f280000300800 */
[----:B------:R-:W4:Y:S01]  /*1b7d0*/  LDL.LU R27, [R1+0x6e8] ;  /* 0x0006e800011b7983 */ /* 0x000f220000300800 */
[----:B-1----:R-:W-:-:S03]  /*1b7e0*/  @!P0 IMAD.MOV.U32 R7, RZ, RZ, R43 ;  /* 0x000000ffff078224 */ /* 0x002fc600078e002b */
[----:B------:R-:W4:Y:S04]  /*1b7f0*/  LDL.LU R4, [R1+0x6c8] ;  /* 0x0006c80001047983 */ /* 0x000f280000300800 */
[----:B------:R-:W4:Y:S04]  /*1b800*/  LDL.LU R43, [R1+0x6cc] ;  /* 0x0006cc00012b7983 */ /* 0x000f280000300800 */
[----:B------:R-:W4:Y:S04]  /*1b810*/  LDL R77, [R1+0xca4] ;  /* 0x000ca400014d7983 */ /* 0x000f280000100800 */
[----:B------:R-:W4:Y:S04]  /*1b820*/  LDL R76, [R1+0x10a4] ;  /* 0x0010a400014c7983 */ /* 0x000f280000100800 */
[----:B------:R-:W4:Y:S04]  /*1b830*/  LDL R74, [R1+0xc94] ;  /* 0x000c9400014a7983 */ /* 0x000f280000100800 */
[----:B------:R-:W4:Y:S04]  /*1b840*/  LDL R73, [R1+0x1094] ;  /* 0x0010940001497983 */ /* 0x000f280000100800 */
[----:B------:R-:W4:Y:S04]  /*1b850*/  LDL R71, [R1+0x1078] ;  /* 0x0010780001477983 */ /* 0x000f280000100800 */
[----:B------:R-:W4:Y:S01]  /*1b860*/  LDL R70, [R1+0x107c] ;  /* 0x00107c0001467983 */ /* 0x000f220000100800 */
[----:B------:R-:W-:-:S03]  /*1b870*/  PRMT R20, RZ, 0x7610, R20 ;  /* 0x00007610ff147816 */ /* 0x000fc60000000014 */
[----:B------:R0:W-:Y:S04]  /*1b880*/  STS.U16 [R59+UR6+0x10f80], R67 ;  /* 0x010f80433b007988 */ /* 0x0001e80008000406 */
[----:B------:R-:W4:Y:S04]  /*1b890*/  LDL R68, [R1+0x1058] ;  /* 0x0010580001447983 */ /* 0x000f280000100800 */
[----:B0-----:R-:W4:Y:S04]  /*1b8a0*/  LDL R67, [R1+0x105c] ;  /* 0x00105c0001437983 */ /* 0x001f280000100800 */
[----:B------:R0:W-:Y:S04]  /*1b8b0*/  STS.U16 [R59+UR6+0x11380], R65 ;  /* 0x011380413b007988 */ /* 0x0001e80008000406 */
[----:B------:R1:W-:Y:S04]  /*1b8c0*/  STS.U16 [R59+UR6+0x11780], R62 ;  /* 0x0117803e3b007988 */ /* 0x0003e80008000406 */
[----:B0-----:R-:W4:Y:S04]  /*1b8d0*/  LDL R65, [R1+0x1038] ;  /* 0x0010380001417983 */ /* 0x001f280000100800 */
[----:B------:R0:W-:Y:S04]  /*1b8e0*/  STS.U16 [R59+UR6+0x11b80], R61 ;  /* 0x011b803d3b007988 */ /* 0x0001e80008000406 */
[----:B-1----:R-:W4:Y:S04]  /*1b8f0*/  LDL R62, [R1+0x1018] ;  /* 0x00101800013e7983 */ /* 0x002f280000100800 */
[----:B0-----:R-:W4:Y:S04]  /*1b900*/  LDL R61, [R1+0x101c] ;  /* 0x00101c00013d7983 */ /* 0x001f280000100800 */
[----:B------:R0:W-:Y:S04]  /*1b910*/  STS.U16 [R59+UR6+0x11f80], R58 ;  /* 0x011f803a3b007988 */ /* 0x0001e80008000406 */
[----:B0-----:R-:W4:Y:S04]  /*1b920*/  LDL R59, [R1+0xff8] ;  /* 0x000ff800013b7983 */ /* 0x001f280000100800 */
[----:B------:R-:W4:Y:S01]  /*1b930*/  LDL R58, [R1+0xffc] ;  /* 0x000ffc00013a7983 */ /* 0x000f220000100800 */
[----:B------:R-:W-:-:S02]  /*1b940*/  PRMT R19, RZ, 0x7610, R19 ;  /* 0x00007610ff137816 */ /* 0x000fc40000000013 */
[----:B------:R-:W-:Y:S02]  /*1b950*/  PRMT R18, RZ, 0x7610, R18 ;  /* 0x00007610ff127816 */ /* 0x000fe40000000012 */
[----:B------:R-:W-:Y:S02]  /*1b960*/  PRMT R17, RZ, 0x7610, R17 ;  /* 0x00007610ff117816 */ /* 0x000fe40000000011 */
[----:B------:R-:W-:Y:S01]  /*1b970*/  PRMT R16, RZ, 0x7610, R16 ;  /* 0x00007610ff107816 */ /* 0x000fe20000000010 */
[----:B---3--:R-:W-:-:S05]  /*1b980*/  @!P0 IMAD.MOV.U32 R6, RZ, RZ, R44 ;  /* 0x000000ffff068224 */ /* 0x008fca00078e002c */
[----:B------:R2:W3:Y:S02]  /*1b990*/  @!P0 LDG.E.U16 R20, desc[UR56][R6.64] ;  /* 0x0000003806148981 */ /* 0x0004e4000c1e1500 */
[----:B--2---:R-:W-:Y:S02]  /*1b9a0*/  @!P0 IMAD.MOV.U32 R6, RZ, RZ, R64 ;  /* 0x000000ffff068224 */ /* 0x004fe400078e0040 */
[----:B------:R-:W2:Y:S01]  /*1b9b0*/  LDL R64, [R1+0x103c] ;  /* 0x00103c0001407983 */ /* 0x000ea20000100800 */
[----:B----4-:R-:W-:-:S05]  /*1b9c0*/  @!P0 IMAD.MOV.U32 R7, RZ, RZ, R39 ;  /* 0x000000ffff078224 */ /* 0x010fca00078e0027 */
[----:B------:R0:W4:Y:S02]  /*1b9d0*/  @!P0 LDG.E.U16 R19, desc[UR56][R6.64] ;  /* 0x0000003806138981 */ /* 0x000124000c1e1500 */
[----:B0-----:R-:W-:Y:S02]  /*1b9e0*/  @!P0 IMAD.MOV.U32 R7, RZ, RZ, R33 ;  /* 0x000000ffff078224 */ /* 0x001fe400078e0021 */
[----:B------:R-:W-:-:S05]  /*1b9f0*/  @!P0 IMAD.MOV.U32 R6, RZ, RZ, R50 ;  /* 0x000000ffff068224 */ /* 0x000fca00078e0032 */
[----:B------:R0:W4:Y:S02]  /*1ba00*/  @!P0 LDG.E.U16 R18, desc[UR56][R6.64] ;  /* 0x0000003806128981 */ /* 0x000124000c1e1500 */
[----:B0-----:R-:W-:Y:S02]  /*1ba10*/  @!P0 IMAD.MOV.U32 R6, RZ, RZ, R30 ;  /* 0x000000ffff068224 */ /* 0x001fe400078e001e */
[----:B------:R-:W-:-:S05]  /*1ba20*/  @!P0 IMAD.MOV.U32 R7, RZ, RZ, R27 ;  /* 0x000000ffff078224 */ /* 0x000fca00078e001b */
[----:B------:R0:W4:Y:S02]  /*1ba30*/  @!P0 LDG.E.U16 R17, desc[UR56][R6.64] ;  /* 0x0000003806118981 */ /* 0x000124000c1e1500 */
[----:B0-----:R-:W-:Y:S02]  /*1ba40*/  @!P0 IMAD.MOV.U32 R6, RZ, RZ, R43 ;  /* 0x000000ffff068224 */ /* 0x001fe400078e002b */
[----:B------:R-:W-:-:S05]  /*1ba50*/  @!P0 IMAD.MOV.U32 R7, RZ, RZ, R4 ;  /* 0x000000ffff078224 */ /* 0x000fca00078e0004 */
[----:B------:R0:W4:Y:S01]  /*1ba60*/  @!P0 LDG.E.U16 R16, desc[UR56][R6.64] ;  /* 0x0000003806108981 */ /* 0x000122000c1e1500 */
[----:B------:R-:W-:Y:S02]  /*1ba70*/  PRMT R15, RZ, 0x7610, R15 ;  /* 0x00007610ff0f7816 */ /* 0x000fe4000000000f */
[----:B------:R-:W-:Y:S01]  /*1ba80*/  PRMT R14, RZ, 0x7610, R14 ;  /* 0x00007610ff0e7816 */ /* 0x000fe2000000000e */
[----:B0-----:R-:W-:Y:S02]  /*1ba90*/  @!P0 IMAD.MOV.U32 R6, RZ, RZ, R76 ;  /* 0x000000ffff068224 */ /* 0x001fe400078e004c */
[----:B------:R-:W-:-:S05]  /*1baa0*/  @!P0 IMAD.MOV.U32 R7, RZ, RZ, R77 ;  /* 0x000000ffff078224 */ /* 0x000fca00078e004d */
[----:B------:R0:W4:Y:S01]  /*1bab0*/  @!P0 LDG.E.U16 R15, desc[UR56][R6.64] ;  /* 0x00000038060f8981 */ /* 0x000122000c1e1500 */
        /* <DEDUP_REMOVED lines=13> */
[----:B0-----:R-:W-:Y:S01]  /*1bb90*/  @!P0 IMAD.MOV.U32 R7, RZ, RZ, R65 ;  /* 0x000000ffff078224 */ /* 0x001fe200078e0041 */
[----:B------:R-:W-:Y:S01]  /*1bba0*/  PRMT R5, RZ, 0x7610, R5 ;  /* 0x00007610ff057816 */ /* 0x000fe20000000005 */
[----:B------:R0:W-:Y:S04]  /*1bbb0*/  STS.U16 [R0+UR6+0x5400], R3 ;  /* 0x0054000300007988 */ /* 0x0001e80008000406 */
[----:B------:R-:W-:Y:S04]  /*1bbc0*/  STL [R1+0x10e8], R4 ;  /* 0x0010e80401007387 */ /* 0x000fe80000100800 */
[----:B------:R-:W-:Y:S01]  /*1bbd0*/  STL [R1+0x10ec], R0 ;  /* 0x0010ec0001007387 */ /* 0x000fe20000100800 */
[----:B0-----:R-:W-:-:S03]  /*1bbe0*/  LOP3.LUT R3, R0, 0x20, RZ, 0x3c, !PT ;  /* 0x0000002000037812 */ /* 0x001fc600078e3cff */
[----:B------:R0:W-:Y:S04]  /*1bbf0*/  STS.U16 [R0+UR6+0x2400], R46 ;  /* 0x0024002e00007988 */ /* 0x0001e80008000406 */
[----:B------:R1:W-:Y:S04]  /*1bc00*/  STS.U16 [R0+UR6+0x2800], R45 ;  /* 0x0028002d00007988 */ /* 0x0003e80008000406 */
[----:B------:R-:W-:Y:S04]  /*1bc10*/  STS.U16 [R0+UR6], R78 ;  /* 0x0000004e00007988 */ /* 0x000fe80008000406 */
[----:B0-----:R-:W4:Y:S04]  /*1bc20*/  LDL R46, [R1+0xc90] ;  /* 0x000c9000012e7983 */ /* 0x001f280000100800 */
[----:B-1----:R-:W4:Y:S04]  /*1bc30*/  LDL R45, [R1+0x1090] ;  /* 0x00109000012d7983 */ /* 0x002f280000100800 */
[----:B------:R-:W-:Y:S04]  /*1bc40*/  STS.U16 [R0+UR6+0x400], R75 ;  /* 0x0004004b00007988 */ /* 0x000fe80008000406 */
        /* <DEDUP_REMOVED lines=9> */
[----:B------:R0:W-:Y:S04]  /*1bce0*/  STS.U16 [R0+UR6+0x3400], R38 ;  /* 0x0034002600007988 */ /* 0x0001e80008000406 */
        /* <DEDUP_REMOVED lines=16> */
[----:B------:R-:W-:Y:S01]  /*1bdf0*/  STS.U16 [R0+UR6+0x7c00], R242 ;  /* 0x007c00f200007988 */ /* 0x000fe20008000406 */
[----:B--2---:R-:W-:-:S03]  /*1be00*/  @!P0 IMAD.MOV.U32 R6, RZ, RZ, R64 ;  /* 0x000000ffff068224 */ /* 0x004fc600078e0040 */
[----:B------:R-:W-:Y:S04]  /*1be10*/  STS.U16 [R0+UR6+0x8000], R241 ;  /* 0x008000f100007988 */ /* 0x000fe80008000406 */
[----:B------:R2:W4:Y:S04]  /*1be20*/  @!P0 LDG.E.U16 R11, desc[UR56][R6.64] ;  /* 0x00000038060b8981 */ /* 0x000528000c1e1500 */
[----:B------:R-:W-:Y:S04]  /*1be30*/  STS.U16 [R0+UR6+0x8400], R239 ;  /* 0x008400ef00007988 */ /* 0x000fe80008000406 */
[----:B------:R-:W-:Y:S01]  /*1be40*/  STS.U16 [R0+UR6+0x8800], R238 ;  /* 0x008800ee00007988 */ /* 0x000fe20008000406 */
[----:B--2---:R-:W-:-:S02]  /*1be50*/  @!P0 IMAD.MOV.U32 R6, RZ, RZ, R61 ;  /* 0x000000ffff068224 */ /* 0x004fc400078e003d */
[----:B------:R-:W-:Y:S01]  /*1be60*/  @!P0 IMAD.MOV.U32 R7, RZ, RZ, R62 ;  /* 0x000000ffff078224 */ /* 0x000fe200078e003e */
[----:B------:R-:W-:Y:S04]  /*1be70*/  STS.U16 [R0+UR6+0x8c00], R237 ;  /* 0x008c00ed00007988 */ /* 0x000fe80008000406 */
[----:B------:R2:W4:Y:S04]  /*1be80*/  @!P0 LDG.E.U16 R10, desc[UR56][R6.64] ;  /* 0x00000038060a8981 */ /* 0x000528000c1e1500 */
[----:B------:R-:W-:Y:S04]  /*1be90*/  STS.U16 [R0+UR6+0x9000], R236 ;  /* 0x009000ec00007988 */ /* 0x000fe80008000406 */
[----:B------:R-:W-:Y:S01]  /*1bea0*/  STS.U16 [R0+UR6+0x9400], R235 ;  /* 0x009400eb00007988 */ /* 0x000fe20008000406 */
[----:B--2---:R-:W-:-:S02]  /*1beb0*/  @!P0 IMAD.MOV.U32 R6, RZ, RZ, R58 ;  /* 0x000000ffff068224 */ /* 0x004fc400078e003a */
[----:B------:R-:W-:Y:S01]  /*1bec0*/  @!P0 IMAD.MOV.U32 R7, RZ, RZ, R59 ;  /* 0x000000ffff078224 */ /* 0x000fe200078e003b */
[----:B------:R-:W-:Y:S04]  /*1bed0*/  STS.U16 [R0+UR6+0x9800], R234 ;  /* 0x009800ea00007988 */ /* 0x000fe80008000406 */
[----:B------:R-:W2:Y:S04]  /*1bee0*/  @!P0 LDG.E.U16 R5, desc[UR56][R6.64] ;  /* 0x0000003806058981 */ /* 0x000ea8000c1e1500 */
[----:B------:R-:W-:Y:S04]  /*1bef0*/  STS.U16 [R0+UR6+0x9c00], R233 ;  /* 0x009c00e900007988 */ /* 0x000fe80008000406 */
[----:B------:R-:W-:Y:S04]  /*1bf00*/  STS.U16 [R0+UR6+0xa000], R232 ;  /* 0x00a000e800007988 */ /* 0x000fe80008000406 */
[----:B------:R-:W2:Y:S04]  /*1bf10*/  LDL R7, [R1+0xca0] ;  /* 0x000ca00001077983 */ /* 0x000ea80000100800 */
[----:B------:R-:W2:Y:S04]  /*1bf20*/  LDL R6, [R1+0x10a0] ;  /* 0x0010a00001067983 */ /* 0x000ea80000100800 */
        /* <DEDUP_REMOVED lines=28> */
[----:B0-----:R-:W2:Y:S04]  /*1c0f0*/  LDL R38, [R1+0x1070] ;  /* 0x0010700001267983 */ /* 0x001ea80000100800 */
[----:B-1----:R-:W2:Y:S04]  /*1c100*/  LDL R24, [R1+0x1074] ;  /* 0x0010740001187983 */ /* 0x002ea80000100800 */
[----:B------:R-:W-:Y:S04]  /*1c110*/  STS.U16 [R3+UR6+0x1500], R203 ;  /* 0x001500cb03007988 */ /* 0x000fe80008000406 */
[----:B------:R-:W-:Y:S04]  /*1c120*/  STS.U16 [R3+UR6+0x1900], R202 ;  /* 0x001900ca03007988 */ /* 0x000fe80008000406 */
[----:B------:R-:W-:Y:S04]  /*1c130*/  STS.U16 [R3+UR6+0x1d00], R201 ;  /* 0x001d00c903007988 */ /* 0x000fe80008000406 */
[----:B------:R-:W-:Y:S04]  /*1c140*/  STS.U16 [R3+UR6+0x2100], R200 ;  /* 0x002100c803007988 */ /* 0x000fe80008000406 */
[----:B------:R-:W-:Y:S04]  /*1c150*/  STS.U16 [R3+UR6+0x2500], R199 ;  /* 0x002500c703007988 */ /* 0x000fe80008000406 */
        /* <DEDUP_REMOVED lines=56> */
[----:B---3--:R-:W-:Y:S04]  /*1c4e0*/  STS.U16 [R3+UR6+0xed00], R20 ;  /* 0x00ed001403007988 */ /* 0x008fe80008000406 */
[----:B------:R-:W3:Y:S04]  /*1c4f0*/  LDL R41, [R1+0xff0] ;  /* 0x000ff00001297983 */ /* 0x000ee80000100800 */
[----:B----4-:R-:W-:Y:S04]  /*1c500*/  STS.U16 [R3+UR6+0xf100], R19 ;  /* 0x00f1001303007988 */ /* 0x010fe80008000406 */
[----:B------:R-:W-:Y:S04]  /*1c510*/  STS.U16 [R3+UR6+0xf500], R18 ;  /* 0x00f5001203007988 */ /* 0x000fe80008000406 */
[----:B------:R-:W-:Y:S04]  /*1c520*/  STS.U16 [R3+UR6+0xf900], R17 ;  /* 0x00f9001103007988 */ /* 0x000fe80008000406 */
[----:B------:R-:W4:Y:S04]  /*1c530*/  LDL.LU R4, [R1+0x760] ;  /* 0x0007600001047983 */ /* 0x000f280000300800 */
[----:B------:R0:W-:Y:S04]  /*1c540*/  STS.U16 [R3+UR6+0xfd00], R16 ;  /* 0x00fd001003007988 */ /* 0x0001e80008000406 */
[----:B------:R-:W4:Y:S04]  /*1c550*/  LDL.LU R0, [R1+0x6d8] ;  /* 0x0006d80001007983 */ /* 0x000f280000300800 */
[----:B0-----:R-:W4:Y:S04]  /*1c560*/  LDL.LU R3, [R1+0x6c0] ;  /* 0x0006c00001037983 */ /* 0x001f280000300800 */
[----:B------:R-:W4:Y:S01]  /*1c570*/  LDL R34, [R1+0xfdc] ;  /* 0x000fdc0001227983 */ /* 0x000f220000100800 */
[----:B------:R-:W-:-:S03]  /*1c580*/  PRMT R57, RZ, 0x7610, R57 ;  /* 0x00007610ff397816 */ /* 0x000fc60000000039 */
[----:B------:R-:W4:Y:S01]  /*1c590*/  LDL R40, [R1+0xfd8] ;  /* 0x000fd80001287983 */ /* 0x000f220000100800 */
[----:B------:R-:W-:-:S03]  /*1c5a0*/  PRMT R56, RZ, 0x7610, R56 ;  /* 0x00007610ff387816 */ /* 0x000fc60000000038 */
[----:B--2---:R0:W2:Y:S01]  /*1c5b0*/  @!P0 LDG.E.U16 R57, desc[UR56][R6.64] ;  /* 0x0000003806398981 */ /* 0x0040a2000c1e1500 */
[----:B------:R-:W-:Y:S02]  /*1c5c0*/  PRMT R55, RZ, 0x7610, R55 ;  /* 0x00007610ff377816 */ /* 0x000fe40000000037 */
        /* <DEDUP_REMOVED lines=21> */
[----:B0-----:R-:W-:-:S02]  /*1c720*/  @!P0 IMAD.MOV.U32 R6, RZ, RZ, R25 ;  /* 0x000000ffff068224 */ /* 0x001fc400078e0019 */
        /* <DEDUP_REMOVED lines=10> */
[----:B------:R-:W2:Y:S01]  /*1c7d0*/  LDL R37, [R1+0xf90] ;  /* 0x000f900001257983 */ /* 0x000ea20000100800 */
[----:B------:R-:W-:-:S03]  /*1c7e0*/  @!P0 IMAD.MOV.U32 R6, RZ, RZ, R32 ;  /* 0x000000ffff068224 */ /* 0x000fc600078e0020 */
[----:B------:R-:W2:Y:S04]  /*1c7f0*/  LDL R32, [R1+0xf94] ;  /* 0x000f940001207983 */ /* 0x000ea80000100800 */
[----:B------:R0:W2:Y:S02]  /*1c800*/  @!P0 LDG.E.U16 R52, desc[UR56][R6.64] ;  /* 0x0000003806348981 */ /* 0x0000a4000c1e1500 */
[----:B0-----:R-:W-:Y:S02]  /*1c810*/  @!P0 IMAD.MOV.U32 R6, RZ, RZ, R26 ;  /* 0x000000ffff068224 */ /* 0x001fe400078e001a */
[----:B------:R-:W2:Y:S01]  /*1c820*/  LDL R26, [R1+0xf7c] ;  /* 0x000f7c00011a7983 */ /* 0x000ea20000100800 */
[----:B---3--:R-:W-:-:S03]  /*1c830*/  @!P0 IMAD.MOV.U32 R7, RZ, RZ, R41 ;  /* 0x000000ffff078224 */ /* 0x008fc600078e0029 */
[----:B------:R-:W3:Y:S04]  /*1c840*/  LDL R41, [R1+0xf78] ;  /* 0x000f780001297983 */ /* 0x000ee80000100800 */
[----:B------:R4:W3:Y:S02]  /*1c850*/  @!P0 LDG.E.U16 R252, desc[UR56][R6.64] ;  /* 0x0000003806fc8981 */ /* 0x0008e4000c1e1500 */
[----:B----4-:R-:W-:Y:S02]  /*1c860*/  @!P0 IMAD.MOV.U32 R6, RZ, RZ, R34 ;  /* 0x000000ffff068224 */ /* 0x010fe400078e0022 */
[----:B------:R-:W4:Y:S01]  /*1c870*/  LDL R34, [R1+0xf74] ;  /* 0x000f740001227983 */ /* 0x000f220000100800 */
[----:B------:R-:W-:-:S03]  /*1c880*/  @!P0 IMAD.MOV.U32 R7, RZ, RZ, R40 ;  /* 0x000000ffff078224 */ /* 0x000fc600078e0028 */
[----:B------:R-:W4:Y:S04]  /*1c890*/  LDL R40, [R1+0xf70] ;  /* 0x000f700001287983 */ /* 0x000f280000100800 */
[----:B------:R2:W4:Y:S02]  /*1c8a0*/  @!P0 LDG.E.U16 R251, desc[UR56][R6.64] ;  /* 0x0000003806fb8981 */ /* 0x000524000c1e1500 */
[----:B--2---:R-:W-:Y:S02]  /*1c8b0*/  @!P0 IMAD.MOV.U32 R6, RZ, RZ, R45 ;  /* 0x000000ffff068224 */ /* 0x004fe400078e002d */
[----:B------:R-:W2:Y:S01]  /*1c8c0*/  LDL R45, [R1+0xf5c] ;  /* 0x000f5c00012d7983 */ /* 0x000ea20000100800 */
[----:B------:R-:W-:-:S03]  /*1c8d0*/  @!P0 IMAD.MOV.U32 R7, RZ, RZ, R46 ;  /* 0x000000ffff078224 */ /* 0x000fc600078e002e */
[----:B------:R-:W2:Y:S04]  /*1c8e0*/  LDL R46, [R1+0xf58] ;  /* 0x000f5800012e7983 */ /* 0x000ea80000100800 */
[----:B------:R0:W2:Y:S01]  /*1c8f0*/  @!P0 LDG.E.U16 R250, desc[UR56][R6.64] ;  /* 0x0000003806fa8981 */ /* 0x0000a2000c1e1500 */
[----:B------:R-:W-:Y:S01]  /*1c900*/  PRMT R248, RZ, 0x7610, R248 ;  /* 0x00007610fff87816 */ /* 0x000fe200000000f8 */
[----:B0-----:R-:W-:Y:S02]  /*1c910*/  @!P0 IMAD.MOV.U32 R6, RZ, RZ, R24 ;  /* 0x000000ffff068224 */ /* 0x001fe400078e0018 */
        /* <DEDUP_REMOVED lines=9> */
[----:B------:R0:W2:Y:S02]  /*1c9b0*/  @!P0 LDG.E.U16 R248, desc[UR56][R6.64] ;  /* 0x0000003806f88981 */ /* 0x0000a4000c1e1500 */
        /* <DEDUP_REMOVED lines=14> */
[----:B---3--:R-:W-:-:S03]  /*1caa0*/  @!P0 IMAD.MOV.U32 R7, RZ, RZ, R41 ;  /* 0x000000ffff078224 */ /* 0x008fc600078e0029 */
[----:B------:R-:W3:Y:S04]  /*1cab0*/  LDL R41, [R1+0xf10] ;  /* 0x000f100001297983 */ /* 0x000ee80000100800 */
[----:B------:R4:W3:Y:S02]  /*1cac0*/  @!P0 LDG.E.U16 R245, desc[UR56][R6.64] ;  /* 0x0000003806f58981 */ /* 0x0008e4000c1e1500 */
[----:B----4-:R-:W-:Y:S02]  /*1cad0*/  @!P0 IMAD.MOV.U32 R6, RZ, RZ, R34 ;  /* 0x000000ffff068224 */ /* 0x010fe400078e0022 */
[----:B------:R-:W4:Y:S01]  /*1cae0*/  LDL R34, [R1+0xefc] ;  /* 0x000efc0001227983 */ /* 0x000f220000100800 */
[----:B------:R-:W-:Y:S01]  /*1caf0*/  PRMT R244, RZ, 0x7610, R244 ;  /* 0x00007610fff47816 */ /* 0x000fe200000000f4 */
[----:B------:R-:W-:-:S02]  /*1cb00*/  @!P0 IMAD.MOV.U32 R7, RZ, RZ, R40 ;  /* 0x000000ffff078224 */ /* 0x000fc400078e0028 */
[----:B------:R-:W4:Y:S01]  /*1cb10*/  LDL R40, [R1+0xef8] ;  /* 0x000ef80001287983 */ /* 0x000f220000100800 */
[----:B------:R-:W-:-:S03]  /*1cb20*/  PRMT R243, RZ, 0x7610, R243 ;  /* 0x00007610fff37816 */ /* 0x000fc600000000f3 */
[----:B------:R2:W4:Y:S01]  /*1cb30*/  @!P0 LDG.E.U16 R244, desc[UR56][R6.64] ;  /* 0x0000003806f48981 */ /* 0x000522000c1e1500 */
[----:B------:R-:W-:Y:S01]  /*1cb40*/  PRMT R242, RZ, 0x7610, R242 ;  /* 0x00007610fff27816 */ /* 0x000fe200000000f2 */
        /* <DEDUP_REMOVED lines=353> */
[----:B0-----:R-:W-:Y:S01]  /*1e160*/  @!P0 IMAD.MOV.U32 R7, RZ, RZ, R49 ;  /* 0x000000ffff078224 */ /* 0x001fe200078e0031 */
[----:B------:R-:W-:Y:S01]  /*1e170*/  PRMT R183, RZ, 0x7610, R183 ;  /* 0x00007610ffb77816 */ /* 0x000fe200000000b7 */
[----:B------:R-:W2:Y:S01]  /*1e180*/  LDL R49, [R1+0x8e0] ;  /* 0x0008e00001317983 */ /* 0x000ea20000100800 */
[----:B------:R-:W-:Y:S01]  /*1e190*/  @!P0 IMAD.MOV.U32 R6, RZ, RZ, R47 ;  /* 0x000000ffff068224 */ /* 0x000fe200078e002f */
[----:B------:R-:W-:-:S02]  /*1e1a0*/  PRMT R182, RZ, 0x7610, R182 ;  /* 0x00007610ffb67816 */ /* 0x000fc400000000b6 */
[----:B------:R-:W2:Y:S04]  /*1e1b0*/  LDL R47, [R1+0x8e4] ;  /* 0x0008e400012f7983 */ /* 0x000ea80000100800 */
[----:B------:R0:W2:Y:S02]  /*1e1c0*/  @!P0 LDG.E.U16 R184, desc[UR56][R6.64] ;  /* 0x0000003806b88981 */ /* 0x0000a4000c1e1500 */
[----:B0-----:R-:W-:Y:S02]  /*1e1d0*/  @!P0 IMAD.MOV.U32 R7, RZ, RZ, R37 ;  /* 0x000000ffff078224 */ /* 0x001fe400078e0025 */
        /* <DEDUP_REMOVED lines=15> */
[----:B------:R2:W4:Y:S02]  /*1e2d0*/  @!P0 LDG.E.U16 R181, desc[UR56][R6.64] ;  /* 0x0000003806b58981 */ /* 0x000524000c1e1500 */
[----:B--2---:R-:W-:Y:S01]  /*1e2e0*/  @!P0 IMAD.MOV.U32 R6, RZ, RZ, R45 ;  /* 0x000000ffff068224 */ /* 0x004fe200078e002d */
[----:B------:R-:W-:Y:S01]  /*1e2f0*/  PRMT R179, RZ, 0x7610, R179 ;  /* 0x00007610ffb37816 */ /* 0x000fe200000000b3 */
[----:B------:R-:W2:Y:S01]  /*1e300*/  LDL R45, [R1+0x8c4] ;  /* 0x0008c400012d7983 */ /* 0x000ea20000100800 */
[----:B------:R-:W-:-:S03]  /*1e310*/  @!P0 IMAD.MOV.U32 R7, RZ, RZ, R46 ;  /* 0x000000ffff078224 */ /* 0x000fc600078e002e */
[----:B------:R-:W2:Y:S04]  /*1e320*/  LDL R46, [R1+0x8c0] ;  /* 0x0008c000012e7983 */ /* 0x000ea80000100800 */
[----:B------:R0:W2:Y:S02]  /*1e330*/  @!P0 LDG.E.U16 R180, desc[UR56][R6.64] ;  /* 0x0000003806b48981 */ /* 0x0000a4000c1e1500 */
[----:B0-----:R-:W-:Y:S02]  /*1e340*/  @!P0 IMAD.MOV.U32 R6, RZ, RZ, R24 ;  /* 0x000000ffff068224 */ /* 0x001fe400078e0018 */
[----:B------:R-:W2:Y:S01]  /*1e350*/  LDL R24, [R1+0x8dc] ;  /* 0x0008dc0001187983 */ /* 0x000ea20000100800 */
[----:B------:R-:W-:-:S03]  /*1e360*/  @!P0 IMAD.MOV.U32 R7, RZ, RZ, R38 ;  /* 0x000000ffff078224 */ /* 0x000fc600078e0026 */
[----:B------:R-:W2:Y:S01]  /*1e370*/  LDL R38, [R1+0x8d8] ;  /* 0x0008d80001267983 */ /* 0x000ea20000100800 */
[----:B------:R-:W-:-:S03]  /*1e380*/  PRMT R178, RZ, 0x7610, R178 ;  /* 0x00007610ffb27816 */ /* 0x000fc600000000b2 */
[----:B------:R0:W2:Y:S01]  /*1e390*/  @!P0 LDG.E.U16 R179, desc[UR56][R6.64] ;  /* 0x0000003806b38981 */ /* 0x0000a2000c1e1500 */
[----:B------:R-:W-:Y:S01]  /*1e3a0*/  PRMT R177, RZ, 0x7610, R177 ;  /* 0x00007610ffb17816 */ /* 0x000fe200000000b1 */
[----:B0-----:R-:W-:Y:S02]  /*1e3b0*/  @!P0 IMAD.MOV.U32 R6, RZ, RZ, R25 ;  /* 0x000000ffff068224 */ /* 0x001fe400078e0019 */
[----:B------:R-:W2:Y:S01]  /*1e3c0*/  LDL R25, [R1+0x8bc] ;  /* 0x0008bc0001197983 */ /* 0x000ea20000100800 */
[----:B------:R-:W-:-:S03]  /*1e3d0*/  @!P0 IMAD.MOV.U32 R7, RZ, RZ, R35 ;  /* 0x000000ffff078224 */ /* 0x000fc600078e0023 */
[----:B------:R-:W2:Y:S04]  /*1e3e0*/  LDL R35, [R1+0x8b8] ;  /* 0x0008b80001237983 */ /* 0x000ea80000100800 */
[----:B------:R0:W2:Y:S01]  /*1e3f0*/  @!P0 LDG.E.U16 R178, desc[UR56][R6.64] ;  /* 0x0000003806b28981 */ /* 0x0000a2000c1e1500 */
[----:B------:R-:W-:Y:S02]  /*1e400*/  PRMT R176, RZ, 0x7610, R176 ;  /* 0x00007610ffb07816 */ /* 0x000fe400000000b0 */
[----:B------:R-:W-:Y:S01]  /*1e410*/  PRMT R175, RZ, 0x7610, R175 ;  /* 0x00007610ffaf7816 */ /* 0x000fe200000000af */
[----:B0-----:R-:W-:Y:S02]  /*1e420*/  @!P0 IMAD.MOV.U32 R7, RZ, RZ, R37 ;  /* 0x000000ffff078224 */ /* 0x001fe400078e0025 */
[----:B------:R-:W2:Y:S01]  /*1e430*/  LDL R37, [R1+0x8a0] ;  /* 0x0008a00001257983 */ /* 0x000ea20000100800 */
[----:B------:R-:W-:-:S03]  /*1e440*/  @!P0 IMAD.MOV.U32 R6, RZ, RZ, R32 ;  /* 0x000000ffff068224 */ /* 0x000fc600078e0020 */
[----:B------:R-:W2:Y:S04]  /*1e450*/  LDL R32, [R1+0x8a4] ;  /* 0x0008a40001207983 */ /* 0x000ea80000100800 */
[----:B------:R0:W2:Y:S02]  /*1e460*/  @!P0 LDG.E.U16 R177, desc[UR56][R6.64] ;  /* 0x0000003806b18981 */ /* 0x0000a4000c1e1500 */
[----:B0-----:R-:W-:Y:S02]  /*1e470*/  @!P0 IMAD.MOV.U32 R6, RZ, RZ, R59 ;  /* 0x000000ffff068224 */ /* 0x001fe400078e003b */
[----:B------:R-:W-:Y:S01]  /*1e480*/  @!P0 IMAD.MOV.U32 R7, RZ, RZ, R60 ;  /* 0x000000ffff078224 */ /* 0x000fe200078e003c */
[----:B------:R-:W-:Y:S01]  /*1e490*/  PRMT R174, RZ, 0x7610, R174 ;  /* 0x00007610ffae7816 */ /* 0x000fe200000000ae */
[----:B------:R-:W2:Y:S04]  /*1e4a0*/  LDL R60, [R1+0x838] ;  /* 0x00083800013c7983 */ /* 0x000ea80000100800 */
[----:B------:R0:W2:Y:S01]  /*1e4b0*/  @!P0 LDG.E.U16 R176, desc[UR56][R6.64] ;  /* 0x0000003806b08981 */ /* 0x0000a2000c1e1500 */
[----:B------:R-:W-:-:S02]  /*1e4c0*/  PRMT R173, RZ, 0x7610, R173 ;  /* 0x00007610ffad7816 */ /* 0x000fc400000000ad */
[----:B------:R-:W-:Y:S01]  /*1e4d0*/  PRMT R172, RZ, 0x7610, R172 ;  /* 0x00007610ffac7816 */ /* 0x000fe200000000ac */
[----:B------:R-:W2:Y:S01]  /*1e4e0*/  LDL R59, [R1+0x820] ;  /* 0x00082000013b7983 */ /* 0x000ea20000100800 */
[----:B0-----:R-:W-:-:S03]  /*1e4f0*/  @!P0 IMAD.MOV.U32 R6, RZ, RZ, R26 ;  /* 0x000000ffff068224 */ /* 0x001fc600078e001a */
        /* <DEDUP_REMOVED lines=9> */
[----:B0-----:R-:W-:Y:S02]  /*1e590*/  @!P0 IMAD.MOV.U32 R6, RZ, RZ, R47 ;  /* 0x000000ffff068224 */ /* 0x001fe400078e002f */
[----:B------:R-:W-:Y:S01]  /*1e5a0*/  @!P0 IMAD.MOV.U32 R7, RZ, RZ, R49 ;  /* 0x000000ffff078224 */ /* 0x000fe200078e0031 */
[----:B------:R-:W-:Y:S01]  /*1e5b0*/  PRMT R171, RZ, 0x7610, R171 ;  /* 0x00007610ffab7816 */ /* 0x000fe200000000ab */
[----:B------:R-:W4:Y:S04]  /*1e5c0*/  LDL R49, [R1+0x824] ;  /* 0x0008240001317983 */ /* 0x000f280000100800 */
[----:B------:R2:W4:Y:S01]  /*1e5d0*/  @!P0 LDG.E.U16 R173, desc[UR56][R6.64] ;  /* 0x0000003806ad8981 */ /* 0x000522000c1e1500 */
[----:B------:R-:W-:-:S02]  /*1e5e0*/  PRMT R170, RZ, 0x7610, R170 ;  /* 0x00007610ffaa7816 */ /* 0x000fc400000000aa */
[----:B------:R-:W-:Y:S01]  /*1e5f0*/  PRMT R169, RZ, 0x7610, R169 ;  /* 0x00007610ffa97816 */ /* 0x000fe200000000a9 */
[----:B------:R-:W4:Y:S01]  /*1e600*/  LDL R47, [R1+0x818] ;  /* 0x00081800012f7983 */ /* 0x000f220000100800 */
[----:B--2---:R-:W-:-:S03]  /*1e610*/  @!P0 IMAD.MOV.U32 R6, RZ, RZ, R24 ;  /* 0x000000ffff068224 */ /* 0x004fc600078e0018 */
        /* <DEDUP_REMOVED lines=8> */
[----:B------:R0:W2:Y:S04]  /*1e6a0*/  @!P0 LDG.E.U16 R171, desc[UR56][R6.64] ;  /* 0x0000003806ab8981 */ /* 0x0000a8000c1e1500 */
[----:B------:R-:W2:Y:S01]  /*1e6b0*/  LDL R45, [R1+0x800] ;  /* 0x00080000012d7983 */ /* 0x000ea20000100800 */
        /* <DEDUP_REMOVED lines=12> */
[----:B---3--:R-:W-:Y:S01]  /*1e780*/  @!P0 IMAD.MOV.U32 R7, RZ, RZ, R41 ;  /* 0x000000ffff078224 */ /* 0x008fe200078e0029 */
[----:B------:R-:W-:-:S02]  /*1e790*/  PRMT R167, RZ, 0x7610, R167 ;  /* 0x00007610ffa77816 */ /* 0x000fc400000000a7 */
[----:B------:R-:W3:Y:S04]  /*1e7a0*/  LDL R41, [R1+0x7e0] ;  /* 0x0007e00001297983 */ /* 0x000ee80000100800 */
[----:B------:R4:W3:Y:S02]  /*1e7b0*/  @!P0 LDG.E.U16 R168, desc[UR56][R6.64] ;  /* 0x0000003806a88981 */ /* 0x0008e4000c1e1500 */
[----:B----4-:R-:W-:Y:S02]  /*1e7c0*/  @!P0 IMAD.MOV.U32 R6, RZ, RZ, R34 ;  /* 0x000000ffff068224 */ /* 0x010fe400078e0022 */
[----:B------:R-:W4:Y:S01]  /*1e7d0*/  LDL R34, [R1+0x804] ;  /* 0x0008040001227983 */ /* 0x000f220000100800 */
[----:B------:R-:W-:-:S03]  /*1e7e0*/  @!P0 IMAD.MOV.U32 R7, RZ, RZ, R40 ;  /* 0x000000ffff078224 */ /* 0x000fc600078e0028 */
[----:B------:R-:W3:Y:S01]  /*1e7f0*/  LDL R40, [R1+0x7e4] ;  /* 0x0007e40001287983 */ /* 0x000ee20000100800 */
[----:B------:R-:W-:-:S03]  /*1e800*/  PRMT R166, RZ, 0x7610, R166 ;  /* 0x00007610ffa67816 */ /* 0x000fc600000000a6 */
[----:B------:R2:W3:Y:S01]  /*1e810*/  @!P0 LDG.E.U16 R167, desc[UR56][R6.64] ;  /* 0x0000003806a78981 */ /* 0x0004e2000c1e1500 */
[----:B------:R-:W-:Y:S02]  /*1e820*/  PRMT R165, RZ, 0x7610, R165 ;  /* 0x00007610ffa57816 */ /* 0x000fe400000000a5 */
[----:B------:R-:W-:Y:S02]  /*1e830*/  PRMT R164, RZ, 0x7610, R164 ;  /* 0x00007610ffa47816 */ /* 0x000fe400000000a4 */
[----:B------:R-:W-:Y:S01]  /*1e840*/  PRMT R163, RZ, 0x7610, R163 ;  /* 0x00007610ffa37816 */ /* 0x000fe200000000a3 */
[----:B--2---:R-:W-:Y:S02]  /*1e850*/  @!P0 IMAD.MOV.U32 R6, RZ, RZ, R24 ;  /* 0x000000ffff068224 */ /* 0x004fe400078e0018 */
        /* <DEDUP_REMOVED lines=16> */
[----:B------:R0:W2:Y:S01]  /*1e960*/  @!P0 LDG.E.U16 R163, desc[UR56][R6.64] ;  /* 0x0000003806a38981 */ /* 0x0000a2000c1e1500 */
[----:B------:R-:W-:-:S02]  /*1e970*/  PRMT R162, RZ, 0x7610, R162 ;  /* 0x00007610ffa27816 */ /* 0x000fc400000000a2 */
[----:B------:R-:W-:Y:S01]  /*1e980*/  PRMT R161, RZ, 0x7610, R161 ;  /* 0x00007610ffa17816 */ /* 0x000fe200000000a1 */
[----:B0-----:R-:W-:Y:S01]  /*1e990*/  @!P0 IMAD.MOV.U32 R7, RZ, RZ, R60 ;  /* 0x000000ffff078224 */ /* 0x001fe200078e003c */
[----:B------:R-:W-:Y:S01]  /*1e9a0*/  PRMT R160, RZ, 0x7610, R160 ;  /* 0x00007610ffa07816 */ /* 0x000fe200000000a0 */
[----:B------:R-:W-:Y:S02]  /*1e9b0*/  @!P0 IMAD.MOV.U32 R6, RZ, RZ, R26 ;  /* 0x000000ffff068224 */ /* 0x000fe400078e001a */
[----:B------:R-:W2:Y:S04]  /*1e9c0*/  LDL R26, [R1+0x764] ;  /* 0x00076400011a7983 */ /* 0x000ea80000100800 */
[----:B------:R0:W2:Y:S02]  /*1e9d0*/  @!P0 LDG.E.U16 R162, desc[UR56][R6.64] ;  /* 0x0000003806a28981 */ /* 0x0000a4000c1e1500 */
[----:B0-----:R-:W-:-:S02]  /*1e9e0*/  @!P0 IMAD.MOV.U32 R6, RZ, RZ, R49 ;  /* 0x000000ffff068224 */ /* 0x001fc400078e0031 */
[----:B------:R-:W-:-:S05]  /*1e9f0*/  @!P0 IMAD.MOV.U32 R7, RZ, RZ, R59 ;  /* 0x000000ffff078224 */ /* 0x000fca00078e003b */
[----:B------:R0:W2:Y:S02]  /*1ea00*/  @!P0 LDG.E.U16 R161, desc[UR56][R6.64] ;  /* 0x0000003806a18981 */ /* 0x0000a4000c1e1500 */
[----:B0-----:R-:W-:Y:S02]  /*1ea10*/  @!P0 IMAD.MOV.U32 R6, RZ, RZ, R46 ;  /* 0x000000ffff068224 */ /* 0x001fe400078e002e */
[----:B------:R-:W-:-:S05]  /*1ea20*/  @!P0 IMAD.MOV.U32 R7, RZ, RZ, R47 ;  /* 0x000000ffff078224 */ /* 0x000fca00078e002f */
[----:B------:R4:W2:Y:S02]  /*1ea30*/  @!P0 LDG.E.U16 R160, desc[UR56][R6.64] ;  /* 0x0000003806a08981 */ /* 0x0008a4000c1e1500 */
[----:B----4-:R-:W-:Y:S02]  /*1ea40*/  @!P0 IMAD.MOV.U32 R6, RZ, RZ, R34 ;  /* 0x000000ffff068224 */ /* 0x010fe400078e0022 */
[----:B------:R-:W4:Y:S01]  /*1ea50*/  LDL R34, [R1+0x744] ;  /* 0x0007440001227983 */ /* 0x000f220000100800 */
[----:B------:R-:W-:Y:S01]  /*1ea60*/  PRMT R159, RZ, 0x7610, R159 ;  /* 0x00007610ff9f7816 */ /* 0x000fe2000000009f */
[----:B------:R-:W-:Y:S01]  /*1ea70*/  @!P0 IMAD.MOV.U32 R7, RZ, RZ, R45 ;  /* 0x000000ffff078224 */ /* 0x000fe200078e002d */
[----:B------:R-:W-:Y:S01]  /*1ea80*/  PRMT R158, RZ, 0x7610, R158 ;  /* 0x00007610ff9e7816 */ /* 0x000fe2000000009e */
[----:B------:R-:W4:Y:S04]  /*1ea90*/  LDL.LU R47, [R1+0x740] ;  /* 0x00074000012f7983 */ /* 0x000f280000300800 */
[----:B------:R3:W4:Y:S01]  /*1eaa0*/  @!P0 LDG.E.U16 R159, desc[UR56][R6.64] ;  /* 0x00000038069f8981 */ /* 0x000722000c1e1500 */
[----:B------:R-:W-:Y:S01]  /*1eab0*/  PRMT R157, RZ, 0x7610, R157 ;  /* 0x00007610ff9d7816 */ /* 0x000fe2000000009d */
[----:B---3--:R-:W-:-:S02]  /*1eac0*/  @!P0 IMAD.MOV.U32 R6, RZ, RZ, R40 ;  /* 0x000000ffff068224 */ /* 0x008fc400078e0028 */
[----:B------:R-:W-:-:S05]  /*1ead0*/  @!P0 IMAD.MOV.U32 R7, RZ, RZ, R41 ;  /* 0x000000ffff078224 */ /* 0x000fca00078e0029 */
[----:B------:R2:W3:Y:S01]  /*1eae0*/  @!P0 LDG.E.U16 R158, desc[UR56][R6.64] ;  /* 0x00000038069e8981 */ /* 0x0004e2000c1e1500 */
[----:B------:R-:W-:Y:S01]  /*1eaf0*/  PRMT R156, RZ, 0x7610, R156 ;  /* 0x00007610ff9c7816 */ /* 0x000fe2000000009c */
[----:B--2---:R-:W-:Y:S02]  /*1eb00*/  @!P0 IMAD.MOV.U32 R6, RZ, RZ, R24 ;  /* 0x000000ffff068224 */ /* 0x004fe400078e0018 */
[----:B------:R-:W2:Y:S01]  /*1eb10*/  LDL.LU R24, [R1+0x724] ;  /* 0x0007240001187983 */ /* 0x000ea20000300800 */
[----:B------:R-:W-:-:S05]  /*1eb20*/  @!P0 IMAD.MOV.U32 R7, RZ, RZ, R38 ;  /* 0x000000ffff078224 */ /* 0x000fca00078e0026 */
[----:B------:R0:W3:Y:S01]  /*1eb30*/  @!P0 LDG.E.U16 R157, desc[UR56][R6.64] ;  /* 0x00000038069d8981 */ /* 0x0000e2000c1e1500 */
[----:B------:R-:W-:Y:S01]  /*1eb40*/  PRMT R155, RZ, 0x7610, R155 ;  /* 0x00007610ff9b7816 */ /* 0x000fe2000000009b */
[----:B0-----:R-:W-:Y:S02]  /*1eb50*/  @!P0 IMAD.MOV.U32 R6, RZ, RZ, R25 ;  /* 0x000000ffff068224 */ /* 0x001fe400078e0019 */
[----:B------:R-:W3:Y:S04]  /*1eb60*/  LDL R25, [R1+0x6e0] ;  /* 0x0006e00001197983 */ /* 0x000ee80000100800 */
[----:B------:R-:W3:Y:S01]  /*1eb70*/  LDL.LU R41, [R1+0x720] ;  /* 0x0007200001297983 */ /* 0x000ee20000300800 */
[----:B------:R-:W-:-:S03]  /*1eb80*/  @!P0 IMAD.MOV.U32 R7, RZ, RZ, R35 ;  /* 0x000000ffff078224 */ /* 0x000fc600078e0023 */
[----:B------:R-:W3:Y:S04]  /*1eb90*/  LDL.LU R38, [R1+0x704] ;  /* 0x0007040001267983 */ /* 0x000ee80000300800 */
[----:B------:R-:W3:Y:S04]  /*1eba0*/  LDL.LU R35, [R1+0x700] ;  /* 0x0007000001237983 */ /* 0x000ee80000300800 */
[----:B------:R0:W3:Y:S02]  /*1ebb0*/  @!P0 LDG.E.U16 R156, desc[UR56][R6.64] ;  /* 0x00000038069c8981 */ /* 0x0000e4000c1e1500 */
[----:B0-----:R-:W-:-:S02]  /*1ebc0*/  @!P0 IMAD.MOV.U32 R6, RZ, RZ, R32 ;  /* 0x000000ffff068224 */ /* 0x001fc400078e0020 */
[----:B------:R-:W3:Y:S01]  /*1ebd0*/  LDL.LU R32, [R1+0x6e4] ;  /* 0x0006e40001207983 */ /* 0x000ee20000300800 */
[----:B------:R-:W-:-:S03]  /*1ebe0*/  @!P0 IMAD.MOV.U32 R7, RZ, RZ, R37 ;  /* 0x000000ffff078224 */ /* 0x000fc600078e0025 */
[----:B------:R-:W3:Y:S04]  /*1ebf0*/  LDL R62, [R1+0x7f8] ;  /* 0x0007f800013e7983 */ /* 0x000ee80000100800 */
[----:B------:R0:W3:Y:S04]  /*1ec00*/  @!P0 LDG.E.U16 R155, desc[UR56][R6.64] ;  /* 0x00000038069b8981 */ /* 0x0000e8000c1e1500 */
[----:B------:R-:W3:Y:S04]  /*1ec10*/  LDL R61, [R1+0x7fc] ;  /* 0x0007fc00013d7983 */ /* 0x000ee80000100800 */
[----:B------:R-:W3:Y:S04]  /*1ec20*/  LDL R60, [R1+0x7d8] ;  /* 0x0007d800013c7983 */ /* 0x000ee80000100800 */
[----:B------:R-:W3:Y:S04]  /*1ec30*/  LDL R45, [R1+0x7dc] ;  /* 0x0007dc00012d7983 */ /* 0x000ee80000100800 */
[----:B------:R-:W3:Y:S04]  /*1ec40*/  LDL R49, [R1+0x7b8] ;  /* 0x0007b80001317983 */ /* 0x000ee80000100800 */
[----:B------:R-:W3:Y:S01]  /*1ec50*/  LDL R46, [R1+0x7bc] ;  /* 0x0007bc00012e7983 */ /* 0x000ee20000100800 */
[----:B0-----:R-:W-:-:S03]  /*1ec60*/  @!P0 IMAD.MOV.U32 R6, RZ, RZ, R26 ;  /* 0x000000ffff068224 */ /* 0x001fc600078e001a */
[----:B------:R-:W3:Y:S01]  /*1ec70*/  LDL.LU R26, [R1+0x6c4] ;  /* 0x0006c400011a7983 */ /* 0x000ee20000300800 */
[----:B------:R-:W-:Y:S01]  /*1ec80*/  PRMT R154, RZ, 0x7610, R154 ;  /* 0x00007610ff9a7816 */ /* 0x000fe2000000009a */
[----:B------:R-:W-:Y:S02]  /*1ec90*/  @!P0 IMAD.MOV.U32 R7, RZ, RZ, R4 ;  /* 0x000000ffff078224 */ /* 0x000fe400078e0004 */
[----:B------:R0:W-:Y:S04]  /*1eca0*/  STL [R1+0x1160], R4 ;  /* 0x0011600401007387 */ /* 0x0001e80000100800 */
[----:B------:R-:W3:Y:S04]  /*1ecb0*/  LDL R40, [R1+0x798] ;  /* 0x0007980001287983 */ /* 0x000ee80000100800 */
[----:B------:R-:W3:Y:S04]  /*1ecc0*/  LDL R37, [R1+0x79c] ;  /* 0x00079c0001257983 */ /* 0x000ee80000100800 */
[----:B------:R4:W3:Y:S01]  /*1ecd0*/  @!P0 LDG.E.U16 R154, desc[UR56][R6.64] ;  /* 0x00000038069a8981 */ /* 0x0008e2000c1e1500 */
[----:B------:R-:W-:-:S02]  /*1ece0*/  PRMT R153, RZ, 0x7610, R153 ;  /* 0x00007610ff997816 */ /* 0x000fc40000000099 */
[----:B------:R-:W-:Y:S01]  /*1ecf0*/  PRMT R152, RZ, 0x7610, R152 ;  /* 0x00007610ff987816 */ /* 0x000fe20000000098 */
[----:B------:R-:W3:Y:S01]  /*1ed00*/  LDL R59, [R1+0x75c] ;  /* 0x00075c00013b7983 */ /* 0x000ee20000100800 */
[----:B----4-:R-:W-:-:S03]  /*1ed10*/  @!P0 IMAD.MOV.U32 R6, RZ, RZ, R34 ;  /* 0x000000ffff068224 */ /* 0x010fc600078e0022 */
[----:B------:R-:W4:Y:S01]  /*1ed20*/  LDL R34, [R1+0x77c] ;  /* 0x00077c0001227983 */ /* 0x000f220000100800 */
[----:B------:R-:W-:-:S05]  /*1ed30*/  @!P0 IMAD.MOV.U32 R7, RZ, RZ, R47 ;  /* 0x000000ffff078224 */ /* 0x000fca00078e002f */
[----:B------:R2:W4:Y:S01]  /*1ed40*/  @!P0 LDG.E.U16 R153, desc[UR56][R6.64] ;  /* 0x0000003806998981 */ /* 0x000522000c1e1500 */
[----:B------:R-:W-:Y:S02]  /*1ed50*/  PRMT R23, RZ, 0x7610, R23 ;  /* 0x00007610ff177816 */ /* 0x000fe40000000017 */
[----:B------:R-:W-:Y:S02]  /*1ed60*/  PRMT R22, RZ, 0x7610, R22 ;  /* 0x00007610ff167816 */ /* 0x000fe40000000016 */
[----:B------:R-:W-:Y:S02]  /*1ed70*/  PRMT R20, RZ, 0x7610, R20 ;  /* 0x00007610ff147816 */ /* 0x000fe40000000014 */
[----:B------:R-:W-:Y:S01]  /*1ed80*/  PRMT R19, RZ, 0x7610, R19 ;  /* 0x00007610ff137816 */ /* 0x000fe20000000013 */
[----:B--2---:R-:W-:Y:S01]  /*1ed90*/  @!P0 IMAD.MOV.U32 R6, RZ, RZ, R24 ;  /* 0x000000ffff068224 */ /* 0x004fe200078e0018 */
[----:B------:R-:W-:Y:S02]  /*1eda0*/  PRMT R18, RZ, 0x7610, R18 ;  /* 0x00007610ff127816 */ /* 0x000fe40000000012 */
[----:B------:R-:W-:Y:S01]  /*1edb0*/  PRMT R17, RZ, 0x7610, R17 ;  /* 0x00007610ff117816 */ /* 0x000fe20000000011 */
[----:B---3--:R-:W-:-:S05]  /*1edc0*/  @!P0 IMAD.MOV.U32 R7, RZ, RZ, R41 ;  /* 0x000000ffff078224 */ /* 0x008fca00078e0029 */
[----:B------:R1:W2:Y:S02]  /*1edd0*/  @!P0 LDG.E.U16 R152, desc[UR56][R6.64] ;  /* 0x0000003806988981 */ /* 0x0002a4000c1e1500 */
[----:B-1----:R-:W-:Y:S02]  /*1ede0*/  @!P0 IMAD.MOV.U32 R6, RZ, RZ, R38 ;  /* 0x000000ffff068224 */ /* 0x002fe400078e0026 */
[----:B------:R-:W-:-:S05]  /*1edf0*/  @!P0 IMAD.MOV.U32 R7, RZ, RZ, R35 ;  /* 0x000000ffff078224 */ /* 0x000fca00078e0023 */
[----:B------:R1:W3:Y:S02]  /*1ee00*/  @!P0 LDG.E.U16 R23, desc[UR56][R6.64] ;  /* 0x0000003806178981 */ /* 0x0002e4000c1e1500 */
[----:B-1----:R-:W-:Y:S02]  /*1ee10*/  @!P0 IMAD.MOV.U32 R7, RZ, RZ, R25 ;  /* 0x000000ffff078224 */ /* 0x002fe400078e0019 */
[----:B------:R-:W-:Y:S01]  /*1ee20*/  @!P0 IMAD.MOV.U32 R6, RZ, RZ, R32 ;  /* 0x000000ffff068224 */ /* 0x000fe200078e0020 */
[----:B------:R-:W2:Y:S04]  /*1ee30*/  LDL.LU R25, [R1+0x778] ;  /* 0x0007780001197983 */ /* 0x000ea80000300800 */
[----:B------:R1:W3:Y:S04]  /*1ee40*/  @!P0 LDG.E.U16 R22, desc[UR56][R6.64] ;  /* 0x0000003806168981 */ /* 0x0002e8000c1e1500 */
[----:B0-----:R-:W3:Y:S01]  /*1ee50*/  LDL.LU R4, [R1+0x73c] ;  /* 0x00073c0001047983 */ /* 0x001ee20000300800 */
[----:B-1----:R-:W-:-:S03]  /*1ee60*/  @!P0 IMAD.MOV.U32 R7, RZ, RZ, R3 ;  /* 0x000000ffff078224 */ /* 0x002fc600078e0003 */
[----:B------:R0:W-:Y:S01]  /*1ee70*/  STL [R1+0x10f0], R3 ;  /* 0x0010f00301007387 */ /* 0x0001e20000100800 */
[----:B------:R-:W-:Y:S01]  /*1ee80*/  PRMT R16, RZ, 0x7610, R16 ;  /* 0x00007610ff107816 */ /* 0x000fe20000000010 */
[----:B------:R-:W-:-:S05]  /*1ee90*/  @!P0 IMAD.MOV.U32 R6, RZ, RZ, R26 ;  /* 0x000000ffff068224 */ /* 0x000fca00078e001a */
[----:B------:R1:W3:Y:S02]  /*1eea0*/  @!P0 LDG.E.U16 R20, desc[UR56][R6.64] ;  /* 0x0000003806148981 */ /* 0x0002e4000c1e1500 */
[----:B-1----:R-:W-:Y:S02]  /*1eeb0*/  @!P0 IMAD.MOV.U32 R6, RZ, RZ, R61 ;  /* 0x000000ffff068224 */ /* 0x002fe400078e003d */
[----:B------:R-:W-:-:S05]  /*1eec0*/  @!P0 IMAD.MOV.U32 R7, RZ, RZ, R62 ;  /* 0x000000ffff078224 */ /* 0x000fca00078e003e */
[----:B------:R1:W3:Y:S02]  /*1eed0*/  @!P0 LDG.E.U16 R19, desc[UR56][R6.64] ;  /* 0x0000003806138981 */ /* 0x0002e4000c1e1500 */
[----:B-1----:R-:W-:Y:S02]  /*1eee0*/  @!P0 IMAD.MOV.U32 R6, RZ, RZ, R45 ;  /* 0x000000ffff068224 */ /* 0x002fe400078e002d */
[----:B------:R-:W-:Y:S01]  /*1eef0*/  @!P0 IMAD.MOV.U32 R7, RZ, RZ, R60 ;  /* 0x000000ffff078224 */ /* 0x000fe200078e003c */
[----:B------:R-:W3:Y:S04]  /*1ef00*/  LDL.LU R45, [R1+0x758] ;  /* 0x00075800012d7983 */ /* 0x000ee80000300800 */
[----:B------:R1:W3:Y:S02]  /*1ef10*/  @!P0 LDG.E.U16 R18, desc[UR56][R6.64] ;  /* 0x0000003806128981 */ /* 0x0002e4000c1e1500 */
[----:B-1----:R-:W-:-:S02]  /*1ef20*/  @!P0 IMAD.MOV.U32 R6, RZ, RZ, R46 ;  /* 0x000000ffff068224 */ /* 0x002fc400078e002e */
[----:B------:R-:W-:Y:S02]  /*1ef30*/  @!P0 IMAD.MOV.U32 R7, RZ, RZ, R49 ;  /* 0x000000ffff078224 */ /* 0x000fe400078e0031 */
[----:B------:R-:W3:Y:S04]  /*1ef40*/  LDL.LU R49, [R1+0x738] ;  /* 0x0007380001317983 */ /* 0x000ee80000300800 */
[----:B------:R1:W3:Y:S04]  /*1ef50*/  @!P0 LDG.E.U16 R17, desc[UR56][R6.64] ;  /* 0x0000003806118981 */ /* 0x0002e8000c1e1500 */
[----:B0-----:R-:W3:Y:S04]  /*1ef60*/  LDL.LU R3, [R1+0x718] ;  /* 0x0007180001037983 */ /* 0x001ee80000300800 */
[----:B------:R-:W3:Y:S01]  /*1ef70*/  LDL.LU R46, [R1+0x71c] ;  /* 0x00071c00012e7983 */ /* 0x000ee20000300800 */
[----:B-1----:R-:W-:-:S02]  /*1ef80*/  @!P0 IMAD.MOV.U32 R6, RZ, RZ, R37 ;  /* 0x000000ffff068224 */ /* 0x002fc400078e0025 */
[----:B------:R-:W-:Y:S02]  /*1ef90*/  @!P0 IMAD.MOV.U32 R7, RZ, RZ, R40 ;  /* 0x000000ffff078224 */ /* 0x000fe400078e0028 */
[----:B------:R-:W3:Y:S04]  /*1efa0*/  LDL.LU R40, [R1+0x6fc] ;  /* 0x0006fc0001287983 */ /* 0x000ee80000300800 */
[----:B------:R4:W3:Y:S04]  /*1efb0*/  @!P0 LDG.E.U16 R16, desc[UR56][R6.64] ;  /* 0x0000003806108981 */ /* 0x0008e8000c1e1500 */
[----:B------:R-:W3:Y:S01]  /*1efc0*/  LDL.LU R37, [R1+0x6f8] ;  /* 0x0006f80001257983 */ /* 0x000ee20000300800 */
[----:B----4-:R-:W-:-:S03]  /*1efd0*/  @!P0 IMAD.MOV.U32 R6, RZ, RZ, R34 ;  /* 0x000000ffff068224 */ /* 0x010fc600078e0022 */
[----:B------:R-:W4:Y:S01]  /*1efe0*/  LDL.LU R34, [R1+0x6dc] ;  /* 0x0006dc0001227983 */ /* 0x000f220000300800 */
[----:B------:R-:W0:Y:S01]  /*1eff0*/  S2R R149, SR_TID.X ;  /* 0x0000000000957919 */ /* 0x000e220000002100 */
[----:B------:R-:W-:-:S04]  /*1f000*/  SHF.R.S32.HI R150, RZ, 0x6, R150 ;  /* 0x00000006ff967819 */ /* 0x000fc80000011496 */
[----:B------:R-:W-:Y:S01]  /*1f010*/  SGXT R150, R150, 0x1 ;  /* 0x000000019696781a */ /* 0x000fe20000000200 */
[----:B0-----:R-:W-:-:S05]  /*1f020*/  IMAD.SHL.U32 R58, R149, 0x2, RZ ;  /* 0x00000002953a7824 */ /* 0x001fca00078e00ff */
[----:B------:R-:W-:-:S04]  /*1f030*/  LOP3.LUT R58, R58, 0x7e, RZ, 0xc0, !PT ;  /* 0x0000007e3a3a7812 */ /* 0x000fc800078ec0ff */
[----:B------:R-:W-:-:S04]  /*1f040*/  LOP3.LUT R58, R58, 0x90, R150, 0x78, !PT ;  /* 0x000000903a3a7812 */ /* 0x000fc800078e7896 */
[----:B------:R-:W-:-:S05]  /*1f050*/  LOP3.LUT R58, R58, 0x40, RZ, 0x3c, !PT ;  /* 0x000000403a3a7812 */ /* 0x000fca00078e3cff */
[----:B------:R0:W-:Y:S04]  /*1f060*/  STS.U16 [R58+UR6+0x200], R15 ;  /* 0x0002000f3a007988 */ /* 0x0001e80008000406 */
[----:B------:R1:W-:Y:S01]  /*1f070*/  STS.U16 [R58+UR6+0x600], R14 ;  /* 0x0006000e3a007988 */ /* 0x0003e20008000406 */
[----:B0-----:R-:W-:Y:S02]  /*1f080*/  PRMT R15, RZ, 0x7610, R15 ;  /* 0x00007610ff0f7816 */ /* 0x001fe4000000000f */
[----:B-1----:R-:W-:Y:S01]  /*1f090*/  PRMT R14, RZ, 0x7610, R14 ;  /* 0x00007610ff0e7816 */ /* 0x002fe2000000000e */
[----:B------:R0:W-:Y:S04]  /*1f0a0*/  STS.U16 [R58+UR6+0xa00], R13 ;  /* 0x000a000d3a007988 */ /* 0x0001e80008000406 */
[----:B------:R1:W-:Y:S01]  /*1f0b0*/  STS.U16 [R58+UR6+0xe00], R12 ;  /* 0x000e000c3a007988 */ /* 0x0003e20008000406 */
[----:B0-----:R-:W-:-:S02]  /*1f0c0*/  PRMT R13, RZ, 0x7610, R13 ;  /* 0x00007610ff0d7816 */ /* 0x001fc4000000000d */
[----:B-1----:R-:W-:Y:S01]  /*1f0d0*/  PRMT R12, RZ, 0x7610, R12 ;  /* 0x00007610ff0c7816 */ /* 0x002fe2000000000c */
[----:B------:R0:W-:Y:S01]  /*1f0e0*/  STS.U16 [R58+UR6+0x1200], R11 ;  /* 0x0012000b3a007988 */ /* 0x0001e20008000406 */
[----:B--2---:R-:W-:-:S05]  /*1f0f0*/  @!P0 IMAD.MOV.U32 R7, RZ, RZ, R25 ;  /* 0x000000ffff078224 */ /* 0x004fca00078e0019 */
[----:B------:R1:W2:Y:S02]  /*1f100*/  @!P0 LDG.E.U16 R15, desc[UR56][R6.64] ;  /* 0x00000038060f8981 */ /* 0x0002a4000c1e1500 */
[----:B-1----:R-:W-:Y:S02]  /*1f110*/  @!P0 IMAD.MOV.U32 R6, RZ, RZ, R59 ;  /* 0x000000ffff068224 */ /* 0x002fe400078e003b */
[----:B------:R-:W2:Y:S04]  /*1f120*/  LDL R59, [R1+0x6b8] ;  /* 0x0006b800013b7983 */ /* 0x000ea80000100800 */
[----:B---3--:R-:W-:Y:S04]  /*1f130*/  STL [R1+0x1164], R4 ;  /* 0x0011640401007387 */ /* 0x008fe80000100800 */
[----:B------:R-:W-:Y:S04]  /*1f140*/  STL [R1+0x13f0], R151 ;  /* 0x0013f09701007387 */ /* 0x000fe80000100800 */
[----:B------:R-:W-:Y:S01]  /*1f150*/  STL.64 [R1+0x13e8], R50 ;  /* 0x0013e83201007387 */ /* 0x000fe20000100a00 */
[----:B0-----:R-:W-:Y:S01]  /*1f160*/  PRMT R11, RZ, 0x7610, R11 ;  /* 0x00007610ff0b7816 */ /* 0x001fe2000000000b */
[----:B------:R-:W-:-:S05]  /*1f170*/  @!P0 IMAD.MOV.U32 R7, RZ, RZ, R45 ;  /* 0x000000ffff078224 */ /* 0x000fca00078e002d */
[----:B------:R0:W3:Y:S02]  /*1f180*/  @!P0 LDG.E.U16 R14, desc[UR56][R6.64] ;  /* 0x00000038060e8981 */ /* 0x0000e4000c1e1500 */
[----:B0-----:R-:W-:Y:S02]  /*1f190*/  @!P0 IMAD.MOV.U32 R6, RZ, RZ, R4 ;  /* 0x000000ffff068224 */ /* 0x001fe400078e0004 */
[----:B------:R-:W-:Y:S01]  /*1f1a0*/  @!P0 IMAD.MOV.U32 R7, RZ, RZ, R49 ;  /* 0x000000ffff078224 */ /* 0x000fe200078e0031 */
[----:B------:R-:W-:Y:S04]  /*1f1b0*/  STL.64 [R1+0x13e0], R48 ;  /* 0x0013e03001007387 */ /* 0x000fe80000100a00 */
[----:B------:R0:W3:Y:S04]  /*1f1c0*/  @!P0 LDG.E.U16 R13, desc[UR56][R6.64] ;  /* 0x00000038060d8981 */ /* 0x0000e8000c1e1500 */
[----:B------:R-:W-:Y:S01]  /*1f1d0*/  STL.64 [R1+0x13d8], R46 ;  /* 0x0013d82e01007387 */ /* 0x000fe20000100a00 */
[----:B0-----:R-:W-:-:S03]  /*1f1e0*/  @!P0 IMAD.MOV.U32 R6, RZ, RZ, R46 ;  /* 0x000000ffff068224 */ /* 0x001fc600078e002e */
[----:B------:R-:W-:Y:S01]  /*1f1f0*/  STL.64 [R1+0x13d0], R44 ;  /* 0x0013d02c01007387 */ /* 0x000fe20000100a00 */
[----:B------:R-:W-:-:S03]  /*1f200*/  @!P0 IMAD.MOV.U32 R7, RZ, RZ, R3 ;  /* 0x000000ffff078224 */ /* 0x000fc600078e0003 */
[----:B------:R-:W-:Y:S04]  /*1f210*/  STL.64 [R1+0x13c8], R42 ;  /* 0x0013c82a01007387 */ /* 0x000fe80000100a00 */
[----:B------:R-:W-:Y:S04]  /*1f220*/  STL.64 [R1+0x13c0], R40 ;  /* 0x0013c02801007387 */ /* 0x000fe80000100a00 */
[----:B------:R-:W-:Y:S04]  /*1f230*/  STL.64 [R1+0x13b8], R38 ;  /* 0x0013b82601007387 */ /* 0x000fe80000100a00 */
[----:B------:R0:W3:Y:S04]  /*1f240*/  @!P0 LDG.E.U16 R12, desc[UR56][R6.64] ;  /* 0x00000038060c8981 */ /* 0x0000e8000c1e1500 */
[----:B------:R-:W-:Y:S01]  /*1f250*/  STL.64 [R1+0x13b0], R36 ;  /* 0x0013b02401007387 */ /* 0x000fe20000100a00 */
[----:B0-----:R-:W-:-:S02]  /*1f260*/  @!P0 IMAD.MOV.U32 R6, RZ, RZ, R40 ;  /* 0x000000ffff068224 */ /* 0x001fc400078e0028 */
[----:B------:R-:W-:-:S05]  /*1f270*/  @!P0 IMAD.MOV.U32 R7, RZ, RZ, R37 ;  /* 0x000000ffff078224 */ /* 0x000fca00078e0025 */
[----:B------:R0:W3:Y:S02]  /*1f280*/  @!P0 LDG.E.U16 R11, desc[UR56][R6.64] ;  /* 0x00000038060b8981 */ /* 0x0000e4000c1e1500 */
[----:B0-----:R-:W-:Y:S02]  /*1f290*/  @!P0 IMAD.MOV.U32 R7, RZ, RZ, R0 ;  /* 0x000000ffff078224 */ /* 0x001fe400078e0000 */
[----:B----4-:R-:W-:Y:S04]  /*1f2a0*/  STL.64 [R1+0x13a8], R34 ;  /* 0x0013a82201007387 */ /* 0x010fe80000100a00 */
[----:B------:R-:W-:Y:S04]  /*1f2b0*/  STL.64 [R1+0x13a0], R32 ;  /* 0x0013a02001007387 */ /* 0x000fe80000100a00 */
[----:B------:R-:W-:Y:S04]  /*1f2c0*/  STL.64 [R1+0x1398], R30 ;  /* 0x0013981e01007387 */ /* 0x000fe80000100a00 */
[----:B------:R-:W-:Y:S04]  /*1f2d0*/  STL.64 [R1+0x1390], R28 ;  /* 0x0013901c01007387 */ /* 0x000fe80000100a00 */
[----:B------:R-:W-:Y:S04]  /*1f2e0*/  STL.64 [R1+0x1388], R26 ;  /* 0x0013881a01007387 */ /* 0x000fe80000100a00 */
[----:B------:R-:W-:Y:S04]  /*1f2f0*/  STL.64 [R1+0x1380], R24 ;  /* 0x0013801801007387 */ /* 0x000fe80000100a00 */
[----:B------:R0:W-:Y:S04]  /*1f300*/  STL [R1+0x10f4], R0 ;  /* 0x0010f40001007387 */ /* 0x0001e80000100800 */
[----:B0-----:R-:W4:Y:S04]  /*1f310*/  LDL.LU R0, [R1+0x6bc] ;  /* 0x0006bc0001007983 */ /* 0x001f280000300800 */
        /* <DEDUP_REMOVED lines=38> */
[----:B------:R-:W-:-:S03]  /*1f580*/  IMAD.SHL.U32 R4, R149, 0x2, RZ ;  /* 0x0000000295047824 */ /* 0x000fc600078e00ff */
[----:B------:R-:W-:Y:S04]  /*1f590*/  STS.U16 [R58+UR6+0xae00], R179 ;  /* 0x00ae00b33a007988 */ /* 0x000fe80008000406 */
[----:B------:R-:W-:Y:S04]  /*1f5a0*/  STS.U16 [R58+UR6+0xb200], R177 ;  /* 0x00b200b13a007988 */ /* 0x000fe80008000406 */
[----:B------:R-:W-:Y:S04]  /*1f5b0*/  STS.U16 [R58+UR6+0xb600], R175 ;  /* 0x00b600af3a007988 */ /* 0x000fe80008000406 */
[----:B------:R-:W-:Y:S04]  /*1f5c0*/  STS.U16 [R58+UR6+0xba00], R173 ;  /* 0x00ba00ad3a007988 */ /* 0x000fe80008000406 */
[----:B------:R-:W-:Y:S01]  /*1f5d0*/  STS.U16 [R58+UR6+0xbe00], R171 ;  /* 0x00be00ab3a007988 */ /* 0x000fe20008000406 */
[----:B------:R-:W-:-:S03]  /*1f5e0*/  LOP3.LUT R4, R4, 0x7e, RZ, 0xc0, !PT ;  /* 0x0000007e04047812 */ /* 0x000fc600078ec0ff */
[----:B------:R-:W-:Y:S04]  /*1f5f0*/  STS.U16 [R58+UR6+0xc200], R169 ;  /* 0x00c200a93a007988 */ /* 0x000fe80008000406 */
[----:B------:R-:W-:Y:S04]  /*1f600*/  STS.U16 [R58+UR6+0xc600], R167 ;  /* 0x00c600a73a007988 */ /* 0x000fe80008000406 */
[----:B------:R-:W-:Y:S04]  /*1f610*/  STS.U16 [R58+UR6+0xca00], R165 ;  /* 0x00ca00a53a007988 */ /* 0x000fe80008000406 */
[----:B------:R-:W-:Y:S01]  /*1f620*/  STS.U16 [R58+UR6+0xce00], R163 ;  /* 0x00ce00a33a007988 */ /* 0x000fe20008000406 */
[----:B------:R-:W-:-:S03]  /*1f630*/  LOP3.LUT R4, R4, 0x90, R150, 0x78, !PT ;  /* 0x0000009004047812 */ /* 0x000fc600078e7896 */
[----:B------:R-:W-:Y:S04]  /*1f640*/  STS.U16 [R58+UR6+0xd200], R161 ;  /* 0x00d200a13a007988 */ /* 0x000fe80008000406 */
[----:B------:R-:W-:Y:S04]  /*1f650*/  STS.U16 [R58+UR6+0xd600], R159 ;  /* 0x00d6009f3a007988 */ /* 0x000fe80008000406 */
[----:B------:R-:W-:Y:S04]  /*1f660*/  STS.U16 [R58+UR6+0xda00], R158 ;  /* 0x00da009e3a007988 */ /* 0x000fe80008000406 */
[----:B------:R-:W-:Y:S01]  /*1f670*/  STS.U16 [R58+UR6+0xde00], R157 ;  /* 0x00de009d3a007988 */ /* 0x000fe20008000406 */
[----:B------:R-:W-:-:S03]  /*1f680*/  LOP3.LUT R4, R4, 0x60, RZ, 0x3c, !PT ;  /* 0x0000006004047812 */ /* 0x000fc600078e3cff */
[----:B------:R-:W-:Y:S01]  /*1f690*/  STS.U16 [R58+UR6+0xe200], R156 ;  /* 0x00e2009c3a007988 */ /* 0x000fe20008000406 */
[----:B------:R-:W-:-:S03]  /*1f6a0*/  @!P0 IMAD.MOV.U32 R6, RZ, RZ, R34 ;  /* 0x000000ffff068224 */ /* 0x000fc600078e0022 */
[----:B------:R-:W-:Y:S04]  /*1f6b0*/  STS.U16 [R58+UR6+0xe600], R155 ;  /* 0x00e6009b3a007988 */ /* 0x000fe80008000406 */
[----:B------:R-:W-:Y:S04]  /*1f6c0*/  STS.U16 [R58+UR6+0xea00], R154 ;  /* 0x00ea009a3a007988 */ /* 0x000fe80008000406 */
[----:B------:R-:W-:Y:S04]  /*1f6d0*/  STS.U16 [R58+UR6+0xee00], R153 ;  /* 0x00ee00993a007988 */ /* 0x000fe80008000406 */
[----:B------:R-:W-:Y:S04]  /*1f6e0*/  STS.U16 [R58+UR6+0xf200], R152 ;  /* 0x00f200983a007988 */ /* 0x000fe80008000406 */
[----:B------:R-:W-:Y:S01]  /*1f6f0*/  STS.U16 [R58+UR6+0xf600], R23 ;  /* 0x00f600173a007988 */ /* 0x000fe20008000406 */
[----:B0-----:R-:W-:-:S03]  /*1f700*/  PRMT R10, RZ, 0x7610, R10 ;  /* 0x00007610ff0a7816 */ /* 0x001fc6000000000a */
        /* <DEDUP_REMOVED lines=8> */
[----:B------:R2:W3:Y:S02]  /*1f790*/  @!P0 LDG.E.U16 R10, desc[UR56][R6.64] ;  /* 0x00000038060a8981 */ /* 0x0004e4000c1e1500 */
[----:B--2---:R-:W-:-:S02]  /*1f7a0*/  @!P0 IMAD.MOV.U32 R7, RZ, RZ, R59 ;  /* 0x000000ffff078224 */ /* 0x004fc400078e003b */
[----:B----4-:R-:W-:Y:S04]  /*1f7b0*/  STL [R1+0x10f8], R0 ;  /* 0x0010f80001007387 */ /* 0x010fe80000100800 */
[----:B------:R-:W2:Y:S04]  /*1f7c0*/  LDL.LU.64 R24, [R1+0x200] ;  /* 0x0002000001187983 */ /* 0x000ea80000300a00 */
[----:B------:R-:W4:Y:S04]  /*1f7d0*/  LDL.LU.64 R26, [R1+0x208] ;  /* 0x00020800011a7983 */ /* 0x000f280000300a00 */
        /* <DEDUP_REMOVED lines=12> */
[----:B0-----:R-:W2:Y:S04]  /*1f8a0*/  LDL.LU.64 R52, [R1+0x270] ;  /* 0x0002700001347983 */ /* 0x001ea80000300a00 */
        /* <DEDUP_REMOVED lines=27> */
[----:B------:R-:W3:Y:S04]  /*1fa60*/  LDL.LU.64 R108, [R1+0x350] ;  /* 0x00035000016c7983 */ /* 0x000ee80000300a00 */
        /* <DEDUP_REMOVED lines=47> */
[----:B------:R-:W-:-:S03]  /*1fd60*/  PRMT R5, RZ, 0x7610, R5 ;  /* 0x00007610ff057816 */ /* 0x000fc60000000005 */
[----:B------:R-:W-:Y:S01]  /*1fd70*/  STS.U16 [R4+UR6+0x8300], R200 ;  /* 0x008300c804007988 */ /* 0x000fe20008000406 */
[----:B------:R-:W-:-:S03]  /*1fd80*/  @!P0 IMAD.MOV.U32 R6, RZ, RZ, R0 ;  /* 0x000000ffff068224 */ /* 0x000fc600078e0000 */
        /* <DEDUP_REMOVED lines=8> */
[----:B------:R-:W2:Y:S04]  /*1fe10*/  @!P0 LDG.E.U16 R5, desc[UR56][R6.64] ;  /* 0x0000003806058981 */ /* 0x000ea8000c1e1500 */
        /* <DEDUP_REMOVED lines=12> */
[----:B---3--:R-:W-:Y:S04]  /*1fee0*/  STL.64 [R1+0x15f0], R150 ;  /* 0x0015f09601007387 */ /* 0x008fe80000100a00 */
[----:B----4-:R-:W-:Y:S04]  /*1fef0*/  STL.64 [R1+0x15e8], R148 ;  /* 0x0015e89401007387 */ /* 0x010fe80000100a00 */
[----:B--2---:R-:W-:Y:S04]  /*1ff00*/  STL.64 [R1+0x15e0], R146 ;  /* 0x0015e09201007387 */ /* 0x004fe80000100a00 */
        /* <DEDUP_REMOVED lines=18> */
[----:B------:R0:W-:Y:S04]  /*20030*/  STL.64 [R1+0x1548], R108 ;  /* 0x0015486c01007387 */ /* 0x0001e80000100a00 */
[----:B0-----:R-:W2:Y:S04]  /*20040*/  LDL.LU.64 R108, [R1+0x400] ;  /* 0x00040000016c7983 */ /* 0x001ea80000300a00 */
[----:B------:R-:W2:Y:S04]  /*20050*/  LDL.LU.64 R110, [R1+0x408] ;  /* 0x00040800016e7983 */ /* 0x000ea80000300a00 */
        /* <DEDUP_REMOVED lines=73> */
[----:B------:R0:W-:Y:S06]  /*204f0*/  MEMBAR.ALL.CTA ;  /* 0x0000000000007992 */ /* 0x0001ec0000008000 */
[----:B0-----:R-:W0:Y:S02]  /*20500*/  FENCE.VIEW.ASYNC.S ;  /* 0x00000000000073c6 */ /* 0x001e240000000000 */
[----:B0-----:R-:W-:Y:S06]  /*20510*/  BAR.SYNC.DEFER_BLOCKING 0x0 ;  /* 0x0000000000007b1d */ /* 0x001fec0000010000 */
[----:B--2---:R-:W-:-:S06]  /*20520*/  WARPGROUP.ARRIVE ;  /* 0x00000000000079c5 */ /* 0x004fcc0000000000 */
[----:B------:R-:W-:Y:S03]  /*20530*/  HGMMA.64x256x16.F32 R108, gdesc[UR36].tnspA, R108, gsb0 ;  /* 0x23e00000246c79f0 */ /* 0x000fe6000800086c */
[----:B------:R-:W-:Y:S02]  /*20540*/  WARPGROUP.DEPBAR.LE gsb0, 0x0 ;  /* 0x00008000000079c5 */ /* 0x000fe40000010000 */
[----:B------:R-:W-:-:S15]  /*20550*/  WARPGROUP.ARRIVE ;  /* 0x00000000000079c5 */ /* 0x000fde0000000000 */
[----:B------:R-:W-:-:S08]  /*20560*/  NOP ;  /* 0x0000000000007918 */ /* 0x000fd00000000000 */
[----:B------:R-:W-:Y:S03]  /*20570*/  HGMMA.64x256x16.F32 R108, gdesc[UR16].tnspA, R108, gsb0 ;  /* 0x23e00000106c79f0 */ /* 0x000fe6000800086c */
[----:B------:R-:W-:Y:S02]  /*20580*/  WARPGROUP.DEPBAR.LE gsb0, 0x0 ;  /* 0x00008000000079c5 */ /* 0x000fe40000010000 */
[----:B------:R-:W-:-:S15]  /*20590*/  WARPGROUP.ARRIVE ;  /* 0x00000000000079c5 */ /* 0x000fde0000000000 */
[----:B------:R-:W-:-:S08]  /*205a0*/  NOP ;  /* 0x0000000000007918 */ /* 0x000fd00000000000 */
[----:B------:R-:W-:Y:S01]  /*205b0*/  HGMMA.64x256x16.F32 R108, gdesc[UR20].tnspA, R108, gsb0 ;  /* 0x23e00000146c79f0 */ /* 0x000fe2000800086c */
        /* <DEDUP_REMOVED lines=25> */
[----:B------:R-:W-:-:S02]  /*20750*/  WARPGROUP.DEPBAR.LE gsb0, 0x0 ;  /* 0x00008000000079c5 */ /* 0x000fc40000010000 */
[----:B------:R-:W-:-:S06]  /*20760*/  WARPGROUP.ARRIVE ;  /* 0x00000000000079c5 */ /* 0x000fcc0000000000 */
        /* <DEDUP_REMOVED lines=18> */
[----:B------:R-:W-:-:S03]  /*20890*/  WARPGROUP.DEPBAR.LE gsb0, 0x0 ;  /* 0x00008000000079c5 */ /* 0x000fc60000010000 */
        /* <DEDUP_REMOVED lines=22> */
[----:B------:R1:W-:Y:S04]  /*20a00*/  STL.64 [R1+0x4b0], R152 ;  /* 0x0004b09801007387 */ /* 0x0003e80000100a00 */
        /* <DEDUP_REMOVED lines=55> */
[----:B------:R-:W2:Y:S01]  /*20d80*/  LDL.LU.64 R122, [R1+0x1580] ;  /* 0x00158000017a7983 */ /* 0x000ea20000300a00 */
[----:B------:R-:W-:-:S03]  /*20d90*/  IMAD.MOV.U32 R252, RZ, RZ, R112 ;  /* 0x000000fffffc7224 */ /* 0x000fc600078e0070 */
        /* <DEDUP_REMOVED lines=53> */
[----:B------:R-:W-:Y:S01]  /*210f0*/  UMOV UR8, UR36 ;  /* 0x0000002400087c82 */ /* 0x000fe20008000000 */
[----:B------:R-:W-:Y:S01]  /*21100*/  UMOV UR9, UR37 ;  /* 0x0000002500097c82 */ /* 0x000fe20008000000 */
[----:B------:R-:W-:Y:S01]  /*21110*/  UMOV UR40, UR16 ;  /* 0x0000001000287c82 */ /* 0x000fe20008000000 */
[----:B------:R-:W-:Y:S01]  /*21120*/  UMOV UR41, UR17 ;  /* 0x0000001100297c82 */ /* 0x000fe20008000000 */
[----:B--2---:R-:W-:-:S06]  /*21130*/  WARPGROUP.ARRIVE ;  /* 0x00000000000079c5 */ /* 0x004fcc0000000000 */
[----:B------:R-:W-:Y:S01]  /*21140*/  HGMMA.64x256x16.F32 R24, gdesc[UR8].tnspA, R24, gsb0 ;  /* 0x23e00000081879f0 */ /* 0x000fe20008000818 */
[----:B------:R-:W-:Y:S01]  /*21150*/  UMOV UR44, UR20 ;  /* 0x00000014002c7c82 */ /* 0x000fe20008000000 */
[----:B------:R-:W-:Y:S01]  /*21160*/  UMOV UR45, UR21 ;  /* 0x00000015002d7c82 */ /* 0x000fe20008000000 */
[----:B------:R-:W-:Y:S02]  /*21170*/  WARPGROUP.DEPBAR.LE gsb0, 0x0 ;  /* 0x00008000000079c5 */ /* 0x000fe40000010000 */
[----:B------:R-:W-:-:S15]  /*21180*/  WARPGROUP.ARRIVE ;  /* 0x00000000000079c5 */ /* 0x000fde0000000000 */
[----:B------:R-:W-:-:S08]  /*21190*/  NOP ;  /* 0x0000000000007918 */ /* 0x000fd00000000000 */
[----:B------:R-:W-:Y:S01]  /*211a0*/  HGMMA.64x256x16.F32 R24, gdesc[UR40].tnspA, R24, gsb0 ;  /* 0x23e00000281879f0 */ /* 0x000fe20008000818 */
[----:B------:R-:W-:Y:S01]  /*211b0*/  UMOV UR12, UR24 ;  /* 0x00000018000c7c82 */ /* 0x000fe20008000000 */
[----:B------:R-:W-:Y:S01]  /*211c0*/  UMOV UR13, UR25 ;  /* 0x00000019000d7c82 */ /* 0x000fe20008000000 */
[----:B------:R-:W-:Y:S02]  /*211d0*/  WARPGROUP.DEPBAR.LE gsb0, 0x0 ;  /* 0x00008000000079c5 */ /* 0x000fe40000010000 */
[----:B------:R-:W-:-:S15]  /*211e0*/  WARPGROUP.ARRIVE ;  /* 0x00000000000079c5 */ /* 0x000fde0000000000 */
[----:B------:R-:W-:-:S08]  /*211f0*/  NOP ;  /* 0x0000000000007918 */ /* 0x000fd00000000000 */
[----:B------:R-:W-:Y:S01]  /*21200*/  HGMMA.64x256x16.F32 R24, gdesc[UR44].tnspA, R24, gsb0 ;  /* 0x23e000002c1879f0 */ /* 0x000fe20008000818 */
[----:B------:R-:W-:Y:S01]  /*21210*/  IMAD.MOV.U32 R20, RZ, RZ, R204 ;  /* 0x000000ffff147224 */ /* 0x000fe200078e00cc */
[----:B------:R-:W-:Y:S01]  /*21220*/  STL [R1+0x1124], R236 ;  /* 0x001124ec01007387 */ /* 0x000fe20000100800 */
[----:B------:R-:W-:Y:S02]  /*21230*/  IMAD.MOV.U32 R16, RZ, RZ, R208 ;  /* 0x000000ffff107224 */ /* 0x000fe400078e00d0 */
[----:B------:R-:W-:Y:S01]  /*21240*/  IMAD.MOV.U32 R17, RZ, RZ, R210 ;  /* 0x000000ffff117224 */ /* 0x000fe200078e00d2 */
[----:B------:R-:W-:Y:S01]  /*21250*/  STL [R1+0x1120], R244 ;  /* 0x001120f401007387 */ /* 0x000fe20000100800 */
[----:B------:R-:W-:-:S03]  /*21260*/  IMAD.MOV.U32 R12, RZ, RZ, R212 ;  /* 0x000000ffff0c7224 */ /* 0x000fc600078e00d4 */
[----:B------:R-:W-:Y:S01]  /*21270*/  STL [R1+0x111c], R237 ;  /* 0x00111ced01007387 */ /* 0x000fe20000100800 */
[----:B------:R-:W-:-:S03]  /*21280*/  IMAD.MOV.U32 R13, RZ, RZ, R214 ;  /* 0x000000ffff0d7224 */ /* 0x000fc600078e00d6 */
[----:B------:R-:W-:Y:S01]  /*21290*/  STL [R1+0x1118], R245 ;  /* 0x001118f501007387 */ /* 0x000fe20000100800 */
[----:B------:R-:W-:-:S03]  /*212a0*/  IMAD.MOV.U32 R5, RZ, RZ, R222 ;  /* 0x000000ffff057224 */ /* 0x000fc600078e00de */
[----:B------:R-:W-:Y:S04]  /*212b0*/  STL [R1+0x1114], R252 ;  /* 0x001114fc01007387 */ /* 0x000fe80000100800 */
[----:B------:R-:W-:Y:S04]  /*212c0*/  STL [R1+0x1110], R20 ;  /* 0x0011101401007387 */ /* 0x000fe80000100800 */
[----:B------:R-:W-:Y:S04]  /*212d0*/  STL [R1+0x110c], R16 ;  /* 0x00110c1001007387 */ /* 0x000fe80000100800 */
[----:B------:R-:W-:Y:S04]  /*212e0*/  STL [R1+0x1108], R17 ;  /* 0x0011081101007387 */ /* 0x000fe80000100800 */
[----:B------:R-:W-:Y:S04]  /*212f0*/  STL [R1+0x1104], R12 ;  /* 0x0011040c01007387 */ /* 0x000fe80000100800 */
[----:B------:R-:W-:Y:S04]  /*21300*/  STL [R1+0x1100], R13 ;  /* 0x0011000d01007387 */ /* 0x000fe80000100800 */
[----:B------:R-:W-:Y:S01]  /*21310*/  STL [R1+0x10fc], R5 ;  /* 0x0010fc0501007387 */ /* 0x000fe20000100800 */
[----:B------:R-:W-:-:S02]  /*21320*/  WARPGROUP.DEPBAR.LE gsb0, 0x0 ;  /* 0x00008000000079c5 */ /* 0x000fc40000010000 */
[----:B------:R-:W-:-:S06]  /*21330*/  WARPGROUP.ARRIVE ;  /* 0x00000000000079c5 */ /* 0x000fcc0000000000 */
[----:B------:R-:W-:Y:S03]  /*21340*/  HGMMA.64x256x16.F32 R24, gdesc[UR12].tnspA, R24, gsb0 ;  /* 0x23e000000c1879f0 */ /* 0x000fe60008000818 */
[----:B------:R-:W-:Y:S02]  /*21350*/  WARPGROUP.DEPBAR.LE gsb0, 0x0 ;  /* 0x00008000000079c5 */ /* 0x000fe40000010000 */
        /* <DEDUP_REMOVED lines=61> */
[----:B-1----:R-:W-:-:S03]  /*21730*/  IMAD.MOV.U32 R153, RZ, RZ, R50 ;  /* 0x000000ffff997224 */ /* 0x002fc600078e0032 */
[----:B------:R-:W-:Y:S01]  /*21740*/  STL.64 [R1+0x3e8], R146 ;  /* 0x0003e89201007387 */ /* 0x000fe20000100a00 */
[----:B------:R-:W-:-:S03]  /*21750*/  IMAD.MOV.U32 R152, RZ, RZ, R48 ;  /* 0x000000ffff987224 */ /* 0x000fc600078e0030 */
[----:B------:R-:W-:Y:S04]  /*21760*/  STL.64 [R1+0x3f0], R148 ;  /* 0x0003f09401007387 */ /* 0x000fe80000100a00 */
[----:B------:R0:W-:Y:S04]  /*21770*/  STL.64 [R1+0x3f8], R150 ;  /* 0x0003f89601007387 */ /* 0x0001e80000100a00 */
[----:B0-----:R-:W2:Y:S04]  /*21780*/  LDL.LU R151, [R1+0x13f0] ;  /* 0x0013f00001977983 */ /* 0x001ea80000300800 */
[----:B------:R-:W3:Y:S04]  /*21790*/  LDL.LU.64 R50, [R1+0x13e8] ;  /* 0x0013e80001327983 */ /* 0x000ee80000300a00 */
[----:B------:R-:W4:Y:S04]  /*217a0*/  LDL.LU.64 R48, [R1+0x13e0] ;  /* 0x0013e00001307983 */ /* 0x000f280000300a00 */
        /* <DEDUP_REMOVED lines=12> */
[----:B------:R-:W-:-:S02]  /*21870*/  IMAD.MOV.U32 R225, RZ, RZ, R123 ;  /* 0x000000ffffe17224 */ /* 0x000fc400078e007b */
[----:B------:R-:W-:Y:S02]  /*21880*/  IMAD.MOV.U32 R226, RZ, RZ, R124 ;  /* 0x000000ffffe27224 */ /* 0x000fe400078e007c */
[----:B------:R-:W-:Y:S02]  /*21890*/  IMAD.MOV.U32 R227, RZ, RZ, R125 ;  /* 0x000000ffffe37224 */ /* 0x000fe400078e007d */
[----:B------:R-:W-:Y:S01]  /*218a0*/  IMAD.MOV.U32 R228, RZ, RZ, R126 ;  /* 0x000000ffffe47224 */ /* 0x000fe200078e007e */
[----:B------:R-:W-:Y:S01]  /*218b0*/  STL [R1+0x1170], R225 ;  /* 0x001170e101007387 */ /* 0x000fe20000100800 */
[----:B------:R-:W-:Y:S02]  /*218c0*/  IMAD.MOV.U32 R229, RZ, RZ, R127 ;  /* 0x000000ffffe57224 */ /* 0x000fe400078e007f */
[----:B------:R-:W-:Y:S01]  /*218d0*/  IMAD.MOV.U32 R230, RZ, RZ, R128 ;  /* 0x000000ffffe67224 */ /* 0x000fe200078e0080 */
[----:B------:R-:W-:Y:S01]  /*218e0*/  STL [R1+0x116c], R226 ;  /* 0x00116ce201007387 */ /* 0x000fe20000100800 */
[----:B------:R-:W-:-:S02]  /*218f0*/  IMAD.MOV.U32 R231, RZ, RZ, R129 ;  /* 0x000000ffffe77224 */ /* 0x000fc400078e0081 */
[----:B------:R-:W-:Y:S01]  /*21900*/  IMAD.MOV.U32 R232, RZ, RZ, R130 ;  /* 0x000000ffffe87224 */ /* 0x000fe200078e0082 */
[----:B------:R-:W-:Y:S01]  /*21910*/  STL [R1+0x1168], R227 ;  /* 0x001168e301007387 */ /* 0x000fe20000100800 */
[----:B------:R-:W-:Y:S02]  /*21920*/  IMAD.MOV.U32 R233, RZ, RZ, R131 ;  /* 0x000000ffffe97224 */ /* 0x000fe400078e0083 */
[----:B------:R-:W-:Y:S01]  /*21930*/  IMAD.MOV.U32 R234, RZ, RZ, R132 ;  /* 0x000000ffffea7224 */ /* 0x000fe200078e0084 */
[----:B------:R-:W-:Y:S01]  /*21940*/  STL [R1+0x115c], R228 ;  /* 0x00115ce401007387 */ /* 0x000fe20000100800 */
[----:B------:R-:W-:-:S03]  /*21950*/  IMAD.MOV.U32 R235, RZ, RZ, R133 ;  /* 0x000000ffffeb7224 */ /* 0x000fc600078e0085 */
[----:B------:R-:W-:Y:S04]  /*21960*/  STL [R1+0x1158], R229 ;  /* 0x001158e501007387 */ /* 0x000fe80000100800 */
[----:B------:R-:W-:Y:S04]  /*21970*/  STL [R1+0x1154], R230 ;  /* 0x001154e601007387 */ /* 0x000fe80000100800 */
[----:B------:R-:W-:Y:S01]  /*21980*/  STL [R1+0x1150], R231 ;  /* 0x001150e701007387 */ /* 0x000fe20000100800 */
[----:B------:R-:W-:-:S03]  /*21990*/  IMAD.MOV.U32 R10, RZ, RZ, R3 ;  /* 0x000000ffff0a7224 */ /* 0x000fc600078e0003 */
[----:B------:R-:W-:Y:S04]  /*219a0*/  STL [R1+0x114c], R232 ;  /* 0x00114ce801007387 */ /* 0x000fe80000100800 */
[----:B------:R-:W-:Y:S04]  /*219b0*/  STL [R1+0x1148], R233 ;  /* 0x001148e901007387 */ /* 0x000fe80000100800 */
[----:B------:R-:W-:Y:S04]  /*219c0*/  STL [R1+0x1144], R234 ;  /* 0x001144ea01007387 */ /* 0x000fe80000100800 */
[----:B------:R3:W-:Y:S01]  /*219d0*/  STL [R1+0x1140], R235 ;  /* 0x001140eb01007387 */ /* 0x0007e20000100800 */
[----:B------:R-:W-:-:S02]  /*219e0*/  IMAD.MOV.U32 R155, RZ, RZ, R53 ;  /* 0x000000ffff9b7224 */ /* 0x000fc400078e0035 */
[----:B------:R-:W-:Y:S02]  /*219f0*/  IMAD.MOV.U32 R154, RZ, RZ, R52 ;  /* 0x000000ffff9a7224 */ /* 0x000fe400078e0034 */
[----:B------:R-:W-:Y:S02]  /*21a00*/  IMAD.MOV.U32 R157, RZ, RZ, R55 ;  /* 0x000000ffff9d7224 */ /* 0x000fe400078e0037 */
[----:B------:R-:W-:Y:S02]  /*21a10*/  IMAD.MOV.U32 R156, RZ, RZ, R54 ;  /* 0x000000ffff9c7224 */ /* 0x000fe400078e0036 */
[----:B------:R-:W-:Y:S02]  /*21a20*/  IMAD.MOV.U32 R159, RZ, RZ, R57 ;  /* 0x000000ffff9f7224 */ /* 0x000fe400078e0039 */
[----:B------:R-:W-:Y:S02]  /*21a30*/  IMAD.MOV.U32 R158, RZ, RZ, R56 ;  /* 0x000000ffff9e7224 */ /* 0x000fe400078e0038 */
        /* <DEDUP_REMOVED lines=71> */
[----:B---3--:R-:W-:Y:S02]  /*21eb0*/  IMAD.MOV.U32 R235, RZ, RZ, R51 ;  /* 0x000000ffffeb7224 */ /* 0x008fe400078e0033 */
[----:B------:R-:W-:-:S02]  /*21ec0*/  IMAD.MOV.U32 R234, RZ, RZ, R50 ;  /* 0x000000ffffea7224 */ /* 0x000fc400078e0032 */
[----:B----4-:R-:W-:Y:S02]  /*21ed0*/  IMAD.MOV.U32 R233, RZ, RZ, R49 ;  /* 0x000000ffffe97224 */ /* 0x010fe400078e0031 */
[----:B------:R-:W-:Y:S02]  /*21ee0*/  IMAD.MOV.U32 R232, RZ, RZ, R48 ;  /* 0x000000ffffe87224 */ /* 0x000fe400078e0030 */
[----:B--2---:R-:W-:Y:S02]  /*21ef0*/  IMAD.MOV.U32 R231, RZ, RZ, R47 ;  /* 0x000000ffffe77224 */ /* 0x004fe400078e002f */
        /* <DEDUP_REMOVED lines=23> */
[----:B------:R-:W2:Y:S04]  /*22070*/  LDL.LU.64 R24, [R1] ;  /* 0x0000000001187983 */ /* 0x000ea80000300a00 */
        /* <DEDUP_REMOVED lines=82> */
[----:B------:R-:W-:Y:S04]  /*225a0*/  STL [R1+0x113c], R240 ;  /* 0x00113cf001007387 */ /* 0x000fe80000100800 */
[----:B------:R-:W-:Y:S04]  /*225b0*/  STL [R1+0x1138], R241 ;  /* 0x001138f101007387 */ /* 0x000fe80000100800 */
[----:B------:R-:W-:Y:S04]  /*225c0*/  STL [R1+0x1134], R242 ;  /* 0x001134f201007387 */ /* 0x000fe80000100800 */
[----:B------:R0:W-:Y:S04]  /*225d0*/  STL [R1+0x1130], R243 ;  /* 0x001130f301007387 */ /* 0x0001e80000100800 */
[----:B------:R1:W-:Y:S04]  /*225e0*/  STL [R1+0x112c], R248 ;  /* 0x00112cf801007387 */ /* 0x0003e80000100800 */
[----:B------:R-:W-:Y:S01]  /*225f0*/  STL [R1+0x1128], R249 ;  /* 0x001128f901007387 */ /* 0x000fe20000100800 */
[----:B------:R-:W-:-:S02]  /*22600*/  WARPGROUP.DEPBAR.LE gsb0, 0x0 ;  /* 0x00008000000079c5 */ /* 0x000fc40000010000 */
[----:B------:R-:W-:-:S06]  /*22610*/  WARPGROUP.ARRIVE ;  /* 0x00000000000079c5 */ /* 0x000fcc0000000000 */
[----:B------:R-:W-:Y:S01]  /*22620*/  HGMMA.64x256x16.F32 R24, gdesc[UR32].tnspA, R24, gsb0 ;  /* 0x23e00000201879f0 */ /* 0x000fe20008000818 */
[----:B------:R-:W-:Y:S02]  /*22630*/  IMAD.MOV.U32 R16, RZ, RZ, R250 ;  /* 0x000000ffff107224 */ /* 0x000fe400078e00fa */
[----:B0-----:R-:W-:Y:S02]  /*22640*/  IMAD.MOV.U32 R243, RZ, RZ, R251 ;  /* 0x000000fffff37224 */ /* 0x001fe400078e00fb */
        /* <DEDUP_REMOVED lines=9> */
[----:B-1----:R-:W-:-:S02]  /*226e0*/  IMAD.MOV.U32 R248, RZ, RZ, R19 ;  /* 0x000000fffff87224 */ /* 0x002fc400078e0013 */
[----:B------:R-:W-:Y:S02]  /*226f0*/  IMAD.MOV.U32 R245, RZ, RZ, R18 ;  /* 0x000000fffff57224 */ /* 0x000fe400078e0012 */
[----:B------:R-:W-:Y:S02]  /*22700*/  IMAD.MOV.U32 R240, RZ, RZ, R23 ;  /* 0x000000fffff07224 */ /* 0x000fe400078e0017 */
[----:B------:R-:W-:Y:S02]  /*22710*/  IMAD.MOV.U32 R17, RZ, RZ, R22 ;  /* 0x000000ffff117224 */ /* 0x000fe400078e0016 */
[----:B------:R-:W-:Y:S02]  /*22720*/  IMAD.MOV.U32 R241, RZ, RZ, R239 ;  /* 0x000000fffff17224 */ /* 0x000fe400078e00ef */
[----:B------:R-:W-:Y:S02]  /*22730*/  IMAD.MOV.U32 R242, RZ, RZ, R247 ;  /* 0x000000fffff27224 */ /* 0x000fe400078e00f7 */
[----:B------:R-:W-:-:S02]  /*22740*/  IMAD.MOV.U32 R252, RZ, RZ, R238 ;  /* 0x000000fffffc7224 */ /* 0x000fc400078e00ee */
[----:B------:R-:W-:Y:S01]  /*22750*/  IMAD.MOV.U32 R20, RZ, RZ, R246 ;  /* 0x000000ffff147224 */ /* 0x000fe200078e00f6 */
[----:B------:R-:W-:Y:S02]  /*22760*/  WARPGROUP.DEPBAR.LE gsb0, 0x0 ;  /* 0x00008000000079c5 */ /* 0x000fe40000010000 */
[----:B------:R-:W-:Y:S04]  /*22770*/  STL.64 [R1], R24 ;  /* 0x0000001801007387 */ /* 0x000fe80000100a00 */
        /* <DEDUP_REMOVED lines=59> */
[----:B------:R-:W-:-:S03]  /*22b30*/  IMAD.MOV.U32 R251, RZ, RZ, R151 ;  /* 0x000000fffffb7224 */ /* 0x000fc600078e0097 */
[----:B------:R-:W-:Y:S01]  /*22b40*/  STL.64 [R1+0x1e0], R144 ;  /* 0x0001e09001007387 */ /* 0x000fe20000100a00 */
[----:B------:R-:W-:-:S03]  /*22b50*/  IMAD.MOV.U32 R250, RZ, RZ, R150 ;  /* 0x000000fffffa7224 */ /* 0x000fc600078e0096 */
[----:B------:R-:W-:Y:S04]  /*22b60*/  STL.64 [R1+0x1e8], R146 ;  /* 0x0001e89201007387 */ /* 0x000fe80000100a00 */
[----:B------:R-:W-:Y:S04]  /*22b70*/  STL.64 [R1+0x1f0], R148 ;  /* 0x0001f09401007387 */ /* 0x000fe80000100a00 */
[----:B------:R0:W-:Y:S01]  /*22b80*/  STL.64 [R1+0x1f8], R150 ;  /* 0x0001f89601007387 */ /* 0x0001e20000100a00 */
[----:B------:R-:W-:Y:S02]  /*22b90*/  IMAD.MOV.U32 R7, RZ, RZ, R138 ;  /* 0x000000ffff077224 */ /* 0x000fe400078e008a */
[----:B------:R-:W-:-:S02]  /*22ba0*/  IMAD.MOV.U32 R6, RZ, RZ, R136 ;  /* 0x000000ffff067224 */ /* 0x000fc400078e0088 */
[----:B------:R-:W-:Y:S01]  /*22bb0*/  IMAD.MOV.U32 R11, RZ, RZ, R134 ;  /* 0x000000ffff0b7224 */ /* 0x000fe200078e0086 */
[----:B0-----:R-:W2:Y:S04]  /*22bc0*/  LDL.LU.64 R150, [R1+0x1378] ;  /* 0x0013780001967983 */ /* 0x001ea80000300a00 */
        /* <DEDUP_REMOVED lines=74> */
[----:B------:R-:W3:Y:S01]  /*23070*/  LDL R249, [R1+0x10bc] ;  /* 0x0010bc0001f97983 */ /* 0x000ee20000100800 */
[----:B------:R-:W-:-:S05]  /*23080*/  VIADD R248, R248, 0x1 ;  /* 0x00000001f8f87836 */ /* 0x000fca0000000000 */
[----:B------:R0:W-:Y:S01]  /*23090*/  STL [R1+0x6b4], R248 ;  /* 0x0006b4f801007387 */ /* 0x0001e20000100800 */
[----:B---3--:R-:W-:-:S03]  /*230a0*/  ISETP.NE.U32.AND P0, PT, R248, R249, PT ;  /* 0x000000f9f800720c */ /* 0x008fc60003f05070 */
[----:B0-----:R-:W3:Y:S04]  /*230b0*/  LDL.LU R248, [R1+0xc8c] ;  /* 0x000c8c0001f87983 */ /* 0x001ee80000300800 */
[----:B------:R-:W4:Y:S01]  /*230c0*/  LDL.LU R249, [R1+0xc84] ;  /* 0x000c840001f97983 */ /* 0x000f220000300800 */
[----:B---3--:R-:W-:-:S05]  /*230d0*/  IADD3 R248, P1, R248, R21, RZ ;  /* 0x00000015f8f87210 */ /* 0x008fca0007f3e0ff */
[----:B------:R0:W-:Y:S04]  /*230e0*/  STL [R1+0xc8c], R248 ;  /* 0x000c8cf801007387 */ /* 0x0001e80000100800 */
[----:B0-----:R-:W3:Y:S01]  /*230f0*/  LDL.LU R248, [R1+0xc7c] ;  /* 0x000c7c0001f87983 */ /* 0x001ee20000300800 */
[-C--:B----4-:R-:W-:Y:S02]  /*23100*/  IADD3 R249, P2, R249, R21.reuse, RZ ;  /* 0x00000015f9f97210 */ /* 0x090fe40007f5e0ff */
[-C--:B------:R-:W-:Y:S02]  /*23110*/  IADD3 R8, P4, R8, R21.reuse, RZ ;  /* 0x0000001508087210 */ /* 0x080fe40007f9e0ff */
[-C--:B------:R-:W-:Y:S01]  /*23120*/  IADD3 R2, P5, R2, R21.reuse, RZ ;  /* 0x0000001502027210 */ /* 0x080fe20007fbe0ff */
[----:B------:R-:W-:Y:S04]  /*23130*/  STL [R1+0xc84], R249 ;  /* 0x000c84f901007387 */ /* 0x000fe80000100800 */
[----:B------:R0:W-:Y:S04]  /*23140*/  STL [R1+0xc74], R8 ;  /* 0x000c740801007387 */ /* 0x0001e80000100800 */
[----:B0-----:R-:W4:Y:S01]  /*23150*/  LDL.LU R8, [R1+0x1178] ;  /* 0x0011780001087983 */ /* 0x001f220000300800 */
[----:B---3--:R-:W-:-:S05]  /*23160*/  IADD3 R248, P3, R248, R21, RZ ;  /* 0x00000015f8f87210 */ /* 0x008fca0007f7e0ff */
[----:B------:R-:W-:Y:S04]  /*23170*/  STL [R1+0xc7c], R248 ;  /* 0x000c7cf801007387 */ /* 0x000fe80000100800 */
[----:B------:R0:W-:Y:S04]  /*23180*/  STL [R1+0xc6c], R2 ;  /* 0x000c6c0201007387 */ /* 0x0001e80000100800 */
[----:B0-----:R-:W4:Y:S04]  /*23190*/  LDL.LU R2, [R1+0x1174] ;  /* 0x0011740001027983 */ /* 0x001f280000300800 */
[----:B------:R-:W3:Y:S01]  /*231a0*/  LDL.LU R248, [R1+0xc64] ;  /* 0x000c640001f87983 */ /* 0x000ee20000300800 */
[----:B------:R-:W-:-:S03]  /*231b0*/  IADD3 R9, P6, R9, R21, RZ ;  /* 0x0000001509097210 */ /* 0x000fc60007fde0ff */
[----:B------:R-:W2:Y:S02]  /*231c0*/  LDL.LU R249, [R1+0xc88] ;  /* 0x000c880001f97983 */ /* 0x000ea40000300800 */
[----:B----4-:R-:W-:Y:S01]  /*231d0*/  IMAD.X R8, R8, 0x1, R2, P6 ;  /* 0x0000000108087824 */ /* 0x010fe200030e0602 */
[----:B---3--:R-:W-:-:S05]  /*231e0*/  IADD3 R248, P6, R248, R21, RZ ;  /* 0x00000015f8f87210 */ /* 0x008fca0007fde0ff */
[----:B------:R0:W-:Y:S04]  /*231f0*/  STL [R1+0xc64], R248 ;  /* 0x000c64f801007387 */ /* 0x0001e80000100800 */
[----:B0-----:R-:W3:Y:S01]  /*23200*/  LDL.LU R248, [R1+0xc5c] ;  /* 0x000c5c0001f87983 */ /* 0x001ee20000300800 */
[----:B--2---:R-:W-:-:S05]  /*23210*/  IMAD.X R249, R249, 0x1, R2, P1 ;  /* 0x00000001f9f97824 */ /* 0x004fca00008e0602 */
[----:B------:R0:W-:Y:S04]  /*23220*/  STL [R1+0xc88], R249 ;  /* 0x000c88f901007387 */ /* 0x0001e80000100800 */
[----:B0-----:R-:W2:Y:S01]  /*23230*/  LDL.LU R249, [R1+0xc80] ;  /* 0x000c800001f97983 */ /* 0x001ea20000300800 */
        /* <DEDUP_REMOVED lines=327> */
[--C-:B--2---:R-:W-:Y:S02]  /*246b0*/  IMAD.X R249, R249, 0x1, R2.reuse, P2 ;  /* 0x00000001f9f97824 */ /* 0x104fe400010e0602 */
[----:B------:R-:W-:-:S03]  /*246c0*/  IMAD.X R225, R225, 0x1, R2, P3 ;  /* 0x00000001e1e17824 */ /* 0x000fc600018e0602 */
[----:B------:R-:W-:Y:S04]  /*246d0*/  STL [R1+0xad0], R249 ;  /* 0x000ad0f901007387 */ /* 0x000fe80000100800 */
[----:B------:R0:W-:Y:S01]  /*246e0*/  STL [R1+0xac8], R225 ;  /* 0x000ac8e101007387 */ /* 0x0001e20000100800 */
[----:B---3--:R-:W-:-:S05]  /*246f0*/  IADD3 R248, P2, R248, R21, RZ ;  /* 0x00000015f8f87210 */ /* 0x008fca0007f5e0ff */
[----:B------:R1:W-:Y:S04]  /*24700*/  STL [R1+0xaa4], R248 ;  /* 0x000aa4f801007387 */ /* 0x0003e80000100800 */
[----:B0-----:R-:W2:Y:S04]  /*24710*/  LDL.LU R225, [R1+0xa9c] ;  /* 0x000a9c0001e17983 */ /* 0x001ea80000300800 */
[----:B------:R-:W3:Y:S04]  /*24720*/  LDL.LU R249, [R1+0xac0] ;  /* 0x000ac00001f97983 */ /* 0x000ee80000300800 */
[----:B-1----:R-:W4:Y:S01]  /*24730*/  LDL.LU R248, [R1+0x10ac] ;  /* 0x0010ac0001f87983 */ /* 0x002f220000300800 */
[----:B--2---:R-:W-:Y:S01]  /*24740*/  IADD3 R225, P3, R225, R21, RZ ;  /* 0x00000015e1e17210 */ /* 0x004fe20007f7e0ff */
[----:B---3--:R-:W-:-:S04]  /*24750*/  IMAD.X R249, R249, 0x1, R2, P4 ;  /* 0x00000001f9f97824 */ /* 0x008fc800020e0602 */
[----:B------:R0:W-:Y:S01]  /*24760*/  STL [R1+0xa9c], R225 ;  /* 0x000a9ce101007387 */ /* 0x0001e20000100800 */
[----:B----4-:R-:W-:-:S03]  /*24770*/  IADD3 R248, P4, R248, UR5, RZ ;  /* 0x00000005f8f87c10 */ /* 0x010fc6000ff9e0ff */
[----:B0-----:R0:W5:Y:S04]  /*24780*/  LDL.LU R225, [R1+0x1170] ;  /* 0x0011700001e17983 */ /* 0x0011680000300800 */
[----:B------:R-:W2:Y:S04]  /*24790*/  LDL.LU R21, [R1+0xab8] ;  /* 0x000ab80001157983 */ /* 0x000ea80000300800 */
[----:B------:R1:W-:Y:S04]  /*247a0*/  STL [R1+0xac0], R249 ;  /* 0x000ac0f901007387 */ /* 0x0003e80000100800 */
[----:B------:R3:W-:Y:S04]  /*247b0*/  STL [R1+0x10ac], R248 ;  /* 0x0010acf801007387 */ /* 0x0007e80000100800 */
[----:B-1----:R-:W4:Y:S04]  /*247c0*/  LDL.LU R249, [R1+0xca8] ;  /* 0x000ca80001f97983 */ /* 0x002f280000300800 */
[----:B---3--:R-:W3:Y:S01]  /*247d0*/  LDL.LU R248, [R1+0xab0] ;  /* 0x000ab00001f87983 */ /* 0x008ee20000300800 */
[----:B--2---:R-:W-:-:S05]  /*247e0*/  IMAD.X R21, R21, 0x1, R2, P5 ;  /* 0x0000000115157824 */ /* 0x004fca00028e0602 */
[----:B------:R1:W-:Y:S01]  /*247f0*/  STL [R1+0xab8], R21 ;  /* 0x000ab81501007387 */ /* 0x0003e20000100800 */
[----:B----4-:R-:W-:-:S03]  /*24800*/  IADD3 R249, P5, R249, UR5, RZ ;  /* 0x00000005f9f97c10 */ /* 0x010fc6000ffbe0ff */
[----:B-1----:R-:W2:Y:S01]  /*24810*/  LDL.LU R21, [R1+0x10a4] ;  /* 0x0010a40001157983 */ /* 0x002ea20000300800 */
[----:B---3--:R-:W-:-:S03]  /*24820*/  IMAD.X R248, R248, 0x1, R2, P6 ;  /* 0x00000001f8f87824 */ /* 0x008fc600030e0602 */
[----:B------:R1:W-:Y:S04]  /*24830*/  STL [R1+0xca8], R249 ;  /* 0x000ca8f901007387 */ /* 0x0003e80000100800 */
[----:B------:R3:W-:Y:S04]  /*24840*/  STL [R1+0xab0], R248 ;  /* 0x000ab0f801007387 */ /* 0x0007e80000100800 */
[----:B-1----:R-:W4:Y:S04]  /*24850*/  LDL.LU R249, [R1+0xaa8] ;  /* 0x000aa80001f97983 */ /* 0x002f280000300800 */
[----:B---3--:R-:W3:Y:S01]  /*24860*/  LDL.LU R248, [R1+0x10a0] ;  /* 0x0010a00001f87983 */ /* 0x008ee20000300800 */
[----:B--2---:R-:W-:-:S05]  /*24870*/  IADD3 R21, P6, R21, UR5, RZ ;  /* 0x0000000515157c10 */ /* 0x004fca000ffde0ff */
[----:B------:R1:W-:Y:S01]  /*24880*/  STL [R1+0x10a4], R21 ;  /* 0x0010a41501007387 */ /* 0x0003e20000100800 */
[----:B----4-:R-:W-:-:S03]  /*24890*/  IMAD.X R249, R249, 0x1, R2, P1 ;  /* 0x00000001f9f97824 */ /* 0x010fc600008e0602 */
[----:B-1----:R-:W2:Y:S01]  /*248a0*/  LDL.LU R21, [R1+0xaa0] ;  /* 0x000aa00001157983 */ /* 0x002ea20000300800 */
[----:B---3--:R-:W-:-:S03]  /*248b0*/  IADD3 R248, P1, R248, UR5, RZ ;  /* 0x00000005f8f87c10 */ /* 0x008fc6000ff3e0ff */
        /* <DEDUP_REMOVED lines=15> */
[----:B----4-:R-:W-:-:S03]  /*249b0*/  IADD3.X R249, R249, UR4, RZ, P4, !PT ;  /* 0x00000004f9f97c10 */ /* 0x010fc6000a7fe4ff */
[----:B-1----:R-:W2:Y:S01]  /*249c0*/  LDL.LU R21, [R1+0xa94] ;  /* 0x000a940001157983 */ /* 0x002ea20000300800 */
[----:B---3--:R-:W-:-:S03]  /*249d0*/  IADD3 R248, P4, R248, UR5, RZ ;  /* 0x00000005f8f87c10 */ /* 0x008fc6000ff9e0ff */
[----:B------:R1:W-:Y:S04]  /*249e0*/  STL [R1+0x10a8], R249 ;  /* 0x0010a8f901007387 */ /* 0x0003e80000100800 */
[----:B------:R3:W-:Y:S04]  /*249f0*/  STL [R1+0x1094], R248 ;  /* 0x001094f801007387 */ /* 0x0007e80000100800 */
[----:B-1----:R-:W4:Y:S04]  /*24a00*/  LDL.LU R249, [R1+0x1090] ;  /* 0x0010900001f97983 */ /* 0x002f280000300800 */
[----:B---3--:R-:W3:Y:S01]  /*24a10*/  LDL.LU R248, [R1+0xca4] ;  /* 0x000ca40001f87983 */ /* 0x008ee20000300800 */
[----:B--2---:R-:W-:-:S05]  /*24a20*/  IADD3.X R21, R21, UR4, RZ, P5, !PT ;  /* 0x0000000415157c10 */ /* 0x004fca000affe4ff */
[----:B------:R1:W-:Y:S01]  /*24a30*/  STL [R1+0xa94], R21 ;  /* 0x000a941501007387 */ /* 0x0003e20000100800 */
[----:B----4-:R-:W-:-:S03]  /*24a40*/  IADD3 R249, P5, R249, UR5, RZ ;  /* 0x00000005f9f97c10 */ /* 0x010fc6000ffbe0ff */
[----:B-1----:R-:W2:Y:S01]  /*24a50*/  LDL.LU R21, [R1+0x108c] ;  /* 0x00108c0001157983 */ /* 0x002ea20000300800 */
[----:B---3--:R-:W-:-:S03]  /*24a60*/  IADD3.X R248, R248, UR4, RZ, P6, !PT ;  /* 0x00000004f8f87c10 */ /* 0x008fc6000b7fe4ff */
        /* <DEDUP_REMOVED lines=491> */
[----:B------:R-:W-:Y:S01]  /*26920*/  STL [R1+0xe04], R21 ;  /* 0x000e041501007387 */ /* 0x000fe20000100800 */
[----:B----4-:R-:W-:Y:S02]  /*26930*/  IADD3.X R249, R249, UR4, RZ, P4, !PT ;  /* 0x00000004f9f97c10 */ /* 0x010fe4000a7fe4ff */
[----:B---3--:R-:W-:-:S03]  /*26940*/  IADD3 R248, P4, R248, UR5, RZ ;  /* 0x00000005f8f87c10 */ /* 0x008fc6000ff9e0ff */
[----:B------:R1:W-:Y:S04]  /*26950*/  STL [R1+0xe28], R249 ;  /* 0x000e28f901007387 */ /* 0x0003e80000100800 */
[----:B-1----:R-:W2:Y:S04]  /*26960*/  LDL.LU R249, [R1+0xe20] ;  /* 0x000e200001f97983 */ /* 0x002ea80000300800 */
[----:B------:R1:W-:Y:S04]  /*26970*/  STL [R1+0xdfc], R248 ;  /* 0x000dfcf801007387 */ /* 0x0003e80000100800 */
[----:B-1----:R-:W3:Y:S01]  /*26980*/  LDL.LU R248, [R1+0xdf4] ;  /* 0x000df40001f87983 */ /* 0x002ee20000300800 */
[----:B--2---:R-:W-:-:S05]  /*26990*/  IADD3.X R249, R249, UR4, RZ, P5, !PT ;  /* 0x00000004f9f97c10 */ /* 0x004fca000affe4ff */
[----:B------:R1:W-:Y:S01]  /*269a0*/  STL [R1+0xe20], R249 ;  /* 0x000e20f901007387 */ /* 0x0003e20000100800 */
[----:B---3--:R-:W-:-:S03]  /*269b0*/  IADD3 R248, P5, R248, UR5, RZ ;  /* 0x00000005f8f87c10 */ /* 0x008fc6000ffbe0ff */
        /* <DEDUP_REMOVED lines=509> */
[----:B---3--:R-:W-:-:S05]  /*28990*/  IADD3 R248, P6, R248, UR5, RZ ;  /* 0x00000005f8f87c10 */ /* 0x008fca000ffde0ff */
[----:B------:R2:W-:Y:S04]  /*289a0*/  STL [R1+0x934], R248 ;  /* 0x000934f801007387 */ /* 0x0005e80000100800 */
[----:B------:R-:W3:Y:S04]  /*289b0*/  LDL.LU R21, [R1+0x958] ;  /* 0x0009580001157983 */ /* 0x000ee80000300800 */
[----:B-1----:R-:W4:Y:S04]  /*289c0*/  LDL.LU R249, [R1+0x92c] ;  /* 0x00092c0001f97983 */ /* 0x002f280000300800 */
[----:B--2---:R-:W2:Y:S01]  /*289d0*/  LDL.LU R248, [R1+0x950] ;  /* 0x0009500001f87983 */ /* 0x004ea20000300800 */
[----:B---3--:R-:W-:-:S02]  /*289e0*/  IADD3.X R21, R21, UR4, RZ, P1, !PT ;  /* 0x0000000415157c10 */ /* 0x008fc40008ffe4ff */
[----:B----4-:R-:W-:-:S03]  /*289f0*/  IADD3 R249, P1, R249, UR5, RZ ;  /* 0x00000005f9f97c10 */ /* 0x010fc6000ff3e0ff */
[----:B------:R1:W-:Y:S01]  /*28a00*/  STL [R1+0x958], R21 ;  /* 0x0009581501007387 */ /* 0x0003e20000100800 */
[----:B--2---:R-:W-:-:S03]  /*28a10*/  IADD3.X R248, R248, UR4, RZ, P2, !PT ;  /* 0x00000004f8f87c10 */ /* 0x004fc600097fe4ff */
[----:B------:R2:W-:Y:S04]  /*28a20*/  STL [R1+0x92c], R249 ;  /* 0x00092cf901007387 */ /* 0x0005e80000100800 */
[----:B------:R3:W-:Y:S04]  /*28a30*/  STL [R1+0x950], R248 ;  /* 0x000950f801007387 */ /* 0x0007e80000100800 */
[----:B-1----:R-:W4:Y:S04]  /*28a40*/  LDL.LU R21, [R1+0x924] ;  /* 0x0009240001157983 */ /* 0x002f280000300800 */
[----:B--2---:R-:W2:Y:S04]  /*28a50*/  LDL.LU R249, [R1+0x948] ;  /* 0x0009480001f97983 */ /* 0x004ea80000300800 */
[----:B---3--:R-:W3:Y:S01]  /*28a60*/  LDL.LU R248, [R1+0x91c] ;  /* 0x00091c0001f87983 */ /* 0x008ee20000300800 */
[----:B----4-:R-:W-:-:S02]  /*28a70*/  IADD3 R21, P2, R21, UR5, RZ ;  /* 0x0000000515157c10 */ /* 0x010fc4000ff5e0ff */
[----:B--2---:R-:W-:-:S03]  /*28a80*/  IADD3.X R249, R249, UR4, RZ, P3, !PT ;  /* 0x00000004f9f97c10 */ /* 0x004fc60009ffe4ff */
[----:B------:R1:W-:Y:S01]  /*28a90*/  STL [R1+0x924], R21 ;  /* 0x0009241501007387 */ /* 0x0003e20000100800 */
[----:B---3--:R-:W-:-:S03]  /*28aa0*/  IADD3 R248, P3, R248, UR5, RZ ;  /* 0x00000005f8f87c10 */ /* 0x008fc6000ff7e0ff */
[----:B------:R2:W-:Y:S04]  /*28ab0*/  STL [R1+0x948], R249 ;  /* 0x000948f901007387 */ /* 0x0005e80000100800 */
[----:B------:R3:W-:Y:S04]  /*28ac0*/  STL [R1+0x91c], R248 ;  /* 0x00091cf801007387 */ /* 0x0007e80000100800 */
[----:B-1----:R-:W4:Y:S04]  /*28ad0*/  LDL.LU R21, [R1+0x940] ;  /* 0x0009400001157983 */ /* 0x002f280000300800 */
[----:B--2---:R-:W2:Y:S04]  /*28ae0*/  LDL.LU R249, [R1+0x914] ;  /* 0x0009140001f97983 */ /* 0x004ea80000300800 */
[----:B---3--:R-:W3:Y:S01]  /*28af0*/  LDL.LU R248, [R1+0x938] ;  /* 0x0009380001f87983 */ /* 0x008ee20000300800 */
[----:B----4-:R-:W-:-:S02]  /*28b00*/  IADD3.X R21, R21, UR4, RZ, P4, !PT ;  /* 0x0000000415157c10 */ /* 0x010fc4000a7fe4ff */
[----:B--2---:R-:W-:-:S03]  /*28b10*/  IADD3 R249, P4, R249, UR5, RZ ;  /* 0x00000005f9f97c10 */ /* 0x004fc6000ff9e0ff */
[----:B------:R1:W-:Y:S01]  /*28b20*/  STL [R1+0x940], R21 ;  /* 0x0009401501007387 */ /* 0x0003e20000100800 */
[----:B---3--:R-:W-:-:S03]  /*28b30*/  IADD3.X R248, R248, UR4, RZ, P5, !PT ;  /* 0x00000004f8f87c10 */ /* 0x008fc6000affe4ff */
        /* <DEDUP_REMOVED lines=331> */
[----:B------:R-:W-:Y:S01]  /*29ff0*/  STL [R1+0x75c], R21 ;  /* 0x00075c1501007387 */ /* 0x000fe20000100800 */
[----:B---3--:R-:W-:-:S03]  /*2a000*/  IADD3 R248, P6, R248, UR5, RZ ;  /* 0x00000005f8f87c10 */ /* 0x008fc6000ffde0ff */
[----:B------:R-:W-:Y:S04]  /*2a010*/  STL [R1+0x780], R249 ;  /* 0x000780f901007387 */ /* 0x000fe80000100800 */
[----:B------:R1:W-:Y:S02]  /*2a020*/  STL [R1+0x754], R248 ;  /* 0x000754f801007387 */ /* 0x0003e40000100800 */
[----:B-1----:R-:W-:Y:S02]  /*2a030*/  IMAD.MOV.U32 R248, RZ, RZ, R5 ;  /* 0x000000fffff87224 */ /* 0x002fe400078e0005 */
[----:B------:R-:W-:Y:S02]  /*2a040*/  IMAD.MOV.U32 R5, RZ, RZ, R13 ;  /* 0x000000ffff057224 */ /* 0x000fe400078e000d */
[----:B------:R-:W-:-:S02]  /*2a050*/  IMAD.MOV.U32 R13, RZ, RZ, R0 ;  /* 0x000000ffff0d7224 */ /* 0x000fc400078e0000 */
[----:B------:R-:W-:Y:S02]  /*2a060*/  IMAD.MOV.U32 R0, RZ, RZ, R4 ;  /* 0x000000ffff007224 */ /* 0x000fe400078e0004 */
[----:B------:R-:W2:Y:S01]  /*2a070*/  LDL.LU R4, [R1+0x770] ;  /* 0x0007700001047983 */ /* 0x000ea20000300800 */
[----:B------:R-:W-:Y:S02]  /*2a080*/  IADD3.X R226, R226, UR4, RZ, P1, !PT ;  /* 0x00000004e2e27c10 */ /* 0x000fe40008ffe4ff */
[----:B------:R-:W-:Y:S01]  /*2a090*/  IADD3 R227, P1, R227, UR5, RZ ;  /* 0x00000005e3e37c10 */ /* 0x000fe2000ff3e0ff */
[----:B------:R-:W3:Y:S04]  /*2a0a0*/  LDL.LU R21, [R1+0x744] ;  /* 0x0007440001157983 */ /* 0x000ee80000300800 */
[----:B------:R-:W4:Y:S04]  /*2a0b0*/  LDL.LU R249, [R1+0x768] ;  /* 0x0007680001f97983 */ /* 0x000f280000300800 */
[----:B------:R1:W-:Y:S04]  /*2a0c0*/  STL [R1+0x778], R226 ;  /* 0x000778e201007387 */ /* 0x0003e80000100800 */
[----:B-1----:R0:W5:Y:S04]  /*2a0d0*/  LDL.LU R226, [R1+0x116c] ;  /* 0x00116c0001e27983 */ /* 0x0021680000300800 */
[----:B------:R1:W-:Y:S04]  /*2a0e0*/  STL [R1+0x74c], R227 ;  /* 0x00074ce301007387 */ /* 0x0003e80000100800 */
[----:B-1----:R0:W5:Y:S01]  /*2a0f0*/  LDL.LU R227, [R1+0x1168] ;  /* 0x0011680001e37983 */ /* 0x0021620000300800 */
[----:B--2---:R-:W-:-:S05]  /*2a100*/  IADD3.X R4, R4, UR4, RZ, P2, !PT ;  /* 0x0000000404047c10 */ /* 0x004fca00097fe4ff */
[----:B------:R1:W-:Y:S04]  /*2a110*/  STL [R1+0x770], R4 ;  /* 0x0007700401007387 */ /* 0x0003e80000100800 */
[----:B-1----:R-:W2:Y:S01]  /*2a120*/  LDL.LU R4, [R1+0x1164] ;  /* 0x0011640001047983 */ /* 0x002ea20000300800 */
[----:B---3--:R-:W-:Y:S02]  /*2a130*/  IADD3 R21, P2, R21, UR5, RZ ;  /* 0x0000000515157c10 */ /* 0x008fe4000ff5e0ff */
[----:B----4-:R-:W-:-:S03]  /*2a140*/  IADD3.X R249, R249, UR4, RZ, P3, !PT ;  /* 0x00000004f9f97c10 */ /* 0x010fc60009ffe4ff */
[----:B------:R1:W-:Y:S04]  /*2a150*/  STL [R1+0x744], R21 ;  /* 0x0007441501007387 */ /* 0x0003e80000100800 */
[----:B-1----:R-:W3:Y:S04]  /*2a160*/  LDL.LU R21, [R1+0x734] ;  /* 0x0007340001157983 */ /* 0x002ee80000300800 */
[----:B------:R-:W-:Y:S01]  /*2a170*/  STL [R1+0x768], R249 ;  /* 0x000768f901007387 */ /* 0x000fe20000100800 */
[----:B--2---:R-:W-:-:S05]  /*2a180*/  IADD3 R4, P3, R4, UR5, RZ ;  /* 0x0000000504047c10 */ /* 0x004fca000ff7e0ff */
[----:B------:R1:W-:Y:S04]  /*2a190*/  STL [R1+0x73c], R4 ;  /* 0x00073c0401007387 */ /* 0x0003e80000100800 */
[----:B-1----:R-:W2:Y:S01]  /*2a1a0*/  LDL.LU R4, [R1+0x1160] ;  /* 0x0011600001047983 */ /* 0x002ea20000300800 */
[----:B------:R-:W-:Y:S02]  /*2a1b0*/  IMAD.MOV.U32 R249, RZ, RZ, R5 ;  /* 0x000000fffff97224 */ /* 0x000fe400078e0005 */
[----:B------:R-:W-:Y:S02]  /*2a1c0*/  IMAD.MOV.U32 R5, RZ, RZ, R0 ;  /* 0x000000ffff057224 */ /* 0x000fe400078e0000 */
[----:B------:R-:W-:Y:S02]  /*2a1d0*/  IMAD.MOV.U32 R0, RZ, RZ, R3 ;  /* 0x000000ffff007224 */ /* 0x000fe400078e0003 */
[----:B------:R-:W4:Y:S01]  /*2a1e0*/  LDL.LU R3, [R1+0x72c] ;  /* 0x00072c0001037983 */ /* 0x000f220000300800 */
[----:B--2---:R-:W-:-:S02]  /*2a1f0*/  IADD3.X R4, R4, UR4, RZ, P4, !PT ;  /* 0x0000000404047c10 */ /* 0x004fc4000a7fe4ff */
[----:B---3--:R-:W-:-:S03]  /*2a200*/  IADD3 R21, P4, R21, UR5, RZ ;  /* 0x0000000515157c10 */ /* 0x008fc6000ff9e0ff */
[----:B------:R1:W-:Y:S04]  /*2a210*/  STL [R1+0x760], R4 ;  /* 0x0007600401007387 */ /* 0x0003e80000100800 */
[----:B-1----:R-:W2:Y:S04]  /*2a220*/  LDL.LU R4, [R1+0x750] ;  /* 0x0007500001047983 */ /* 0x002ea80000300800 */
[----:B------:R1:W-:Y:S04]  /*2a230*/  STL [R1+0x734], R21 ;  /* 0x0007341501007387 */ /* 0x0003e80000100800 */
[----:B-1----:R-:W3:Y:S01]  /*2a240*/  LDL.LU R21, [R1+0x748] ;  /* 0x0007480001157983 */ /* 0x002ee20000300800 */
[----:B------:R-:W-:-:S02]  /*2a250*/  IADD3.X R228, R228, UR4, RZ, P5, !PT ;  /* 0x00000004e4e47c10 */ /* 0x000fc4000affe4ff */
[----:B----4-:R-:W-:-:S03]  /*2a260*/  IADD3 R3, P5, R3, UR5, RZ ;  /* 0x0000000503037c10 */ /* 0x010fc6000ffbe0ff */
[----:B------:R1:W-:Y:S01]  /*2a270*/  STL [R1+0x758], R228 ;  /* 0x000758e401007387 */ /* 0x0003e20000100800 */
[----:B------:R-:W-:Y:S02]  /*2a280*/  IADD3.X R231, R231, UR4, RZ, P2, !PT ;  /* 0x00000004e7e77c10 */ /* 0x000fe400097fe4ff */
[----:B------:R-:W-:Y:S01]  /*2a290*/  IADD3 R232, P2, R232, UR5, RZ ;  /* 0x00000005e8e87c10 */ /* 0x000fe2000ff5e0ff */
[----:B-1----:R0:W5:Y:S04]  /*2a2a0*/  LDL.LU R228, [R1+0x115c] ;  /* 0x00115c0001e47983 */ /* 0x0021680000300800 */
[----:B------:R1:W-:Y:S01]  /*2a2b0*/  STL [R1+0x72c], R3 ;  /* 0x00072c0301007387 */ /* 0x0003e20000100800 */
[----:B------:R-:W-:-:S03]  /*2a2c0*/  IADD3.X R233, R233, UR4, RZ, P3, !PT ;  /* 0x00000004e9e97c10 */ /* 0x000fc60009ffe4ff */
[----:B-1----:R-:W4:Y:S01]  /*2a2d0*/  LDL.LU R3, [R1+0x6e0] ;  /* 0x0006e00001037983 */ /* 0x002f220000300800 */
[----:B------:R-:W-:Y:S02]  /*2a2e0*/  IADD3 R234, P3, R234, UR5, RZ ;  /* 0x00000005eaea7c10 */ /* 0x000fe4000ff7e0ff */
[----:B------:R-:W-:Y:S02]  /*2a2f0*/  IADD3.X R235, R235, UR4, RZ, P4, !PT ;  /* 0x00000004ebeb7c10 */ /* 0x000fe4000a7fe4ff */
[----:B------:R-:W-:Y:S02]  /*2a300*/  IADD3 R240, P4, R240, UR5, RZ ;  /* 0x00000005f0f07c10 */ /* 0x000fe4000ff9e0ff */
[----:B------:R-:W-:Y:S02]  /*2a310*/  IADD3.X R241, R241, UR4, RZ, P5, !PT ;  /* 0x00000004f1f17c10 */ /* 0x000fe4000affe4ff */
[----:B------:R-:W-:Y:S02]  /*2a320*/  IADD3 R242, P5, R242, UR5, RZ ;  /* 0x00000005f2f27c10 */ /* 0x000fe4000ffbe0ff */
[----:B------:R-:W-:-:S02]  /*2a330*/  IADD3.X R244, R244, UR4, RZ, P2, !PT ;  /* 0x00000004f4f47c10 */ /* 0x000fc400097fe4ff */
[----:B------:R-:W-:Y:S02]  /*2a340*/  IADD3 R237, P2, R237, UR5, RZ ;  /* 0x00000005eded7c10 */ /* 0x000fe4000ff5e0ff */
[----:B------:R-:W-:Y:S02]  /*2a350*/  IADD3.X R245, R245, UR4, RZ, P3, !PT ;  /* 0x00000004f5f57c10 */ /* 0x000fe40009ffe4ff */
[----:B------:R-:W-:Y:S02]  /*2a360*/  IADD3 R252, P3, R252, UR5, RZ ;  /* 0x00000005fcfc7c10 */ /* 0x000fe4000ff7e0ff */
[----:B------:R-:W-:Y:S02]  /*2a370*/  IADD3.X R20, R20, UR4, RZ, P4, !PT ;  /* 0x0000000414147c10 */ /* 0x000fe4000a7fe4ff */
[----:B------:R-:W-:Y:S02]  /*2a380*/  IADD3 R16, P4, R16, UR5, RZ ;  /* 0x0000000510107c10 */ /* 0x000fe4000ff9e0ff */
[----:B------:R-:W-:-:S02]  /*2a390*/  IADD3.X R17, R17, UR4, RZ, P5, !PT ;  /* 0x0000000411117c10 */ /* 0x000fc4000affe4ff */
[----:B------:R-:W-:Y:S02]  /*2a3a0*/  IADD3 R12, P5, R12, UR5, RZ ;  /* 0x000000050c0c7c10 */ /* 0x000fe4000ffbe0ff */
[----:B--2---:R-:W-:Y:S02]  /*2a3b0*/  IADD3.X R4, R4, UR4, RZ, P6, !PT ;  /* 0x0000000404047c10 */ /* 0x004fe4000b7fe4ff */
[----:B------:R-:W-:-:S03]  /*2a3c0*/  IADD3 R229, P6, R229, UR5, RZ ;  /* 0x00000005e5e57c10 */ /* 0x000fc6000ffde0ff */
[----:B------:R1:W-:Y:S01]  /*2a3d0*/  STL [R1+0x750], R4 ;  /* 0x0007500401007387 */ /* 0x0003e20000100800 */
[----:B---3--:R-:W-:Y:S02]  /*2a3e0*/  IADD3.X R21, R21, UR4, RZ, P1, !PT ;  /* 0x0000000415157c10 */ /* 0x008fe40008ffe4ff */
[----:B------:R-:W-:Y:S01]  /*2a3f0*/  IADD3 R230, P1, R230, UR5, RZ ;  /* 0x00000005e6e67c10 */ /* 0x000fe2000ff3e0ff */
[----:B-1----:R-:W2:Y:S04]  /*2a400*/  LDL.LU R4, [R1+0x6d0] ;  /* 0x0006d00001047983 */ /* 0x002ea80000300800 */
[----:B------:R1:W-:Y:S04]  /*2a410*/  STL [R1+0x724], R229 ;  /* 0x000724e501007387 */ /* 0x0003e80000100800 */
[----:B-1----:R0:W5:Y:S04]  /*2a420*/  LDL.LU R229, [R1+0x1158] ;  /* 0x0011580001e57983 */ /* 0x0021680000300800 */
[----:B------:R1:W-:Y:S04]  /*2a430*/  STL [R1+0x748], R21 ;  /* 0x0007481501007387 */ /* 0x0003e80000100800 */
[----:B-1----:R-:W3:Y:S04]  /*2a440*/  LDL.LU R21, [R1+0x6b8] ;  /* 0x0006b80001157983 */ /* 0x002ee80000300800 */
[----:B------:R1:W-:Y:S04]  /*2a450*/  STL [R1+0x71c], R230 ;  /* 0x00071ce601007387 */ /* 0x0003e80000100800 */
[----:B-1----:R0:W5:Y:S04]  /*2a460*/  LDL.LU R230, [R1+0x1154] ;  /* 0x0011540001e67983 */ /* 0x0021680000300800 */
[----:B------:R1:W-:Y:S04]  /*2a470*/  STL [R1+0x740], R231 ;  /* 0x000740e701007387 */ /* 0x0003e80000100800 */
[----:B-1----:R0:W5:Y:S04]  /*2a480*/  LDL.LU R231, [R1+0x1150] ;  /* 0x0011500001e77983 */ /* 0x0021680000300800 */
[----:B------:R1:W-:Y:S01]  /*2a490*/  STL [R1+0x714], R232 ;  /* 0x000714e801007387 */ /* 0x0003e20000100800 */
[----:B------:R-:W-:-:S03]  /*2a4a0*/  IADD3.X R243, R243, UR4, RZ, P6, !PT ;  /* 0x00000004f3f37c10 */ /* 0x000fc6000b7fe4ff */
[----:B-1----:R0:W5:Y:S04]  /*2a4b0*/  LDL.LU R232, [R1+0x114c] ;  /* 0x00114c0001e87983 */ /* 0x0021680000300800 */
[----:B------:R1:W-:Y:S01]  /*2a4c0*/  STL [R1+0x738], R233 ;  /* 0x000738e901007387 */ /* 0x0003e20000100800 */
[----:B------:R-:W-:-:S03]  /*2a4d0*/  IADD3 R248, P6, R248, UR5, RZ ;  /* 0x00000005f8f87c10 */ /* 0x000fc6000ffde0ff */
[----:B-1----:R0:W5:Y:S04]  /*2a4e0*/  LDL.LU R233, [R1+0x1148] ;  /* 0x0011480001e97983 */ /* 0x0021680000300800 */
[----:B------:R1:W-:Y:S01]  /*2a4f0*/  STL [R1+0x70c], R234 ;  /* 0x00070cea01007387 */ /* 0x0003e20000100800 */
[----:B------:R-:W-:-:S03]  /*2a500*/  IADD3.X R249, R249, UR4, RZ, P1, !PT ;  /* 0x00000004f9f97c10 */ /* 0x000fc60008ffe4ff */
[----:B-1----:R0:W5:Y:S04]  /*2a510*/  LDL.LU R234, [R1+0x1144] ;  /* 0x0011440001ea7983 */ /* 0x0021680000300800 */
[----:B------:R1:W-:Y:S01]  /*2a520*/  STL [R1+0x730], R235 ;  /* 0x000730eb01007387 */ /* 0x0003e20000100800 */
[----:B------:R-:W-:-:S03]  /*2a530*/  IADD3 R236, P1, R236, UR5, RZ ;  /* 0x00000005ecec7c10 */ /* 0x000fc6000ff3e0ff */
[----:B-1----:R0:W5:Y:S04]  /*2a540*/  LDL.LU R235, [R1+0x1140] ;  /* 0x0011400001eb7983 */ /* 0x0021680000300800 */
[----:B------:R1:W-:Y:S04]  /*2a550*/  STL [R1+0x704], R240 ;  /* 0x000704f001007387 */ /* 0x0003e80000100800 */
        /* <DEDUP_REMOVED lines=37> */
[----:B-1----:R-:W4:Y:S01]  /*2a7b0*/  LDL.LU R0, [R1+0x10f8] ;  /* 0x0010f80001007983 */ /* 0x002f220000300800 */
[----:B------:R-:W-:Y:S01]  /*2a7c0*/  WARPGROUP.ARRIVE ;  /* 0x00000000000079c5 */ /* 0x000fe20000000000 */
[----:B------:R-:W-:Y:S01]  /*2a7d0*/  UMOV UR8, UR28 ;  /* 0x0000001c00087c82 */ /* 0x000fe20008000000 */
[----:B------:R-:W-:-:S04]  /*2a7e0*/  UMOV UR9, UR29 ;  /* 0x0000001d00097c82 */ /* 0x000fc80008000000 */
[----:B------:R-:W-:Y:S01]  /*2a7f0*/  HGMMA.64x256x16.F32 R24, gdesc[UR8].tnspA, R24, gsb0 ;  /* 0x23e00000081879f0 */ /* 0x000fe20008000818 */
[----:B------:R-:W-:Y:S01]  /*2a800*/  UMOV UR40, UR48 ;  /* 0x0000003000287c82 */ /* 0x000fe20008000000 */
[----:B------:R-:W-:Y:S01]  /*2a810*/  UMOV UR41, UR49 ;  /* 0x0000003100297c82 */ /* 0x000fe20008000000 */
[----:B----4-:R-:W-:-:S05]  /*2a820*/  IADD3 R0, P1, R0, UR5, RZ ;  /* 0x0000000500007c10 */ /* 0x010fca000ff3e0ff */
[----:B------:R1:W-:Y:S04]  /*2a830*/  STL [R1+0x6bc], R0 ;  /* 0x0006bc0001007387 */ /* 0x0003e80000100800 */
[----:B-1----:R-:W4:Y:S01]  /*2a840*/  LDL.LU R0, [R1+0x10f4] ;  /* 0x0010f40001007983 */ /* 0x002f220000300800 */
[----:B------:R-:W-:Y:S02]  /*2a850*/  WARPGROUP.DEPBAR.LE gsb0, 0x0 ;  /* 0x00008000000079c5 */ /* 0x000fe40000010000 */
[----:B------:R-:W-:-:S13]  /*2a860*/  WARPGROUP.ARRIVE ;  /* 0x00000000000079c5 */ /* 0x000fda0000000000 */
[----:B------:R-:W-:Y:S01]  /*2a870*/  HGMMA.64x256x16.F32 R24, gdesc[UR40].tnspA, R24, gsb0 ;  /* 0x23e00000281879f0 */ /* 0x000fe20008000818 */
[----:B------:R-:W-:Y:S01]  /*2a880*/  UMOV UR44, UR52 ;  /* 0x00000034002c7c82 */ /* 0x000fe20008000000 */
[----:B------:R-:W-:Y:S01]  /*2a890*/  UMOV UR45, UR53 ;  /* 0x00000035002d7c82 */ /* 0x000fe20008000000 */
[----:B------:R-:W-:Y:S02]  /*2a8a0*/  IADD3.X R3, R3, UR4, RZ, P2, !PT ;  /* 0x0000000403037c10 */ /* 0x000fe400097fe4ff */
[----:B--2---:R-:W-:-:S03]  /*2a8b0*/  IADD3.X R4, R4, UR4, RZ, P4, !PT ;  /* 0x0000000404047c10 */ /* 0x004fc6000a7fe4ff */
[----:B------:R1:W-:Y:S04]  /*2a8c0*/  STL [R1+0x6e0], R3 ;  /* 0x0006e00301007387 */ /* 0x0003e80000100800 */
[----:B-1----:R-:W2:Y:S01]  /*2a8d0*/  LDL.LU R3, [R1+0x10f0] ;  /* 0x0010f00001037983 */ /* 0x002ea20000300800 */
[----:B------:R-:W-:Y:S01]  /*2a8e0*/  UMOV UR12, UR32 ;  /* 0x00000020000c7c82 */ /* 0x000fe20008000000 */
[----:B------:R-:W-:Y:S01]  /*2a8f0*/  UMOV UR13, UR33 ;  /* 0x00000021000d7c82 */ /* 0x000fe20008000000 */
[----:B------:R-:W-:Y:S02]  /*2a900*/  WARPGROUP.DEPBAR.LE gsb0, 0x0 ;  /* 0x00008000000079c5 */ /* 0x000fe40000010000 */
[----:B------:R-:W-:-:S11]  /*2a910*/  WARPGROUP.ARRIVE ;  /* 0x00000000000079c5 */ /* 0x000fd60000000000 */
[----:B------:R-:W-:Y:S01]  /*2a920*/  HGMMA.64x256x16.F32 R24, gdesc[UR44].tnspA, R24, gsb0 ;  /* 0x23e000002c1879f0 */ /* 0x000fe20008000818 */
[----:B----4-:R-:W-:-:S05]  /*2a930*/  IADD3.X R0, R0, UR4, RZ, P3, !PT ;  /* 0x0000000400007c10 */ /* 0x010fca0009ffe4ff */
[----:B------:R1:W-:Y:S04]  /*2a940*/  STL [R1+0x6d8], R0 ;  /* 0x0006d80001007387 */ /* 0x0003e80000100800 */
[----:B-1----:R0:W5:Y:S04]  /*2a950*/  LDL.LU R0, [R1+0x10ec] ;  /* 0x0010ec0001007983 */ /* 0x0021680000300800 */
[----:B------:R1:W-:Y:S04]  /*2a960*/  STL [R1+0x6d0], R4 ;  /* 0x0006d00401007387 */ /* 0x0003e80000100800 */
[----:B-1----:R-:W4:Y:S01]  /*2a970*/  LDL.LU R4, [R1+0x10e8] ;  /* 0x0010e80001047983 */ /* 0x002f220000300800 */
[----:B--2---:R-:W-:-:S02]  /*2a980*/  IADD3.X R3, R3, UR4, RZ, P6, !PT ;  /* 0x0000000403037c10 */ /* 0x004fc4000b7fe4ff */
[----:B---3--:R-:W-:Y:S01]  /*2a990*/  IADD3.X R21, R21, UR4, RZ, P1, !PT ;  /* 0x0000000415157c10 */ /* 0x008fe20008ffe4ff */
[----:B------:R-:W-:Y:S02]  /*2a9a0*/  WARPGROUP.DEPBAR.LE gsb0, 0x0 ;  /* 0x00008000000079c5 */ /* 0x000fe40000010000 */
[----:B------:R-:W-:-:S06]  /*2a9b0*/  WARPGROUP.ARRIVE ;  /* 0x00000000000079c5 */ /* 0x000fcc0000000000 */
[----:B------:R-:W-:Y:S01]  /*2a9c0*/  HGMMA.64x256x16.F32 R24, gdesc[UR12].tnspA, R24, gsb0 ;  /* 0x23e000000c1879f0 */ /* 0x000fe20008000818 */
[----:B----4-:R-:W-:-:S05]  /*2a9d0*/  IADD3.X R4, R4, UR4, RZ, P5, !PT ;  /* 0x0000000404047c10 */ /* 0x010fca000affe4ff */
[----:B------:R1:W-:Y:S04]  /*2a9e0*/  STL [R1+0x6c8], R4 ;  /* 0x0006c80401007387 */ /* 0x0003e80000100800 */
[----:B-1----:R0:W5:Y:S04]  /*2a9f0*/  LDL.LU R4, [R1+0x10e4] ;  /* 0x0010e40001047983 */ /* 0x0021680000300800 */
[----:B------:R1:W-:Y:S04]  /*2aa00*/  STL [R1+0x6c0], R3 ;  /* 0x0006c00301007387 */ /* 0x0003e80000100800 */
[----:B-1----:R0:W5:Y:S04]  /*2aa10*/  LDL.LU R3, [R1+0x10e0] ;  /* 0x0010e00001037983 */ /* 0x0021680000300800 */
[----:B------:R1:W-:Y:S02]  /*2aa20*/  STL [R1+0x6b8], R21 ;  /* 0x0006b81501007387 */ /* 0x0003e40000100800 */
[----:B-1----:R-:W1:Y:S02]  /*2aa30*/  LDC R21, c[0x0][0x238] ;  /* 0x00008e00ff157b82 */ /* 0x002e640000000800 */
[----:B-1----:R-:W-:-:S04]  /*2aa40*/  IMAD.SHL.U32 R21, R21, 0x40, RZ ;  /* 0x0000004015157824 */ /* 0x002fc800078e00ff */
[----:B------:R-:W-:Y:S01]  /*2aa50*/  IMAD.SHL.U32 R21, R21, 0x2, RZ ;  /* 0x0000000215157824 */ /* 0x000fe200078e00ff */
[----:B------:R-:W-:Y:S02]  /*2aa60*/  WARPGROUP.DEPBAR.LE gsb0, 0x0 ;  /* 0x00008000000079c5 */ /* 0x000fe40000010000 */
[----:B0-----:R-:W-:Y:S05]  /*2aa70*/  @P0 BRA `(.L_x_1) ;  /* 0xfffffeb800140947 */ /* 0x001fea000383ffff */
[----:B------:R-:W2:Y:S04]  /*2aa80*/  LDL.LU R2, [R1+0x3d4] ;  /* 0x0003d40001027983 */ /* 0x000ea80000300800 */
[----:B------:R-:W2:Y:S04]  /*2aa90*/  LDL.LU R21, [R1+0x3d0] ;  /* 0x0003d00001157983 */ /* 0x000ea80000300800 */
[----:B-----5:R-:W3:Y:S04]  /*2aaa0*/  LDL.LU R4, [R1+0x3e4] ;  /* 0x0003e40001047983 */ /* 0x020ee80000300800 */
[----:B------:R-:W3:Y:S04]  /*2aab0*/  LDL.LU R0, [R1+0x3e0] ;  /* 0x0003e00001007983 */ /* 0x000ee80000300800 */
[----:B------:R-:W4:Y:S04]  /*2aac0*/  LDL.LU R9, [R1+0x3dc] ;  /* 0x0003dc0001097983 */ /* 0x000f280000300800 */
[----:B------:R-:W4:Y:S04]  /*2aad0*/  LDL.LU R8, [R1+0x3d8] ;  /* 0x0003d80001087983 */ /* 0x000f280000300800 */
[----:B------:R0:W-:Y:S04]  /*2aae0*/  STL [R1+0x1294], R7 ;  /* 0x0012940701007387 */ /* 0x0001e80000100800 */
[----:B0-----:R-:W2:Y:S04]  /*2aaf0*/  LDL.LU R7, [R1+0x3e8] ;  /* 0x0003e80001077983 */ /* 0x001ea80000300800 */
[----:B------:R0:W-:Y:S04]  /*2ab00*/  STL [R1+0x1290], R6 ;  /* 0x0012900601007387 */ /* 0x0001e80000100800 */
[----:B0-----:R-:W2:Y:S04]  /*2ab10*/  LDL.LU R6, [R1+0x3ec] ;  /* 0x0003ec0001067983 */ /* 0x001ea80000300800 */
[----:B------:R0:W-:Y:S04]  /*2ab20*/  STL [R1+0x128c], R5 ;  /* 0x00128c0501007387 */ /* 0x0001e80000100800 */
[----:B0-----:R-:W3:Y:S04]  /*2ab30*/  LDL.LU R5, [R1+0x3f0] ;  /* 0x0003f00001057983 */ /* 0x001ee80000300800 */
[----:B------:R0:W-:Y:S04]  /*2ab40*/  STL [R1+0x1284], R11 ;  /* 0x0012840b01007387 */ /* 0x0001e80000100800 */
[----:B0-----:R-:W3:Y:S04]  /*2ab50*/  LDL.LU R11, [R1+0x3f4] ;  /* 0x0003f400010b7983 */ /* 0x001ee80000300800 */
[----:B------:R0:W-:Y:S04]  /*2ab60*/  STL [R1+0x1280], R10 ;  /* 0x0012800a01007387 */ /* 0x0001e80000100800 */
[----:B0-----:R-:W4:Y:S04]  /*2ab70*/  LDL.LU R10, [R1+0x3f8] ;  /* 0x0003f800010a7983 */ /* 0x001f280000300800 */
[----:B------:R0:W-:Y:S04]  /*2ab80*/  STL [R1+0x1274], R15 ;  /* 0x0012740f01007387 */ /* 0x0001e80000100800 */
[----:B0-----:R-:W4:Y:S04]  /*2ab90*/  LDL.LU R15, [R1+0x3fc] ;  /* 0x0003fc00010f7983 */ /* 0x001f280000300800 */
[----:B------:R-:W-:Y:S04]  /*2aba0*/  STL [R1+0x1270], R14 ;  /* 0x0012700e01007387 */ /* 0x000fe80000100800 */
[----:B------:R-:W-:Y:S04]  /*2abb0*/  STL [R1+0x126c], R13 ;  /* 0x00126c0d01007387 */ /* 0x000fe80000100800 */
[----:B------:R0:W-:Y:S04]  /*2abc0*/  STL [R1+0x1268], R12 ;  /* 0x0012680c01007387 */ /* 0x0001e80000100800 */
[----:B------:R-:W-:Y:S04]  /*2abd0*/  STL [R1+0x1264], R19 ;  /* 0x0012641301007387 */ /* 0x000fe80000100800 */
[----:B------:R-:W-:Y:S01]  /*2abe0*/  STL [R1+0x1260], R18 ;  /* 0x0012601201007387 */ /* 0x000fe20000100800 */
[----:B0-----:R-:W-:-:S03]  /*2abf0*/  F2FP.F16.F32.PACK_AB R12, R151, R150 ;  /* 0x00000096970c723e */ /* 0x001fc600000000ff */
[----:B------:R-:W-:Y:S04]  /*2ac00*/  STL [R1+0x125c], R17 ;  /* 0x00125c1101007387 */ /* 0x000fe80000100800 */
        /* <DEDUP_REMOVED lines=13> */
[----:B------:R0:W-:Y:S04]  /*2ace0*/  STL [R1+0x10e0], R3 ;  /* 0x0010e00301007387 */ /* 0x0001e80000100800 */
[----:B------:R-:W-:Y:S01]  /*2acf0*/  STL [R1+0x60c], R12 ;  /* 0x00060c0c01007387 */ /* 0x000fe20000100800 */
[----:B0-----:R-:W-:-:S05]  /*2ad00*/  F2FP.F16.F32.PACK_AB R3, R149, R148 ;  /* 0x000000949503723e */ /* 0x001fca00000000ff */
[----:B------:R0:W-:Y:S02]  /*2ad10*/  STL [R1+0x608], R3 ;  /* 0x0006080301007387 */ /* 0x0001e40000100800 */
[----:B0-----:R-:W-:Y:S02]  /*2ad20*/  F2FP.F16.F32.PACK_AB R3, R147, R146 ;  /* 0x000000929303723e */ /* 0x001fe400000000ff */
[----:B---3--:R-:W-:Y:S02]  /*2ad30*/  F2FP.F16.F32.PACK_AB R5, R11, R5 ;  /* 0x000000050b05723e */ /* 0x008fe400000000ff */
[----:B----4-:R-:W-:-:S05]  /*2ad40*/  F2FP.F16.F32.PACK_AB R10, R15, R10 ;  /* 0x0000000a0f0a723e */ /* 0x010fca00000000ff */
[----:B------:R0:W-:Y:S04]  /*2ad50*/  STL [R1+0x604], R10 ;  /* 0x0006040a01007387 */ /* 0x0001e80000100800 */
[----:B------:R2:W-:Y:S04]  /*2ad60*/  STL [R1+0x600], R5 ;  /* 0x0006000501007387 */ /* 0x0005e80000100800 */
[----:B------:R1:W-:Y:S01]  /*2ad70*/  STL [R1+0x3fc], R3 ;  /* 0x0003fc0301007387 */ /* 0x0003e20000100800 */
[----:B0-----:R-:W-:Y:S02]  /*2ad80*/  F2FP.F16.F32.PACK_AB R10, R145, R144 ;  /* 0x00000090910a723e */ /* 0x001fe400000000ff */
[----:B--2---:R-:W-:-:S03]  /*2ad90*/  F2FP.F16.F32.PACK_AB R5, R6, R7 ;  /* 0x000000070605723e */ /* 0x004fc600000000ff */
[----:B------:R-:W-:Y:S01]  /*2ada0*/  STL [R1+0x3f8], R10 ;  /* 0x0003f80a01007387 */ /* 0x000fe20000100800 */
[----:B-1----:R-:W-:-:S03]  /*2adb0*/  F2FP.F16.F32.PACK_AB R3, R4, R0 ;  /* 0x000000000403723e */ /* 0x002fc600000000ff */
[----:B------:R-:W-:Y:S01]  /*2adc0*/  STL [R1+0x3f4], R5 ;  /* 0x0003f40501007387 */ /* 0x000fe20000100800 */
[----:B------:R-:W-:Y:S02]  /*2add0*/  F2FP.F16.F32.PACK_AB R0, R143, R142 ;  /* 0x0000008e8f00723e */ /* 0x000fe400000000ff */
[----:B------:R-:W-:Y:S01]  /*2ade0*/  F2FP.F16.F32.PACK_AB R4, R141, R140 ;  /* 0x0000008c8d04723e */ /* 0x000fe200000000ff */
[----:B------:R0:W-:Y:S04]  /*2adf0*/  STL [R1+0x3f0], R3 ;  /* 0x0003f00301007387 */ /* 0x0001e80000100800 */
[----:B------:R1:W-:Y:S04]  /*2ae00*/  STL [R1+0x3ec], R0 ;  /* 0x0003ec0001007387 */ /* 0x0003e80000100800 */
[----:B------:R2:W-:Y:S01]  /*2ae10*/  STL [R1+0x3e8], R4 ;  /* 0x0003e80401007387 */ /* 0x0005e20000100800 */
[----:B0-----:R-:W-:-:S02]  /*2ae20*/  F2FP.F16.F32.PACK_AB R3, R9, R8 ;  /* 0x000000080903723e */ /* 0x001fc400000000ff */
[----:B-1----:R-:W-:-:S03]  /*2ae30*/  F2FP.F16.F32.PACK_AB R0, R2, R21 ;  /* 0x000000150200723e */ /* 0x002fc600000000ff */
[----:B------:R-:W-:Y:S01]  /*2ae40*/  STL [R1+0x3e4], R3 ;  /* 0x0003e40301007387 */ /* 0x000fe20000100800 */
[----:B------:R-:W-:Y:S02]  /*2ae50*/  IMAD.MOV.U32 R21, RZ, RZ, R251 ;  /* 0x000000ffff157224 */ /* 0x000fe400078e00fb */
[----:B------:R-:W-:Y:S01]  /*2ae60*/  IMAD.MOV.U32 R2, RZ, RZ, R250 ;  /* 0x000000ffff027224 */ /* 0x000fe200078e00fa */
[----:B------:R0:W-:Y:S04]  /*2ae70*/  STL [R1+0x3e0], R0 ;  /* 0x0003e00001007387 */ /* 0x0001e80000100800 */
[----:B------:R-:W3:Y:S04]  /*2ae80*/  LDL.LU R237, [R1+0x26c] ;  /* 0x00026c0001ed7983 */ /* 0x000ee80000300800 */
[----:B------:R-:W4:Y:S04]  /*2ae90*/  LDL.LU R246, [R1+0x264] ;  /* 0x0002640001f67983 */ /* 0x000f280000300800 */
        /* <DEDUP_REMOVED lines=20> */
[----:B--2---:R-:W2:Y:S04]  /*2afe0*/  LDL.LU R4, [R1+0x20c] ;  /* 0x00020c0001047983 */ /* 0x004ea80000300800 */
[----:B0-----:R-:W2:Y:S04]  /*2aff0*/  LDL.LU R0, [R1+0x208] ;  /* 0x0002080001007983 */ /* 0x001ea80000300800 */
[----:B------:R-:W2:Y:S04]  /*2b000*/  LDL.LU R9, [R1+0x204] ;  /* 0x0002040001097983 */ /* 0x000ea80000300800 */
[----:B------:R-:W2:Y:S01]  /*2b010*/  LDL.LU R8, [R1+0x200] ;  /* 0x0002000001087983 */ /* 0x000ea20000300800 */
[----:B------:R-:W-:-:S02]  /*2b020*/  F2FP.F16.F32.PACK_AB R251, R139, R138 ;  /* 0x0000008a8bfb723e */ /* 0x000fc400000000ff */
[----:B------:R-:W-:Y:S02]  /*2b030*/  F2FP.F16.F32.PACK_AB R250, R137, R136 ;  /* 0x0000008889fa723e */ /* 0x000fe400000000ff */
[----:B------:R-:W-:Y:S01]  /*2b040*/  F2FP.F16.F32.PACK_AB R249, R249, R248 ;  /* 0x000000f8f9f9723e */ /* 0x000fe200000000ff */
[----:B------:R-:W-:Y:S01]  /*2b050*/  STL [R1+0x1108], R251 ;  /* 0x001108fb01007387 */ /* 0x000fe20000100800 */
[----:B------:R-:W-:Y:S02]  /*2b060*/  F2FP.F16.F32.PACK_AB R248, R243, R242 ;  /* 0x000000f2f3f8723e */ /* 0x000fe400000000ff */
[----:B------:R-:W-:Y:S01]  /*2b070*/  F2FP.F16.F32.PACK_AB R243, R135, R134 ;  /* 0x0000008687f3723e */ /* 0x000fe200000000ff */
[----:B------:R-:W-:Y:S01]  /*2b080*/  STL [R1+0x110c], R250 ;  /* 0x00110cfa01007387 */ /* 0x000fe20000100800 */
[----:B------:R-:W-:Y:S02]  /*2b090*/  F2FP.F16.F32.PACK_AB R242, R133, R132 ;  /* 0x0000008485f2723e */ /* 0x000fe400000000ff */
[----:B------:R-:W-:Y:S01]  /*2b0a0*/  F2FP.F16.F32.PACK_AB R241, R241, R240 ;  /* 0x000000f0f1f1723e */ /* 0x000fe200000000ff */
[----:B------:R-:W-:Y:S01]  /*2b0b0*/  STL [R1+0x1110], R249 ;  /* 0x001110f901007387 */ /* 0x000fe20000100800 */
[----:B------:R-:W-:-:S02]  /*2b0c0*/  F2FP.F16.F32.PACK_AB R240, R235, R234 ;  /* 0x000000eaebf0723e */ /* 0x000fc400000000ff */
        /* <DEDUP_REMOVED lines=8> */
[----:B------:R-:W-:Y:S01]  /*2b150*/  F2FP.F16.F32.PACK_AB R230, R125, R124 ;  /* 0x0000007c7de6723e */ /* 0x000fe200000000ff */
[----:B------:R-:W-:Y:S01]  /*2b160*/  IMAD.MOV.U32 R127, RZ, RZ, R2 ;  /* 0x000000ffff7f7224 */ /* 0x000fe200078e0002 */
        /* <DEDUP_REMOVED lines=129> */
[----:B---3--:R-:W-:Y:S01]  /*2b980*/  F2FP.F16.F32.PACK_AB R153, R237, R153 ;  /* 0x00000099ed99723e */ /* 0x008fe200000000ff */
[----:B------:R-:W-:Y:S01]  /*2b990*/  STL [R1+0x11cc], R194 ;  /* 0x0011ccc201007387 */ /* 0x000fe20000100800 */
[----:B------:R-:W-:Y:S02]  /*2b9a0*/  F2FP.F16.F32.PACK_AB R147, R43, R42 ;  /* 0x0000002a2b93723e */ /* 0x000fe400000000ff */
[----:B----4-:R-:W-:Y:S01]  /*2b9b0*/  F2FP.F16.F32.PACK_AB R152, R246, R152 ;  /* 0x00000098f698723e */ /* 0x010fe200000000ff */
[----:B------:R-:W-:Y:S01]  /*2b9c0*/  STL [R1+0x11d0], R193 ;  /* 0x0011d0c101007387 */ /* 0x000fe20000100800 */
[----:B------:R-:W-:-:S03]  /*2b9d0*/  F2FP.F16.F32.PACK_AB R146, R41, R40 ;  /* 0x000000282992723e */ /* 0x000fc600000000ff */
[----:B------:R-:W-:Y:S01]  /*2b9e0*/  STL [R1+0x11d4], R192 ;  /* 0x0011d4c001007387 */ /* 0x000fe20000100800 */
[----:B------:R-:W-:-:S03]  /*2b9f0*/  F2FP.F16.F32.PACK_AB R149, R238, R247 ;  /* 0x000000f7ee95723e */ /* 0x000fc600000000ff */
[----:B------:R-:W-:Y:S04]  /*2ba00*/  STL [R1+0x11d8], R191 ;  /* 0x0011d8bf01007387 */ /* 0x000fe80000100800 */
        /* <DEDUP_REMOVED lines=28> */
[----:B--2---:R-:W-:-:S03]  /*2bbd0*/  F2FP.F16.F32.PACK_AB R129, R4, R0 ;  /* 0x000000000481723e */ /* 0x004fc600000000ff */
[----:B------:R-:W-:Y:S04]  /*2bbe0*/  STL [R1+0x1228], R171 ;  /* 0x001228ab01007387 */ /* 0x000fe80000100800 */
[----:B------:R-:W-:Y:S01]  /*2bbf0*/  STL [R1+0x122c], R170 ;  /* 0x00122caa01007387 */ /* 0x000fe20000100800 */
[----:B------:R-:W-:-:S03]  /*2bc00*/  F2FP.F16.F32.PACK_AB R128, R9, R8 ;  /* 0x000000080980723e */ /* 0x000fc600000000ff */
        /* <DEDUP_REMOVED lines=20> */
[----:B------:R1:W-:Y:S04]  /*2bd50*/  STL [R1+0x12c0], R149 ;  /* 0x0012c09501007387 */ /* 0x0003e80000100800 */
[----:B0-----:R-:W2:Y:S04]  /*2bd60*/  LDL.LU R150, [R1+0x1f4] ;  /* 0x0001f40001967983 */ /* 0x001ea80000300800 */
[----:B------:R-:W2:Y:S01]  /*2bd70*/  LDL.LU R126, [R1+0x1f0] ;  /* 0x0001f000017e7983 */ /* 0x000ea20000300800 */
[----:B-1----:R-:W-:-:S03]  /*2bd80*/  IMAD.MOV.U32 R149, RZ, RZ, R21 ;  /* 0x000000ffff957224 */ /* 0x002fc600078e0015 */
[----:B------:R-:W3:Y:S04]  /*2bd90*/  LDL.LU R151, [R1+0x5fc] ;  /* 0x0005fc0001977983 */ /* 0x000ee80000300800 */
        /* <DEDUP_REMOVED lines=221> */
[----:B------:R-:W4:Y:S01]  /*2cb70*/  LDL.LU R100, [R1+0x14] ;  /* 0x0000140001647983 */ /* 0x000f220000300800 */
[----:B------:R-:W-:-:S03]  /*2cb80*/  F2FP.F16.F32.PACK_AB R127, R149, R127 ;  /* 0x0000007f957f723e */ /* 0x000fc600000000ff */
[----:B------:R-:W4:Y:S01]  /*2cb90*/  LDL.LU R102, [R1+0x10] ;  /* 0x0000100001667983 */ /* 0x000f220000300800 */
[----:B--2---:R-:W-:-:S03]  /*2cba0*/  F2FP.F16.F32.PACK_AB R126, R150, R126 ;  /* 0x0000007e967e723e */ /* 0x004fc600000000ff */
[----:B------:R-:W2:Y:S01]  /*2cbb0*/  LDL.LU R101, [R1+0x41c] ;  /* 0x00041c0001657983 */ /* 0x000ea20000300800 */
[----:B---3--:R-:W-:-:S03]  /*2cbc0*/  F2FP.F16.F32.PACK_AB R125, R151, R125 ;  /* 0x0000007d977d723e */ /* 0x008fc600000000ff */
[----:B------:R-:W2:Y:S01]  /*2cbd0*/  LDL.LU R0, [R1+0x418] ;  /* 0x0004180001007983 */ /* 0x000ea20000300800 */
[----:B----4-:R-:W-:-:S03]  /*2cbe0*/  F2FP.F16.F32.PACK_AB R124, R152, R124 ;  /* 0x0000007c987c723e */ /* 0x010fc600000000ff */
[----:B------:R-:W3:Y:S01]  /*2cbf0*/  LDL.LU R2, [R1+0x414] ;  /* 0x0004140001027983 */ /* 0x000ee20000300800 */
[----:B------:R-:W-:-:S03]  /*2cc00*/  F2FP.F16.F32.PACK_AB R119, R153, R119 ;  /* 0x000000779977723e */ /* 0x000fc600000000ff */
[----:B------:R1:W5:Y:S01]  /*2cc10*/  LDL.LU R149, [R1+0x12c0] ;  /* 0x0012c00001957983 */ /* 0x0003620000300800 */
        /* <DEDUP_REMOVED lines=13> */
[----:B------:R1:W5:Y:S04]  /*2ccf0*/  LDL.LU R156, [R1+0x12a4] ;  /* 0x0012a400019c7983 */ /* 0x0003680000300800 */
[----:B------:R1:W5:Y:S04]  /*2cd00*/  LDL.LU R157, [R1+0x12a0] ;  /* 0x0012a000019d7983 */ /* 0x0003680000300800 */
[----:B------:R1:W5:Y:S04]  /*2cd10*/  LDL.LU R158, [R1+0x129c] ;  /* 0x00129c00019e7983 */ /* 0x0003680000300800 */
[----:B------:R1:W5:Y:S04]  /*2cd20*/  LDL.LU R159, [R1+0x1298] ;  /* 0x00129800019f7983 */ /* 0x0003680000300800 */
[----:B------:R-:W4:Y:S02]  /*2cd30*/  LDL.LU R7, [R1+0x1294] ;  /* 0x0012940001077983 */ /* 0x000f240000300800 */
[----:B----4-:R-:W-:-:S02]  /*2cd40*/  F2FP.F16.F32.PACK_AB R7, R6, R7 ;  /* 0x000000070607723e */ /* 0x010fc400000000ff */
[----:B------:R-:W4:Y:S02]  /*2cd50*/  LDL.LU R6, [R1+0x1290] ;  /* 0x0012900001067983 */ /* 0x000f240000300800 */
[----:B----4-:R-:W-:Y:S02]  /*2cd60*/  F2FP.F16.F32.PACK_AB R6, R5, R6 ;  /* 0x000000060506723e */ /* 0x010fe400000000ff */
[----:B------:R-:W4:Y:S01]  /*2cd70*/  LDL.LU R5, [R1+0x128c] ;  /* 0x00128c0001057983 */ /* 0x000f220000300800 */
[----:B------:R-:W-:Y:S02]  /*2cd80*/  F2FP.F16.F32.PACK_AB R4, R11, R4 ;  /* 0x000000040b04723e */ /* 0x000fe400000000ff */
[----:B----4-:R-:W-:Y:S02]  /*2cd90*/  F2FP.F16.F32.PACK_AB R5, R160, R5 ;  /* 0x00000005a005723e */ /* 0x010fe400000000ff */
[----:B------:R1:W5:Y:S04]  /*2cda0*/  LDL.LU R160, [R1+0x1288] ;  /* 0x0012880001a07983 */ /* 0x0003680000300800 */
[----:B------:R-:W4:Y:S02]  /*2cdb0*/  LDL.LU R11, [R1+0x1284] ;  /* 0x00128400010b7983 */ /* 0x000f240000300800 */
[----:B----4-:R-:W-:-:S02]  /*2cdc0*/  F2FP.F16.F32.PACK_AB R11, R10, R11 ;  /* 0x0000000b0a0b723e */ /* 0x010fc400000000ff */
[----:B------:R-:W4:Y:S01]  /*2cdd0*/  LDL.LU R10, [R1+0x1280] ;  /* 0x00128000010a7983 */ /* 0x000f220000300800 */
[----:B------:R-:W-:Y:S02]  /*2cde0*/  F2FP.F16.F32.PACK_AB R9, R162, R9 ;  /* 0x00000009a209723e */ /* 0x000fe400000000ff */
[----:B------:R-:W-:Y:S02]  /*2cdf0*/  F2FP.F16.F32.PACK_AB R8, R15, R8 ;  /* 0x000000080f08723e */ /* 0x000fe400000000ff */
[----:B----4-:R-:W-:Y:S02]  /*2ce00*/  F2FP.F16.F32.PACK_AB R10, R161, R10 ;  /* 0x0000000aa10a723e */ /* 0x010fe400000000ff */
[----:B------:R1:W5:Y:S04]  /*2ce10*/  LDL.LU R161, [R1+0x127c] ;  /* 0x00127c0001a17983 */ /* 0x0003680000300800 */
[----:B------:R1:W5:Y:S04]  /*2ce20*/  LDL.LU R162, [R1+0x1278] ;  /* 0x0012780001a27983 */ /* 0x0003680000300800 */
[----:B------:R-:W4:Y:S02]  /*2ce30*/  LDL.LU R15, [R1+0x1274] ;  /* 0x00127400010f7983 */ /* 0x000f240000300800 */
[----:B----4-:R-:W-:-:S02]  /*2ce40*/  F2FP.F16.F32.PACK_AB R15, R14, R15 ;  /* 0x0000000f0e0f723e */ /* 0x010fc400000000ff */
[----:B------:R-:W4:Y:S02]  /*2ce50*/  LDL.LU R14, [R1+0x1270] ;  /* 0x00127000010e7983 */ /* 0x000f240000300800 */
[----:B----4-:R-:W-:Y:S02]  /*2ce60*/  F2FP.F16.F32.PACK_AB R14, R13, R14 ;  /* 0x0000000e0d0e723e */ /* 0x010fe400000000ff */
[----:B------:R-:W4:Y:S02]  /*2ce70*/  LDL.LU R13, [R1+0x126c] ;  /* 0x00126c00010d7983 */ /* 0x000f240000300800 */
[----:B----4-:R-:W-:Y:S02]  /*2ce80*/  F2FP.F16.F32.PACK_AB R13, R12, R13 ;  /* 0x0000000d0c0d723e */ /* 0x010fe400000000ff */
        /* <DEDUP_REMOVED lines=12> */
[----:B------:R-:W4:Y:S01]  /*2cf50*/  LDL.LU R22, [R1+0x1250] ;  /* 0x0012500001167983 */ /* 0x000f220000300800 */
[----:B------:R-:W-:Y:S02]  /*2cf60*/  F2FP.F16.F32.PACK_AB R21, R20, R21 ;  /* 0x000000151415723e */ /* 0x000fe400000000ff */
[----:B----4-:R-:W-:-:S02]  /*2cf70*/  F2FP.F16.F32.PACK_AB R22, R163, R22 ;  /* 0x00000016a316723e */ /* 0x010fc400000000ff */
[----:B------:R1:W5:Y:S04]  /*2cf80*/  LDL.LU R163, [R1+0x124c] ;  /* 0x00124c0001a37983 */ /* 0x0003680000300800 */
[----:B------:R-:W4:Y:S01]  /*2cf90*/  LDL.LU R20, [R1+0x1248] ;  /* 0x0012480001147983 */ /* 0x000f220000300800 */
[----:B------:R-:W-:Y:S02]  /*2cfa0*/  F2FP.F16.F32.PACK_AB R27, R165, R27 ;  /* 0x0000001ba51b723e */ /* 0x000fe400000000ff */
[----:B------:R-:W-:Y:S02]  /*2cfb0*/  F2FP.F16.F32.PACK_AB R26, R166, R26 ;  /* 0x0000001aa61a723e */ /* 0x000fe400000000ff */
[----:B------:R-:W-:Y:S02]  /*2cfc0*/  F2FP.F16.F32.PACK_AB R25, R167, R25 ;  /* 0x00000019a719723e */ /* 0x000fe400000000ff */
[----:B------:R-:W-:-:S02]  /*2cfd0*/  F2FP.F16.F32.PACK_AB R24, R168, R24 ;  /* 0x00000018a818723e */ /* 0x000fc400000000ff */
[----:B------:R-:W-:Y:S02]  /*2cfe0*/  F2FP.F16.F32.PACK_AB R31, R169, R31 ;  /* 0x0000001fa91f723e */ /* 0x000fe400000000ff */
[----:B------:R-:W-:Y:S02]  /*2cff0*/  F2FP.F16.F32.PACK_AB R30, R170, R30 ;  /* 0x0000001eaa1e723e */ /* 0x000fe400000000ff */
        /* <DEDUP_REMOVED lines=83> */
[----:B----4-:R-:W-:Y:S02]  /*2d530*/  F2FP.F16.F32.PACK_AB R20, R164, R20 ;  /* 0x00000014a414723e */ /* 0x010fe400000000ff */
[----:B------:R1:W5:Y:S04]  /*2d540*/  LDL.LU R164, [R1+0x1244] ;  /* 0x0012440001a47983 */ /* 0x0003680000300800 */
        /* <DEDUP_REMOVED lines=88> */
[----:B------:R1:W5:Y:S01]  /*2dad0*/  LDL.LU R3, [R1+0x10e0] ;  /* 0x0010e00001037983 */ /* 0x0003620000300800 */
[----:B------:R-:W-:-:S02]  /*2dae0*/  F2FP.F16.F32.PACK_AB R102, R100, R102 ;  /* 0x000000666466723e */ /* 0x000fc400000000ff */
[----:B--2---:R-:W-:Y:S02]  /*2daf0*/  F2FP.F16.F32.PACK_AB R101, R101, R0 ;  /* 0x000000006565723e */ /* 0x004fe400000000ff */
[----:B---3--:R-:W-:Y:S02]  /*2db00*/  F2FP.F16.F32.PACK_AB R100, R2, R252 ;  /* 0x000000fc0264723e */ /* 0x008fe400000000ff */
[----:B----4-:R-:W-:Y:S02]  /*2db10*/  F2FP.F16.F32.PACK_AB R239, R247, R239 ;  /* 0x000000eff7ef723e */ /* 0x010fe400000000ff */
[----:B------:R-:W-:Y:S02]  /*2db20*/  F2FP.F16.F32.PACK_AB R238, R246, R238 ;  /* 0x000000eef6ee723e */ /* 0x000fe400000000ff */
[----:B------:R-:W-:Y:S02]  /*2db30*/  F2FP.F16.F32.PACK_AB R237, R245, R237 ;  /* 0x000000edf5ed723e */ /* 0x000fe400000000ff */
[----:B-1----:R-:W-:-:S07]  /*2db40*/  F2FP.F16.F32.PACK_AB R236, R244, R236 ;  /* 0x000000ecf4ec723e */ /* 0x002fce00000000ff */
.L_x_0:
[----:B------:R-:W2:Y:S01]  /*2db50*/  LDL R2, [R1+0x10dc] ;  /* 0x0010dc0001027983 */ /* 0x000ea20000100800 */
[----:B------:R-:W-:Y:S01]  /*2db60*/  ULDC.64 UR4, c[0x0][0x228] ;  /* 0x00008a0000047ab9 */ /* 0x000fe20000000a00 */
[----:B-----5:R-:W-:Y:S01]  /*2db70*/  VIADD R0, R3, 0x1 ;  /* 0x0000000103007836 */ /* 0x020fe20000000000 */
[----:B------:R-:W-:Y:S01]  /*2db80*/  ULDC UR8, c[0x0][0x248] ;  /* 0x0000920000087ab9 */ /* 0x000fe20000000800 */
[----:B------:R-:W1:Y:S01]  /*2db90*/  S2R R244, SR_TID.X ;  /* 0x0000000000f47919 */ /* 0x000e620000002100 */
[----:B------:R-:W-:Y:S01]  /*2dba0*/  ULDC UR9, c[0x0][0x248] ;  /* 0x0000920000097ab9 */ /* 0x000fe20000000800 */
        /* <DEDUP_REMOVED lines=30> */
[C---:B-1----:R-:W-:Y:S01]  /*2dd90*/  IMAD.SHL.U32 R246, R244.reuse, 0x10, RZ ;  /* 0x00000010f4f67824 */ /* 0x042fe200078e00ff */
[----:B------:R-:W-:Y:S01]  /*2dda0*/  ULDC UR31, c[0x0][0x248] ;  /* 0x00009200001f7ab9 */ /* 0x000fe20000000800 */
[C---:B------:R-:W-:Y:S01]  /*2ddb0*/  IMAD.SHL.U32 R245, R244.reuse, 0x40, RZ ;  /* 0x00000040f4f57824 */ /* 0x040fe200078e00ff */
[----:B------:R-:W-:Y:S01]  /*2ddc0*/  ULDC UR50, c[0x0][0x248] ;  /* 0x0000920000327ab9 */ /* 0x000fe20000000800 */
[----:B0-----:R-:W-:Y:S01]  /*2ddd0*/  IMAD.SHL.U32 R247, R244, 0x8, RZ ;  /* 0x00000008f4f77824 */ /* 0x001fe200078e00ff */
[----:B------:R-:W-:Y:S01]  /*2dde0*/  LOP3.LUT R246, R246, 0xf0, RZ, 0xc0, !PT ;  /* 0x000000f0f6f67812 */ /* 0x000fe200078ec0ff */
[----:B------:R-:W-:Y:S01]  /*2ddf0*/  ULDC UR49, c[0x0][0x248] ;  /* 0x0000920000317ab9 */ /* 0x000fe20000000800 */
[----:B------:R-:W-:Y:S01]  /*2de00*/  LOP3.LUT R245, R245, 0x400, RZ, 0xc0, !PT ;  /* 0x00000400f5f57812 */ /* 0x000fe200078ec0ff */
[----:B------:R-:W-:Y:S01]  /*2de10*/  ULDC UR30, c[0x0][0x248] ;  /* 0x00009200001e7ab9 */ /* 0x000fe20000000800 */
[----:B------:R-:W-:Y:S01]  /*2de20*/  LOP3.LUT R244, R244, 0x7f, RZ, 0xc0, !PT ;  /* 0x0000007ff4f47812 */ /* 0x000fe200078ec0ff */
[----:B------:R-:W-:Y:S01]  /*2de30*/  ULDC UR48, c[0x0][0x248] ;  /* 0x0000920000307ab9 */ /* 0x000fe20000000800 */
[----:B------:R-:W-:Y:S01]  /*2de40*/  ULDC UR29, c[0x0][0x248] ;  /* 0x00009200001d7ab9 */ /* 0x000fe20000000800 */
[----:B------:R-:W-:Y:S01]  /*2de50*/  ULDC UR47, c[0x0][0x248] ;  /* 0x00009200002f7ab9 */ /* 0x000fe20000000800 */
[----:B------:R-:W-:Y:S01]  /*2de60*/  LEA R252, R244, UR6, 0x4 ;  /* 0x00000006f4fc7c11 */ /* 0x000fe2000f8e20ff */
[----:B------:R-:W-:Y:S01]  /*2de70*/  ULDC UR46, c[0x0][0x248] ;  /* 0x00009200002e7ab9 */ /* 0x000fe20000000800 */
[----:B------:R-:W-:Y:S01]  /*2de80*/  ULDC UR28, c[0x0][0x248] ;  /* 0x00009200001c7ab9 */ /* 0x000fe20000000800 */
[----:B------:R-:W-:Y:S01]  /*2de90*/  ULDC UR45, c[0x0][0x248] ;  /* 0x00009200002d7ab9 */ /* 0x000fe20000000800 */
[----:B------:R-:W-:Y:S01]  /*2dea0*/  ULDC UR27, c[0x0][0x248] ;  /* 0x00009200001b7ab9 */ /* 0x000fe20000000800 */
[----:B------:R-:W-:Y:S01]  /*2deb0*/  STL [R1+0xa90], R252 ;  /* 0x000a90fc01007387 */ /* 0x000fe20000100800 */
        /* <DEDUP_REMOVED lines=8> */
[----:B------:R-:W-:Y:S01]  /*2df40*/  BAR.SYNC.DEFER_BLOCKING 0x0 ;  /* 0x0000000000007b1d */ /* 0x000fe20000010000 */
[----:B--2---:R-:W-:-:S05]  /*2df50*/  ISETP.GE.AND P0, PT, R2, UR4, PT ;  /* 0x0000000402007c0c */ /* 0x004fca000bf06270 */
[----:B------:R-:W-:Y:S01]  /*2df60*/  ULDC UR4, c[0x0][0x22c] ;  /* 0x00008b0000047ab9 */ /* 0x000fe20000000800 */
[C---:B------:R-:W-:Y:S01]  /*2df70*/  VIADD R2, R3.reuse, 0x3 ;  /* 0x0000000303027836 */ /* 0x040fe20000000000 */
[----:B------:R-:W-:Y:S01]  /*2df80*/  ISETP.LT.AND P1, PT, R0, UR4, !P0 ;  /* 0x0000000400007c0c */ /* 0x000fe2000c721270 */
[----:B------:R-:W-:Y:S01]  /*2df90*/  VIADD R0, R3, 0x2 ;  /* 0x0000000203007836 */ /* 0x000fe20000000000 */
[----:B------:R-:W-:-:S04]  /*2dfa0*/  ULDC UR4, c[0x0][0x22c] ;  /* 0x00008b0000047ab9 */ /* 0x000fc80000000800 */
[----:B------:R-:W-:Y:S01]  /*2dfb0*/  ISETP.LT.AND P4, PT, R0, UR4, !P0 ;  /* 0x0000000400007c0c */ /* 0x000fe2000c781270 */
[----:B------:R-:W-:Y:S01]  /*2dfc0*/  ULDC UR4, c[0x0][0x22c] ;  /* 0x00008b0000047ab9 */ /* 0x000fe20000000800 */
[----:B------:R-:W-:Y:S01]  /*2dfd0*/  IADD3 R0, R245, UR6, R246 ;  /* 0x00000006f5007c10 */ /* 0x000fe2000fffe0f6 */
[----:B------:R-:W-:Y:S01]  /*2dfe0*/  ULDC.64 UR6, c[0x0][0x220] ;  /* 0x0000880000067ab9 */ /* 0x000fe20000000a00 */
[----:B------:R-:W-:Y:S02]  /*2dff0*/  LOP3.LUT R245, R247, 0x300, RZ, 0xc0, !PT ;  /* 0x00000300f7f57812 */ /* 0x000fe400078ec0ff */
[----:B------:R-:W-:Y:S01]  /*2e000*/  ISETP.LT.AND P3, PT, R2, UR4, !P0 ;  /* 0x0000000402007c0c */ /* 0x000fe2000c761270 */
[----:B------:R-:W-:Y:S01]  /*2e010*/  VIADD R2, R3, 0x4 ;  /* 0x0000000403027836 */ /* 0x000fe20000000000 */
[----:B------:R-:W-:Y:S01]  /*2e020*/  ULDC UR4, c[0x0][0x22c] ;  /* 0x00008b0000047ab9 */ /* 0x000fe20000000800 */
[----:B------:R-:W-:-:S03]  /*2e030*/  IMAD.IADD R0, R0, 0x1, R245 ;  /* 0x0000000100007824 */ /* 0x000fc600078e02f5 */
[----:B------:R-:W-:Y:S01]  /*2e040*/  ISETP.LT.AND P6, PT, R2, UR4, !P0 ;  /* 0x0000000402007c0c */ /* 0x000fe2000c7c1270 */
[----:B------:R-:W-:Y:S01]  /*2e050*/  ULDC UR4, c[0x0][0x244] ;  /* 0x0000910000047ab9 */ /* 0x000fe20000000800 */
[----:B------:R-:W-:Y:S01]  /*2e060*/  STSM.16.M88.4 [R0], R236 ;  /* 0x000000ec00007844 */ /* 0x000fe20000000200 */
[----:B------:R-:W-:Y:S06]  /*2e070*/  BAR.SYNC.DEFER_BLOCKING 0x0 ;  /* 0x0000000000007b1d */ /* 0x000fec0000010000 */
[----:B------:R-:W-:Y:S02]  /*2e080*/  LDS.128 R244, [R252] ;  /* 0x00000000fcf47984 */ /* 0x000fe40000000c00 */
[----:B------:R-:W-:Y:S06]  /*2e090*/  BAR.SYNC.DEFER_BLOCKING 0x0 ;  /* 0x0000000000007b1d */ /* 0x000fec0000010000 */
[----:B------:R-:W-:Y:S02]  /*2e0a0*/  STSM.16.M88.4 [R0], R100 ;  /* 0x0000006400007844 */ /* 0x000fe40000000200 */
        /* <DEDUP_REMOVED lines=53> */
[----:B------:R-:W0:Y:S02]  /*2e400*/  LDS.128 R120, [R252] ;  /* 0x00000000fc787984 */ /* 0x000e240000000c00 */
[----:B------:R-:W-:Y:S06]  /*2e410*/  BAR.SYNC.DEFER_BLOCKING 0x0 ;  /* 0x0000000000007b1d */ /* 0x000fec0000010000 */
[----:B------:R-:W-:Y:S02]  /*2e420*/  STSM.16.M88.4 [R0], R112 ;  /* 0x0000007000007844 */ /* 0x000fe40000000200 */
[----:B------:R-:W-:Y:S06]  /*2e430*/  BAR.SYNC.DEFER_BLOCKING 0x0 ;  /* 0x0000000000007b1d */ /* 0x000fec0000010000 */
[----:B0-----:R-:W-:Y:S04]  /*2e440*/  STL.64 [R1+0x3c0], R120 ;  /* 0x0003c07801007387 */ /* 0x001fe80000100a00 */
[----:B------:R-:W-:Y:S04]  /*2e450*/  STL.64 [R1+0x3c8], R122 ;  /* 0x0003c87a01007387 */ /* 0x000fe80000100a00 */
[----:B------:R-:W0:Y:S01]  /*2e460*/  LDS.128 R112, [R252] ;  /* 0x00000000fc707984 */ /* 0x000e220000000c00 */
        /* <DEDUP_REMOVED lines=9> */
[----:B0-----:R0:W-:Y:S04]  /*2e500*/  STL.64 [R1+0x13e8], R56 ;  /* 0x0013e83801007387 */ /* 0x0011e80000100a00 */
[----:B------:R1:W-:Y:S04]  /*2e510*/  STL.64 [R1+0x13d8], R58 ;  /* 0x0013d83a01007387 */ /* 0x0003e80000100a00 */
[----:B0-----:R-:W2:Y:S04]  /*2e520*/  LDL.LU R56, [R1+0x600] ;  /* 0x0006000001387983 */ /* 0x001ea80000300800 */
[----:B------:R-:W0:Y:S01]  /*2e530*/  LDS.128 R48, [R252] ;  /* 0x00000000fc307984 */ /* 0x000e220000000c00 */
[----:B------:R-:W-:Y:S06]  /*2e540*/  BAR.SYNC.DEFER_BLOCKING 0x0 ;  /* 0x0000000000007b1d */ /* 0x000fec0000010000 */
[----:B------:R-:W2:Y:S04]  /*2e550*/  LDL.LU R57, [R1+0x604] ;  /* 0x0006040001397983 */ /* 0x000ea80000300800 */
[----:B-1----:R-:W2:Y:S04]  /*2e560*/  LDL.LU R58, [R1+0x608] ;  /* 0x00060800013a7983 */ /* 0x002ea80000300800 */
[----:B------:R-:W2:Y:S04]  /*2e570*/  LDL.LU R59, [R1+0x60c] ;  /* 0x00060c00013b7983 */ /* 0x000ea80000300800 */
[----:B------:R-:W-:Y:S01]  /*2e580*/  STSM.16.M88.4 [R0], R44 ;  /* 0x0000002c00007844 */ /* 0x000fe20000000200 */
[----:B------:R-:W-:Y:S06]  /*2e590*/  BAR.SYNC.DEFER_BLOCKING 0x0 ;  /* 0x0000000000007b1d */ /* 0x000fec0000010000 */
[----:B0-----:R0:W-:Y:S04]  /*2e5a0*/  STL.64 [R1+0x13d0], R48 ;  /* 0x0013d03001007387 */ /* 0x0011e80000100a00 */
[----:B------:R1:W-:Y:S04]  /*2e5b0*/  STL.64 [R1+0x13c8], R50 ;  /* 0x0013c83201007387 */ /* 0x0003e80000100a00 */
[----:B0-----:R-:W3:Y:S04]  /*2e5c0*/  LDL.LU R48, [R1+0x3f0] ;  /* 0x0003f00001307983 */ /* 0x001ee80000300800 */
[----:B------:R-:W0:Y:S01]  /*2e5d0*/  LDS.128 R44, [R252] ;  /* 0x00000000fc2c7984 */ /* 0x000e220000000c00 */
[----:B------:R-:W-:Y:S06]  /*2e5e0*/  BAR.SYNC.DEFER_BLOCKING 0x0 ;  /* 0x0000000000007b1d */ /* 0x000fec0000010000 */
[----:B------:R-:W3:Y:S04]  /*2e5f0*/  LDL.LU R49, [R1+0x3f4] ;  /* 0x0003f40001317983 */ /* 0x000ee80000300800 */
[----:B-1----:R-:W3:Y:S04]  /*2e600*/  LDL.LU R50, [R1+0x3f8] ;  /* 0x0003f80001327983 */ /* 0x002ee80000300800 */
[----:B------:R-:W3:Y:S04]  /*2e610*/  LDL.LU R51, [R1+0x3fc] ;  /* 0x0003fc0001337983 */ /* 0x000ee80000300800 */
[----:B------:R-:W4:Y:S04]  /*2e620*/  LDL.LU R236, [R1+0x3e0] ;  /* 0x0003e00001ec7983 */ /* 0x000f280000300800 */
[----:B------:R-:W-:Y:S01]  /*2e630*/  STSM.16.M88.4 [R0], R40 ;  /* 0x0000002800007844 */ /* 0x000fe20000000200 */
[----:B------:R-:W-:Y:S06]  /*2e640*/  BAR.SYNC.DEFER_BLOCKING 0x0 ;  /* 0x0000000000007b1d */ /* 0x000fec0000010000 */
[----:B------:R-:W4:Y:S04]  /*2e650*/  LDL.LU R237, [R1+0x3e4] ;  /* 0x0003e40001ed7983 */ /* 0x000f280000300800 */
[----:B------:R-:W4:Y:S04]  /*2e660*/  LDL.LU R238, [R1+0x3e8] ;  /* 0x0003e80001ee7983 */ /* 0x000f280000300800 */
[----:B------:R-:W4:Y:S04]  /*2e670*/  LDL.LU R239, [R1+0x3ec] ;  /* 0x0003ec0001ef7983 */ /* 0x000f280000300800 */
[----:B------:R-:W2:Y:S04]  /*2e680*/  LDL.LU R2, [R1+0x10dc] ;  /* 0x0010dc0001027983 */ /* 0x000ea80000300800 */
[----:B------:R-:W1:Y:S01]  /*2e690*/  LDS.128 R40, [R252] ;  /* 0x00000000fc287984 */ /* 0x000e620000000c00 */
[----:B------:R-:W-:Y:S06]  /*2e6a0*/  BAR.SYNC.DEFER_BLOCKING 0x0 ;  /* 0x0000000000007b1d */ /* 0x000fec0000010000 */
[----:B0-----:R-:W-:Y:S04]  /*2e6b0*/  STL.64 [R1+0x13c0], R44 ;  /* 0x0013c02c01007387 */ /* 0x001fe80000100a00 */
[----:B------:R-:W-:Y:S04]  /*2e6c0*/  STL.64 [R1+0x13b8], R46 ;  /* 0x0013b82e01007387 */ /* 0x000fe80000100a00 */
[----:B------:R-:W-:Y:S01]  /*2e6d0*/  STSM.16.M88.4 [R0], R36 ;  /* 0x0000002400007844 */ /* 0x000fe20000000200 */
[----:B------:R-:W-:Y:S06]  /*2e6e0*/  BAR.SYNC.DEFER_BLOCKING 0x0 ;  /* 0x0000000000007b1d */ /* 0x000fec0000010000 */
[----:B-1----:R-:W-:Y:S04]  /*2e6f0*/  STL.64 [R1+0x13b0], R40 ;  /* 0x0013b02801007387 */ /* 0x002fe80000100a00 */
        /* <DEDUP_REMOVED lines=231> */
[----:B------:R2:W-:Y:S02]  /*2f570*/  STSM.16.M88.4 [R0], R240 ;  /* 0x000000f000007844 */ /* 0x0005e40000000200 */
[----:B------:R-:W-:Y:S06]  /*2f580*/  BAR.SYNC.DEFER_BLOCKING 0x0 ;  /* 0x0000000000007b1d */ /* 0x000fec0000010000 */
[----:B0-----:R-:W-:Y:S01]  /*2f590*/  STL.64 [R1+0x1128], R224 ;  /* 0x001128e001007387 */ /* 0x001fe20000100a00 */
[----:B--2---:R-:W-:Y:S01]  /*2f5a0*/  IMAD R240, R2, UR4, RZ ;  /* 0x0000000402f07c24 */ /* 0x004fe2000f8e02ff */
[----:B------:R-:W-:-:S02]  /*2f5b0*/  ULDC UR4, c[0x0][0x248] ;  /* 0x0000920000047ab9 */ /* 0x000fc40000000800 */
[----:B------:R-:W-:Y:S02]  /*2f5c0*/  STL.64 [R1+0x1120], R226 ;  /* 0x001120e201007387 */ /* 0x000fe40000100a00 */
[C---:B------:R-:W-:Y:S01]  /*2f5d0*/  LEA R2, P2, R240.reuse, UR6, 0x1 ;  /* 0x00000006f0027c11 */ /* 0x040fe2000f8408ff */
[----:B------:R-:W-:Y:S01]  /*2f5e0*/  ULDC UR6, c[0x0][0x22c] ;  /* 0x00008b0000067ab9 */ /* 0x000fe20000000800 */
[----:B------:R-:W0:Y:S01]  /*2f5f0*/  LDS.128 R228, [R252] ;  /* 0x00000000fce47984 */ /* 0x000e220000000c00 */
[----:B------:R-:W-:Y:S06]  /*2f600*/  BAR.SYNC.DEFER_BLOCKING 0x0 ;  /* 0x0000000000007b1d */ /* 0x000fec0000010000 */
[----:B------:R1:W-:Y:S02]  /*2f610*/  STSM.16.M88.4 [R0], R248 ;  /* 0x000000f800007844 */ /* 0x0003e40000000200 */
[----:B------:R-:W-:Y:S06]  /*2f620*/  BAR.SYNC.DEFER_BLOCKING 0x0 ;  /* 0x0000000000007b1d */ /* 0x000fec0000010000 */
[----:B0-----:R-:W-:Y:S01]  /*2f630*/  STL.64 [R1+0x1118], R228 ;  /* 0x001118e401007387 */ /* 0x001fe20000100a00 */
[----:B-1----:R-:W-:Y:S01]  /*2f640*/  LEA.HI.X.SX32 R248, R240, UR7, 0x1, P2 ;  /* 0x00000007f0f87c11 */ /* 0x002fe200090f0eff */
[C---:B------:R-:W-:Y:S01]  /*2f650*/  IMAD R251, R3.reuse, UR4, RZ ;  /* 0x0000000403fb7c24 */ /* 0x040fe2000f8e02ff */
[----:B------:R-:W-:Y:S01]  /*2f660*/  ISETP.LT.AND P2, PT, R3, UR6, !P0 ;  /* 0x0000000603007c0c */ /* 0x000fe2000c741270 */
[----:B------:R-:W-:Y:S01]  /*2f670*/  ULDC UR4, c[0x0][0x248] ;  /* 0x0000920000047ab9 */ /* 0x000fe20000000800 */
[----:B------:R-:W-:Y:S01]  /*2f680*/  ULDC UR6, c[0x0][0x22c] ;  /* 0x00008b0000067ab9 */ /* 0x000fe20000000800 */
[C---:B------:R-:W-:Y:S01]  /*2f690*/  VIADD R249, R251.reuse, UR4 ;  /* 0x00000004fbf97c36 */ /* 0x040fe20008000000 */
[C---:B------:R-:W-:Y:S01]  /*2f6a0*/  LEA R250, P5, R251.reuse, R2, 0x1 ;  /* 0x00000002fbfa7211 */ /* 0x040fe200078a08ff */
[----:B------:R-:W-:Y:S01]  /*2f6b0*/  ULDC UR4, c[0x0][0x248] ;  /* 0x0000920000047ab9 */ /* 0x000fe20000000800 */
[----:B------:R-:W-:Y:S01]  /*2f6c0*/  ULDC UR7, c[0x0][0x22c] ;  /* 0x00008b0000077ab9 */ /* 0x000fe20000000800 */
[----:B------:R-:W-:Y:S01]  /*2f6d0*/  STL.64 [R1+0x1110], R230 ;  /* 0x001110e601007387 */ /* 0x000fe20000100a00 */
[----:B------:R-:W-:-:S02]  /*2f6e0*/  LEA.HI.X.SX32 R251, R251, R248, 0x1, P5 ;  /* 0x000000f8fbfb7211 */ /* 0x000fc400028f0eff */
[C---:B------:R-:W-:Y:S01]  /*2f6f0*/  LEA R4, P5, R249.reuse, R2, 0x1 ;  /* 0x00000002f9047211 */ /* 0x040fe200078a08ff */
[----:B------:R-:W0:Y:S03]  /*2f700*/  LDS.128 R232, [R252] ;  /* 0x00000000fce87984 */ /* 0x000e260000000c00 */
[----:B------:R-:W-:Y:S01]  /*2f710*/  LEA.HI.X.SX32 R5, R249, R248, 0x1, P5 ;  /* 0x000000f8f9057211 */ /* 0x000fe200028f0eff */
[----:B------:R-:W-:Y:S06]  /*2f720*/  BAR.SYNC.DEFER_BLOCKING 0x0 ;  /* 0x0000000000007b1d */ /* 0x000fec0000010000 */
[----:B----4-:R-:W-:Y:S02]  /*2f730*/  STSM.16.M88.4 [R0], R236 ;  /* 0x000000ec00007844 */ /* 0x010fe40000000200 */
[----:B------:R-:W-:Y:S06]  /*2f740*/  BAR.SYNC.DEFER_BLOCKING 0x0 ;  /* 0x0000000000007b1d */ /* 0x000fec0000010000 */
[----:B0-----:R-:W-:Y:S04]  /*2f750*/  STL.64 [R1+0x1108], R232 ;  /* 0x001108e801007387 */ /* 0x001fe80000100a00 */
[----:B------:R-:W-:Y:S04]  /*2f760*/  STL.64 [R1+0x10e8], R234 ;  /* 0x0010e8ea01007387 */ /* 0x000fe80000100a00 */
[----:B------:R-:W0:Y:S01]  /*2f770*/  LDS.128 R236, [R252] ;  /* 0x00000000fcec7984 */ /* 0x000e220000000c00 */
[----:B------:R-:W-:Y:S06]  /*2f780*/  BAR.SYNC.DEFER_BLOCKING 0x0 ;  /* 0x0000000000007b1d */ /* 0x000fec0000010000 */
[----:B---3--:R-:W-:Y:S02]  /*2f790*/  STSM.16.M88.4 [R0], R48 ;  /* 0x0000003000007844 */ /* 0x008fe40000000200 */
[----:B------:R-:W-:Y:S06]  /*2f7a0*/  BAR.SYNC.DEFER_BLOCKING 0x0 ;  /* 0x0000000000007b1d */ /* 0x000fec0000010000 */
[----:B0-----:R-:W-:Y:S04]  /*2f7b0*/  STL.64 [R1+0x10f0], R236 ;  /* 0x0010f0ec01007387 */ /* 0x001fe80000100a00 */
[----:B------:R-:W-:Y:S04]  /*2f7c0*/  STL.64 [R1+0x10e0], R238 ;  /* 0x0010e0ee01007387 */ /* 0x000fe80000100a00 */
[----:B------:R0:W1:Y:S01]  /*2f7d0*/  LDS.128 R240, [R252] ;  /* 0x00000000fcf07984 */ /* 0x0000620000000c00 */
[----:B------:R-:W-:Y:S01]  /*2f7e0*/  BAR.SYNC.DEFER_BLOCKING 0x0 ;  /* 0x0000000000007b1d */ /* 0x000fe20000010000 */
[----:B0-----:R-:W-:-:S05]  /*2f7f0*/  VIADD R252, R3, 0x5 ;  /* 0x0000000503fc7836 */ /* 0x001fca0000000000 */
[----:B------:R0:W-:Y:S02]  /*2f800*/  STSM.16.M88.4 [R0], R56 ;  /* 0x0000003800007844 */ /* 0x0001e40000000200 */
[----:B------:R-:W-:Y:S06]  /*2f810*/  BAR.SYNC.DEFER_BLOCKING 0x0 ;  /* 0x0000000000007b1d */ /* 0x000fec0000010000 */
[----:B-1----:R-:W-:Y:S01]  /*2f820*/  STL.64 [R1+0x1100], R240 ;  /* 0x001100f001007387 */ /* 0x002fe20000100a00 */
[----:B0-----:R-:W-:Y:S01]  /*2f830*/  VIADD R0, R249, UR4 ;  /* 0x00000004f9007c36 */ /* 0x001fe20008000000 */
[----:B------:R-:W-:Y:S01]  /*2f840*/  PRMT R249, R244, 0x7632, R249 ;  /* 0x00007632f4f97816 */ /* 0x000fe200000000f9 */
[----:B------:R-:W-:Y:S01]  /*2f850*/  ULDC UR4, c[0x0][0x248] ;  /* 0x0000920000047ab9 */ /* 0x000fe20000000800 */
[----:B------:R-:W-:Y:S04]  /*2f860*/  STL.64 [R1+0x10f8], R242 ;  /* 0x0010f8f201007387 */ /* 0x000fe80000100a00 */
[----:B------:R-:W2:Y:S04]  /*2f870*/  LDL.LU R109, [R1+0x3c0] ;  /* 0x0003c000016d7983 */ /* 0x000ea80000300800 */
[----:B------:R-:W3:Y:S04]  /*2f880*/  LDL.LU R111, [R1+0x3c4] ;  /* 0x0003c400016f7983 */ /* 0x000ee80000300800 */
[----:B------:R0:W-:Y:S01]  /*2f890*/  @P2 STG.E.U16 desc[UR56][R250.64], R244 ;  /* 0x000000f4fa002986 */ /* 0x0001e2000c101538 */
[----:B------:R-:W-:Y:S01]  /*2f8a0*/  ISETP.LT.AND P2, PT, R252, UR6, !P0 ;  /* 0x00000006fc007c0c */ /* 0x000fe2000c741270 */
[----:B------:R-:W-:-:S02]  /*2f8b0*/  ULDC UR6, c[0x0][0x22c] ;  /* 0x00008b0000067ab9 */ /* 0x000fc40000000800 */
[----:B------:R1:W-:Y:S04]  /*2f8c0*/  @P1 STG.E.U16 desc[UR56][R4.64], R249 ;  /* 0x000000f904001986 */ /* 0x0003e8000c101538 */
[----:B------:R-:W4:Y:S01]  /*2f8d0*/  LDL.LU R113, [R1+0x3c8] ;  /* 0x0003c80001717983 */ /* 0x000f220000300800 */
[----:B0-----:R-:W-:-:S04]  /*2f8e0*/  LEA R250, P5, R0, R2, 0x1 ;  /* 0x0000000200fa7211 */ /* 0x001fc800078a08ff */
[C---:B------:R-:W-:Y:S01]  /*2f8f0*/  LEA.HI.X.SX32 R251, R0.reuse, R248, 0x1, P5 ;  /* 0x000000f800fb7211 */ /* 0x040fe200028f0eff */
[----:B------:R-:W-:Y:S01]  /*2f900*/  VIADD R0, R0, UR4 ;  /* 0x0000000400007c36 */ /* 0x000fe20008000000 */
[----:B------:R-:W-:Y:S01]  /*2f910*/  ULDC UR4, c[0x0][0x248] ;  /* 0x0000920000047ab9 */ /* 0x000fe20000000800 */
[C---:B------:R-:W-:Y:S02]  /*2f920*/  VIADD R244, R3.reuse, 0x6 ;  /* 0x0000000603f47836 */ /* 0x040fe40000000000 */
[----:B------:R0:W-:Y:S01]  /*2f930*/  @P4 STG.E.U16 desc[UR56][R250.64], R245 ;  /* 0x000000f5fa004986 */ /* 0x0001e2000c101538 */
[----:B-1----:R-:W-:Y:S01]  /*2f940*/  VIADD R249, R0, UR4 ;  /* 0x0000000400f97c36 */ /* 0x002fe20008000000 */
[----:B------:R-:W-:Y:S01]  /*2f950*/  ULDC UR4, c[0x0][0x22c] ;  /* 0x00008b0000047ab9 */ /* 0x000fe20000000800 */
[----:B------:R-:W-:Y:S01]  /*2f960*/  ISETP.LT.AND P1, PT, R244, UR6, !P0 ;  /* 0x00000006f4007c0c */ /* 0x000fe2000c721270 */
[----:B------:R-:W-:Y:S01]  /*2f970*/  VIADD R244, R3, 0x7 ;  /* 0x0000000703f47836 */ /* 0x000fe20000000000 */
[----:B------:R-:W-:Y:S01]  /*2f980*/  ULDC UR6, c[0x0][0x22c] ;  /* 0x00008b0000067ab9 */ /* 0x000fe20000000800 */
[----:B0-----:R-:W-:-:S02]  /*2f990*/  LEA R250, P5, R0, R2, 0x1 ;  /* 0x0000000200fa7211 */ /* 0x001fc400078a08ff */
[----:B------:R-:W-:Y:S02]  /*2f9a0*/  PRMT R245, R245, 0x7632, R245 ;  /* 0x00007632f5f57816 */ /* 0x000fe400000000f5 */
[----:B------:R-:W-:Y:S01]  /*2f9b0*/  LEA.HI.X.SX32 R251, R0, R248, 0x1, P5 ;  /* 0x000000f800fb7211 */ /* 0x000fe200028f0eff */
[C---:B------:R-:W-:Y:S01]  /*2f9c0*/  VIADD R0, R3.reuse, 0x8 ;  /* 0x0000000803007836 */ /* 0x040fe20000000000 */
[----:B------:R-:W-:Y:S01]  /*2f9d0*/  ISETP.LT.AND P4, PT, R244, UR6, !P0 ;  /* 0x00000006f4007c0c */ /* 0x000fe2000c781270 */
[----:B------:R-:W-:Y:S02]  /*2f9e0*/  ULDC UR6, c[0x0][0x22c] ;  /* 0x00008b0000067ab9 */ /* 0x000fe40000000800 */
[----:B------:R0:W-:Y:S01]  /*2f9f0*/  @P3 STG.E.U16 desc[UR56][R250.64], R245 ;  /* 0x000000f5fa003986 */ /* 0x0001e2000c101538 */
[----:B------:R-:W-:Y:S01]  /*2fa00*/  ISETP.LT.AND P3, PT, R0, UR4, !P0 ;  /* 0x0000000400007c0c */ /* 0x000fe2000c761270 */
[----:B------:R-:W-:Y:S01]  /*2fa10*/  VIADD R0, R3, 0x9 ;  /* 0x0000000903007836 */ /* 0x000fe20000000000 */
[----:B------:R-:W-:Y:S01]  /*2fa20*/  LEA R244, P5, R249, R2, 0x1 ;  /* 0x00000002f9f47211 */ /* 0x000fe200078a08ff */
[----:B------:R-:W-:-:S03]  /*2fa30*/  ULDC UR4, c[0x0][0x248] ;  /* 0x0000920000047ab9 */ /* 0x000fc60000000800 */
[C---:B0-----:R-:W-:Y:S02]  /*2fa40*/  LEA.HI.X.SX32 R245, R249.reuse, R248, 0x1, P5 ;  /* 0x000000f8f9f57211 */ /* 0x041fe400028f0eff */
[----:B------:R-:W-:Y:S01]  /*2fa50*/  ISETP.LT.AND P5, PT, R0, UR6, !P0 ;  /* 0x0000000600007c0c */ /* 0x000fe2000c7a1270 */
[----:B------:R-:W-:Y:S01]  /*2fa60*/  VIADD R0, R249, UR4 ;  /* 0x00000004f9007c36 */ /* 0x000fe20008000000 */
[----:B------:R-:W-:Y:S01]  /*2fa70*/  ULDC UR4, c[0x0][0x248] ;  /* 0x0000920000047ab9 */ /* 0x000fe20000000800 */
[----:B------:R0:W-:Y:S01]  /*2fa80*/  @P6 STG.E.U16 desc[UR56][R244.64], R246 ;  /* 0x000000f6f4006986 */ /* 0x0001e2000c101538 */
[----:B------:R-:W-:Y:S01]  /*2fa90*/  PRMT R251, R246, 0x7632, R251 ;  /* 0x00007632f6fb7816 */ /* 0x000fe200000000fb */
[----:B------:R-:W-:Y:S01]  /*2faa0*/  ULDC UR6, c[0x0][0x248] ;  /* 0x0000920000067ab9 */ /* 0x000fe20000000800 */
[----:B------:R-:W-:Y:S01]  /*2fab0*/  VIADD R249, R3, 0xa ;  /* 0x0000000a03f97836 */ /* 0x000fe20000000000 */
[C---:B0-----:R-:W-:Y:S01]  /*2fac0*/  LEA R244, P6, R0.reuse, R2, 0x1 ;  /* 0x0000000200f47211 */ /* 0x041fe200078c08ff */
[----:B------:R-:W-:Y:S01]  /*2fad0*/  VIADD R246, R0, UR4 ;  /* 0x0000000400f67c36 */ /* 0x000fe20008000000 */
[----:B------:R-:W-:-:S02]  /*2fae0*/  ULDC UR4, c[0x0][0x22c] ;  /* 0x00008b0000047ab9 */ /* 0x000fc40000000800 */
[----:B------:R-:W-:Y:S02]  /*2faf0*/  LEA.HI.X.SX32 R245, R0, R248, 0x1, P6 ;  /* 0x000000f800f57211 */ /* 0x000fe400030f0eff */
[C---:B------:R-:W-:Y:S01]  /*2fb00*/  LEA R250, P6, R246.reuse, R2, 0x1 ;  /* 0x00000002f6fa7211 */ /* 0x040fe200078c08ff */
[C---:B------:R-:W-:Y:S01]  /*2fb10*/  VIADD R0, R246.reuse, UR6 ;  /* 0x00000006f6007c36 */ /* 0x040fe20008000000 */
[----:B------:R-:W-:Y:S01]  /*2fb20*/  ULDC UR6, c[0x0][0x22c] ;  /* 0x00008b0000067ab9 */ /* 0x000fe20000000800 */
[----:B------:R0:W-:Y:S01]  /*2fb30*/  @P2 STG.E.U16 desc[UR56][R244.64], R251 ;  /* 0x000000fbf4002986 */ /* 0x0001e2000c101538 */
[----:B------:R-:W-:Y:S01]  /*2fb40*/  ISETP.LT.AND P2, PT, R249, UR4, !P0 ;  /* 0x00000004f9007c0c */ /* 0x000fe2000c741270 */
[----:B------:R-:W-:Y:S01]  /*2fb50*/  ULDC UR4, c[0x0][0x22c] ;  /* 0x00008b0000047ab9 */ /* 0x000fe20000000800 */
[----:B------:R-:W-:Y:S02]  /*2fb60*/  PRMT R249, R247, 0x7632, R249 ;  /* 0x00007632f7f97816 */ /* 0x000fe400000000f9 */
[----:B0-----:R-:W-:Y:S01]  /*2fb70*/  LEA.HI.X.SX32 R251, R246, R248, 0x1, P6 ;  /* 0x000000f8f6fb7211 */ /* 0x001fe200030f0eff */
[----:B------:R-:W-:Y:S01]  /*2fb80*/  VIADD R246, R3, 0xb ;  /* 0x0000000b03f67836 */ /* 0x000fe20000000000 */
[----:B------:R-:W-:-:S03]  /*2fb90*/  LEA R244, P6, R0, R2, 0x1 ;  /* 0x0000000200f47211 */ /* 0x000fc600078c08ff */
[----:B------:R0:W-:Y:S01]  /*2fba0*/  @P1 STG.E.U16 desc[UR56][R250.64], R247 ;  /* 0x000000f7fa001986 */ /* 0x0001e2000c101538 */
[----:B------:R-:W-:Y:S01]  /*2fbb0*/  ISETP.LT.AND P1, PT, R246, UR4, !P0 ;  /* 0x00000004f6007c0c */ /* 0x000fe2000c721270 */
[----:B------:R-:W-:Y:S01]  /*2fbc0*/  ULDC UR4, c[0x0][0x248] ;  /* 0x0000920000047ab9 */ /* 0x000fe20000000800 */
[C---:B------:R-:W-:Y:S01]  /*2fbd0*/  LEA.HI.X.SX32 R245, R0.reuse, R248, 0x1, P6 ;  /* 0x000000f800f57211 */ /* 0x040fe200030f0eff */
[----:B------:R-:W-:Y:S01]  /*2fbe0*/  VIADD R0, R0, UR4 ;  /* 0x0000000400007c36 */ /* 0x000fe20008000000 */
[----:B------:R-:W-:-:S03]  /*2fbf0*/  ULDC UR4, c[0x0][0x248] ;  /* 0x0000920000047ab9 */ /* 0x000fc60000000800 */
[----:B------:R1:W-:Y:S01]  /*2fc00*/  @P4 STG.E.U16 desc[UR56][R244.64], R249 ;  /* 0x000000f9f4004986 */ /* 0x0003e2000c101538 */
[----:B------:R-:W-:-:S04]  /*2fc10*/  LEA R246, P6, R0, R2, 0x1 ;  /* 0x0000000200f67211 */ /* 0x000fc800078c08ff */
[C---:B0-----:R-:W-:Y:S01]  /*2fc20*/  LEA.HI.X.SX32 R247, R0.reuse, R248, 0x1, P6 ;  /* 0x000000f800f77211 */ /* 0x041fe200030f0eff */
[----:B-1----:R-:W-:Y:S02]  /*2fc30*/  VIADD R244, R3, 0xc ;  /* 0x0000000c03f47836 */ /* 0x002fe40000000000 */
[----:B------:R-:W-:Y:S01]  /*2fc40*/  VIADD R245, R0, UR4 ;  /* 0x0000000400f57c36 */ /* 0x000fe20008000000 */
[----:B------:R-:W-:Y:S02]  /*2fc50*/  ULDC UR4, c[0x0][0x248] ;  /* 0x0000920000047ab9 */ /* 0x000fe40000000800 */
[----:B------:R-:W-:Y:S01]  /*2fc60*/  ISETP.LT.AND P4, PT, R244, UR6, !P0 ;  /* 0x00000006f4007c0c */ /* 0x000fe2000c781270 */
[C---:B------:R-:W-:Y:S01]  /*2fc70*/  VIADD R0, R245.reuse, UR4 ;  /* 0x00000004f5007c36 */ /* 0x040fe20008000000 */
[----:B------:R-:W-:Y:S01]  /*2fc80*/  LEA R244, P6, R245, R2, 0x1 ;  /* 0x00000002f5f47211 */ /* 0x000fe200078c08ff */
[----:B------:R-:W-:Y:S01]  /*2fc90*/  VIADD R249, R3, 0xd ;  /* 0x0000000d03f97836 */ /* 0x000fe20000000000 */
[----:B------:R-:W-:Y:S01]  /*2fca0*/  PRMT R250, R100, 0x7632, R250 ;  /* 0x0000763264fa7816 */ /* 0x000fe200000000fa */
[----:B------:R0:W-:Y:S01]  /*2fcb0*/  @P3 STG.E.U16 desc[UR56][R246.64], R100 ;  /* 0x00000064f6003986 */ /* 0x0001e2000c101538 */
[----:B------:R-:W-:Y:S01]  /*2fcc0*/  LEA.HI.X.SX32 R245, R245, R248, 0x1, P6 ;  /* 0x000000f8f5f57211 */ /* 0x000fe200030f0eff */
[----:B------:R-:W-:Y:S01]  /*2fcd0*/  ULDC UR6, c[0x0][0x22c] ;  /* 0x00008b0000067ab9 */ /* 0x000fe20000000800 */
[----:B------:R-:W-:Y:S01]  /*2fce0*/  ULDC UR4, c[0x0][0x248] ;  /* 0x0000920000047ab9 */ /* 0x000fe20000000800 */
[----:B------:R-:W-:Y:S01]  /*2fcf0*/  ISETP.LT.AND P3, PT, R249, UR6, !P0 ;  /* 0x00000006f9007c0c */ /* 0x000fe2000c761270 */
[----:B------:R-:W-:Y:S01]  /*2fd00*/  ULDC UR6, c[0x0][0x22c] ;  /* 0x00008b0000067ab9 */ /* 0x000fe20000000800 */
[----:B------:R1:W-:Y:S01]  /*2fd10*/  @P5 STG.E.U16 desc[UR56][R244.64], R250 ;  /* 0x000000faf4005986 */ /* 0x0003e2000c101538 */
[----:B0-----:R-:W-:Y:S01]  /*2fd20*/  VIADD R100, R3, 0xe ;  /* 0x0000000e03647836 */ /* 0x001fe20000000000 */
[----:B------:R-:W-:-:S04]  /*2fd30*/  LEA R246, P6, R0, R2, 0x1 ;  /* 0x0000000200f67211 */ /* 0x000fc800078c08ff */
[----:B------:R-:W-:Y:S02]  /*2fd40*/  LEA.HI.X.SX32 R247, R0, R248, 0x1, P6 ;  /* 0x000000f800f77211 */ /* 0x000fe400030f0eff */
[----:B------:R-:W-:Y:S01]  /*2fd50*/  ISETP.LT.AND P5, PT, R100, UR6, !P0 ;  /* 0x0000000664007c0c */ /* 0x000fe2000c7a1270 */
[----:B------:R-:W-:Y:S01]  /*2fd60*/  VIADD R100, R0, UR4 ;  /* 0x0000000400647c36 */ /* 0x000fe20008000000 */
[----:B------:R-:W-:Y:S01]  /*2fd70*/  ULDC UR4, c[0x0][0x248] ;  /* 0x0000920000047ab9 */ /* 0x000fe20000000800 */
[----:B------:R0:W-:Y:S01]  /*2fd80*/  @P2 STG.E.U16 desc[UR56][R246.64], R101 ;  /* 0x00000065f6002986 */ /* 0x0001e2000c101538 */
[----:B------:R-:W-:Y:S02]  /*2fd90*/  ULDC UR6, c[0x0][0x22c] ;  /* 0x00008b0000067ab9 */ /* 0x000fe40000000800 */
[C---:B-1----:R-:W-:Y:S01]  /*2fda0*/  LEA R244, P2, R100.reuse, R2, 0x1 ;  /* 0x0000000264f47211 */ /* 0x042fe200078408ff */
[----:B------:R-:W-:Y:S01]  /*2fdb0*/  VIADD R0, R100, UR4 ;  /* 0x0000000464007c36 */ /* 0x000fe20008000000 */
[----:B------:R-:W-:-:S02]  /*2fdc0*/  ULDC UR4, c[0x0][0x22c] ;  /* 0x00008b0000047ab9 */ /* 0x000fc40000000800 */
[----:B------:R-:W-:Y:S01]  /*2fdd0*/  LEA.HI.X.SX32 R245, R100, R248, 0x1, P2 ;  /* 0x000000f864f57211 */ /* 0x000fe200010f0eff */
[----:B0-----:R-:W-:Y:S01]  /*2fde0*/  VIADD R246, R3, 0xf ;  /* 0x0000000f03f67836 */ /* 0x001fe20000000000 */
[----:B------:R-:W-:-:S04]  /*2fdf0*/  PRMT R101, R101, 0x7632, R101 ;  /* 0x0000763265657816 */ /* 0x000fc80000000065 */
[----:B------:R-:W-:Y:S01]  /*2fe00*/  ISETP.LT.AND P2, PT, R246, UR6, !P0 ;  /* 0x00000006f6007c0c */ /* 0x000fe2000c741270 */
[C---:B------:R-:W-:Y:S01]  /*2fe10*/  VIADD R246, R3.reuse, 0x10 ;  /* 0x0000001003f67836 */ /* 0x040fe20000000000 */
[----:B------:R-:W-:Y:S01]  /*2fe20*/  LEA R100, P6, R0, R2, 0x1 ;  /* 0x0000000200647211 */ /* 0x000fe200078c08ff */
[----:B------:R0:W-:Y:S01]  /*2fe30*/  @P1 STG.E.U16 desc[UR56][R244.64], R101 ;  /* 0x00000065f4001986 */ /* 0x0001e2000c101538 */
[----:B------:R-:W-:Y:S02]  /*2fe40*/  ULDC UR6, c[0x0][0x22c] ;  /* 0x00008b0000067ab9 */ /* 0x000fe40000000800 */
[----:B------:R-:W-:Y:S01]  /*2fe50*/  ISETP.LT.AND P1, PT, R246, UR4, !P0 ;  /* 0x00000004f6007c0c */ /* 0x000fe2000c721270 */
[----:B------:R-:W-:Y:S01]  /*2fe60*/  ULDC UR4, c[0x0][0x248] ;  /* 0x0000920000047ab9 */ /* 0x000fe20000000800 */
[C---:B0-----:R-:W-:Y:S01]  /*2fe70*/  LEA.HI.X.SX32 R101, R0.reuse, R248, 0x1, P6 ;  /* 0x000000f800657211 */ /* 0x041fe200030f0eff */
[----:B------:R-:W-:Y:S01]  /*2fe80*/  VIADD R0, R0, UR4 ;  /* 0x0000000400007c36 */ /* 0x000fe20008000000 */
[----:B------:R-:W-:Y:S01]  /*2fe90*/  ULDC UR4, c[0x0][0x22c] ;  /* 0x00008b0000047ab9 */ /* 0x000fe20000000800 */
[----:B------:R-:W-:-:S02]  /*2fea0*/  VIADD R244, R3, 0x11 ;  /* 0x0000001103f47836 */ /* 0x000fc40000000000 */
[----:B------:R0:W-:Y:S03]  /*2feb0*/  @P4 STG.E.U16 desc[UR56][R100.64], R102 ;  /* 0x0000006664004986 */ /* 0x0001e6000c101538 */
[----:B------:R-:W-:Y:S01]  /*2fec0*/  ISETP.LT.AND P4, PT, R244, UR4, !P0 ;  /* 0x00000004f4007c0c */ /* 0x000fe2000c781270 */
[----:B------:R-:W-:Y:S01]  /*2fed0*/  ULDC UR4, c[0x0][0x248] ;  /* 0x0000920000047ab9 */ /* 0x000fe20000000800 */
[----:B------:R-:W-:Y:S02]  /*2fee0*/  PRMT R244, R102, 0x7632, R244 ;  /* 0x0000763266f47816 */ /* 0x000fe400000000f4 */
[----:B0-----:R-:W-:Y:S01]  /*2fef0*/  LEA R100, P6, R0, R2, 0x1 ;  /* 0x0000000200647211 */ /* 0x001fe200078c08ff */
[----:B------:R-:W-:-:S03]  /*2ff00*/  VIADD R102, R3, 0x12 ;  /* 0x0000001203667836 */ /* 0x000fc60000000000 */
[C---:B------:R-:W-:Y:S01]  /*2ff10*/  LEA.HI.X.SX32 R101, R0.reuse, R248, 0x1, P6 ;  /* 0x000000f800657211 */ /* 0x040fe200030f0eff */
[----:B------:R-:W-:Y:S01]  /*2ff20*/  VIADD R0, R0, UR4 ;  /* 0x0000000400007c36 */ /* 0x000fe20008000000 */
[----:B------:R-:W-:Y:S01]  /*2ff30*/  ULDC UR4, c[0x0][0x248] ;  /* 0x0000920000047ab9 */ /* 0x000fe20000000800 */
[----:B------:R-:W-:Y:S01]  /*2ff40*/  ISETP.LT.AND P6, PT, R102, UR6, !P0 ;  /* 0x0000000666007c0c */ /* 0x000fe2000c7c1270 */
[----:B------:R-:W-:Y:S01]  /*2ff50*/  ULDC UR6, c[0x0][0x248] ;  /* 0x0000920000067ab9 */ /* 0x000fe20000000800 */
[----:B------:R0:W-:Y:S01]  /*2ff60*/  @P3 STG.E.U16 desc[UR56][R100.64], R244 ;  /* 0x000000f464003986 */ /* 0x0001e2000c101538 */
[C---:B------:R-:W-:Y:S01]  /*2ff70*/  VIADD R102, R0.reuse, UR4 ;  /* 0x0000000400667c36 */ /* 0x040fe20008000000 */
[----:B------:R-:W-:Y:S01]  /*2ff80*/  ULDC UR4, c[0x0][0x22c] ;  /* 0x00008b0000047ab9 */ /* 0x000fe20000000800 */
[----:B------:R-:W-:Y:S01]  /*2ff90*/  VIADD R246, R3, 0x13 ;  /* 0x0000001303f67836 */ /* 0x000fe20000000000 */
[----:B0-----:R-:W-:-:S04]  /*2ffa0*/  LEA R100, P3, R0, R2, 0x1 ;  /* 0x0000000200647211 */ /* 0x001fc800078608ff */
[----:B------:R-:W-:Y:S01]  /*2ffb0*/  LEA.HI.X.SX32 R101, R0, R248, 0x1, P3 ;  /* 0x000000f800657211 */ /* 0x000fe200018f0eff */
[C---:B------:R-:W-:Y:S01]  /*2ffc0*/  VIADD R0, R102.reuse, UR6 ;  /* 0x0000000666007c36 */ /* 0x040fe20008000000 */
[C---:B------:R-:W-:Y:S01]  /*2ffd0*/  LEA R244, P3, R102.reuse, R2, 0x1 ;  /* 0x0000000266f47211 */ /* 0x040fe200078608ff */
[----:B------:R-:W-:Y:S02]  /*2ffe0*/  ULDC UR6, c[0x0][0x22c] ;  /* 0x00008b0000067ab9 */ /* 0x000fe40000000800 */
[----:B------:R0:W-:Y:S01]  /*2fff0*/  @P5 STG.E.U16 desc[UR56][R100.64], R103 ;  /* 0x0000006764005986 */ /* 0x0001e2000c101538 */
[----:B------:R-:W-:Y:S01]  /*30000*/  LEA.HI.X.SX32 R245, R102, R248, 0x1, P3 ;  /* 0x000000f866f57211 */ /* 0x000fe200018f0eff */
[----:B------:R-:W-:Y:S01]  /*30010*/  VIADD R102, R3, 0x14 ;  /* 0x0000001403667836 */ /* 0x000fe20000000000 */
[----:B------:R-:W-:Y:S01]  /*30020*/  ISETP.LT.AND P5, PT, R246, UR4, !P0 ;  /* 0x00000004f6007c0c */ /* 0x000fe2000c7a1270 */
[----:B------:R-:W-:Y:S01]  /*30030*/  ULDC UR4, c[0x0][0x22c] ;  /* 0x00008b0000047ab9 */ /* 0x000fe20000000800 */
[----:B------:R-:W-:-:S02]  /*30040*/  PRMT R247, R103, 0x7632, R247 ;  /* 0x0000763267f77816 */ /* 0x000fc400000000f7 */
[----:B0-----:R-:W-:-:S04]  /*30050*/  LEA R100, P3, R0, R2, 0x1 ;  /* 0x0000000200647211 */ /* 0x001fc800078608ff */
[----:B------:R-:W-:Y:S02]  /*30060*/  LEA.HI.X.SX32 R101, R0, R248, 0x1, P3 ;  /* 0x000000f800657211 */ /* 0x000fe400018f0eff */
[----:B------:R-:W-:Y:S01]  /*30070*/  ISETP.LT.AND P3, PT, R102, UR4, !P0 ;  /* 0x0000000466007c0c */ /* 0x000fe2000c761270 */
[----:B------:R-:W-:Y:S02]  /*30080*/  ULDC UR4, c[0x0][0x248] ;  /* 0x0000920000047ab9 */ /* 0x000fe40000000800 */
[----:B------:R-:W-:Y:S01]  /*30090*/  VIADD R0, R0, UR4 ;  /* 0x0000000400007c36 */ /* 0x000fe20008000000 */
[----:B------:R-:W-:Y:S01]  /*300a0*/  @P2 STG.E.U16 desc[UR56][R244.64], R247 ;  /* 0x000000f7f4002986 */ /* 0x000fe2000c101538 */
[C---:B------:R-:W-:Y:S01]  /*300b0*/  VIADD R102, R3.reuse, 0x15 ;  /* 0x0000001503667836 */ /* 0x040fe20000000000 */
[----:B------:R-:W-:Y:S02]  /*300c0*/  ULDC UR4, c[0x0][0x22c] ;  /* 0x00008b0000047ab9 */ /* 0x000fe40000000800 */
[----:B------:R0:W-:Y:S02]  /*300d0*/  @P1 STG.E.U16 desc[UR56][R100.64], R104 ;  /* 0x0000006864001986 */ /* 0x0001e4000c101538 */
[----:B------:R-:W-:Y:S01]  /*300e0*/  ISETP.LT.AND P2, PT, R102, UR4, !P0 ;  /* 0x0000000466007c0c */ /* 0x000fe2000c741270 */
[----:B------:R-:W-:Y:S01]  /*300f0*/  ULDC UR4, c[0x0][0x248] ;  /* 0x0000920000047ab9 */ /* 0x000fe20000000800 */
[----:B------:R-:W-:Y:S01]  /*30100*/  VIADD R102, R3, 0x16 ;  /* 0x0000001603667836 */ /* 0x000fe20000000000 */
[----:B0-----:R-:W-:-:S02]  /*30110*/  LEA R100, P1, R0, R2, 0x1 ;  /* 0x0000000200647211 */ /* 0x001fc400078208ff */
[----:B------:R-:W-:Y:S02]  /*30120*/  PRMT R104, R104, 0x7632, R104 ;  /* 0x0000763268687816 */ /* 0x000fe40000000068 */
[C---:B------:R-:W-:Y:S01]  /*30130*/  LEA.HI.X.SX32 R101, R0.reuse, R248, 0x1, P1 ;  /* 0x000000f800657211 */ /* 0x040fe200008f0eff */
[----:B------:R-:W-:Y:S01]  /*30140*/  VIADD R0, R0, UR4 ;  /* 0x0000000400007c36 */ /* 0x000fe20008000000 */
[----:B------:R-:W-:Y:S01]  /*30150*/  ISETP.LT.AND P1, PT, R102, UR6, !P0 ;  /* 0x0000000666007c0c */ /* 0x000fe2000c721270 */
[----:B------:R-:W-:Y:S01]  /*30160*/  ULDC UR4, c[0x0][0x248] ;  /* 0x0000920000047ab9 */ /* 0x000fe20000000800 */
[----:B------:R-:W-:Y:S01]  /*30170*/  ULDC UR6, c[0x0][0x22c] ;  /* 0x00008b0000067ab9 */ /* 0x000fe20000000800 */
[----:B------:R0:W-:Y:S01]  /*30180*/  @P4 STG.E.U16 desc[UR56][R100.64], R104 ;  /* 0x0000006864004986 */ /* 0x0001e2000c101538 */
[----:B------:R-:W-:-:S04]  /*30190*/  LEA R102, P4, R0, R2, 0x1 ;  /* 0x0000000200667211 */ /* 0x000fc800078808ff */
[C---:B------:R-:W-:Y:S01]  /*301a0*/  LEA.HI.X.SX32 R103, R0.reuse, R248, 0x1, P4 ;  /* 0x000000f800677211 */ /* 0x040fe200020f0eff */
[----:B0-----:R-:W-:Y:S01]  /*301b0*/  VIADD R101, R0, UR4 ;  /* 0x0000000400657c36 */ /* 0x001fe20008000000 */
[----:B------:R-:W-:Y:S01]  /*301c0*/  ULDC UR4, c[0x0][0x248] ;  /* 0x0000920000047ab9 */ /* 0x000fe20000000800 */
[----:B------:R-:W-:Y:S02]  /*301d0*/  VIADD R104, R3, 0x17 ;  /* 0x0000001703687836 */ /* 0x000fe40000000000 */
[C---:B------:R-:W-:Y:S01]  /*301e0*/  VIADD R0, R101.reuse, UR4 ;  /* 0x0000000465007c36 */ /* 0x040fe20008000000 */
[----:B------:R-:W-:Y:S01]  /*301f0*/  LEA R100, P4, R101, R2, 0x1 ;  /* 0x0000000265647211 */ /* 0x000fe200078808ff */
[----:B------:R0:W-:Y:S01]  /*30200*/  @P6 STG.E.U16 desc[UR56][R102.64], R105 ;  /* 0x0000006966006986 */ /* 0x0001e2000c101538 */
[----:B------:R-:W-:Y:S01]  /*30210*/  PRMT R244, R105, 0x7632, R244 ;  /* 0x0000763269f47816 */ /* 0x000fe200000000f4 */
[----:B------:R-:W-:Y:S01]  /*30220*/  ULDC UR4, c[0x0][0x248] ;  /* 0x0000920000047ab9 */ /* 0x000fe20000000800 */
[----:B------:R-:W-:-:S02]  /*30230*/  LEA.HI.X.SX32 R101, R101, R248, 0x1, P4 ;  /* 0x000000f865657211 */ /* 0x000fc400020f0eff */
[----:B------:R-:W-:Y:S01]  /*30240*/  ISETP.LT.AND P4, PT, R104, UR6, !P0 ;  /* 0x0000000668007c0c */ /* 0x000fe2000c781270 */
[C---:B------:R-:W-:Y:S01]  /*30250*/  VIADD R104, R3.reuse, 0x18 ;  /* 0x0000001803687836 */ /* 0x040fe20000000000 */
[----:B------:R-:W-:Y:S01]  /*30260*/  ULDC UR6, c[0x0][0x22c] ;  /* 0x00008b0000067ab9 */ /* 0x000fe20000000800 */
[C---:B0-----:R-:W-:Y:S01]  /*30270*/  LEA R102, P6, R0.reuse, R2, 0x1 ;  /* 0x0000000200667211 */ /* 0x041fe200078c08ff */
[C---:B------:R-:W-:Y:S01]  /*30280*/  VIADD R245, R0.reuse, UR4 ;  /* 0x0000000400f57c36 */ /* 0x040fe20008000000 */
[----:B------:R0:W-:Y:S01]  /*30290*/  @P5 STG.E.U16 desc[UR56][R100.64], R244 ;  /* 0x000000f464005986 */ /* 0x0001e2000c101538 */
[----:B------:R-:W-:Y:S01]  /*302a0*/  ULDC UR4, c[0x0][0x248] ;  /* 0x0000920000047ab9 */ /* 0x000fe20000000800 */
[----:B------:R-:W-:Y:S02]  /*302b0*/  LEA.HI.X.SX32 R103, R0, R248, 0x1, P6 ;  /* 0x000000f800677211 */ /* 0x000fe400030f0eff */
[----:B------:R-:W-:Y:S01]  /*302c0*/  ISETP.LT.AND P6, PT, R104, UR6, !P0 ;  /* 0x0000000668007c0c */ /* 0x000fe2000c7c1270 */
[----:B------:R-:W-:Y:S01]  /*302d0*/  VIADD R104, R3, 0x19 ;  /* 0x0000001903687836 */ /* 0x000fe20000000000 */
[----:B------:R-:W-:Y:S01]  /*302e0*/  ULDC UR6, c[0x0][0x22c] ;  /* 0x00008b0000067ab9 */ /* 0x000fe20000000800 */
[----:B------:R1:W-:Y:S01]  /*302f0*/  @P3 STG.E.U16 desc[UR56][R102.64], R106 ;  /* 0x0000006a66003986 */ /* 0x0003e2000c101538 */
[C---:B------:R-:W-:Y:S01]  /*30300*/  VIADD R105, R245.reuse, UR4 ;  /* 0x00000004f5697c36 */ /* 0x040fe20008000000 */
[----:B------:R-:W-:Y:S01]  /*30310*/  PRMT R0, R106, 0x7632, R0 ;  /* 0x000076326a007816 */ /* 0x000fe20000000000 */
[----:B------:R-:W-:Y:S01]  /*30320*/  ULDC UR4, c[0x0][0x22c] ;  /* 0x00008b0000047ab9 */ /* 0x000fe20000000800 */
[----:B0-----:R-:W-:-:S02]  /*30330*/  LEA R100, P3, R245, R2, 0x1 ;  /* 0x00000002f5647211 */ /* 0x001fc400078608ff */
[----:B------:R-:W-:Y:S01]  /*30340*/  ISETP.LT.AND P5, PT, R104, UR6, !P0 ;  /* 0x0000000668007c0c */ /* 0x000fe2000c7a1270 */
[----:B------:R-:W-:Y:S01]  /*30350*/  VIADD R104, R3, 0x1a ;  /* 0x0000001a03687836 */ /* 0x000fe20000000000 */
[----:B------:R-:W-:Y:S01]  /*30360*/  LEA.HI.X.SX32 R101, R245, R248, 0x1, P3 ;  /* 0x000000f8f5657211 */ /* 0x000fe200018f0eff */
[----:B------:R-:W-:Y:S01]  /*30370*/  ULDC UR6, c[0x0][0x22c] ;  /* 0x00008b0000067ab9 */ /* 0x000fe20000000800 */
[----:B-1----:R-:W-:-:S03]  /*30380*/  LEA R102, P3, R105, R2, 0x1 ;  /* 0x0000000269667211 */ /* 0x002fc600078608ff */
[----:B------:R0:W-:Y:S01]  /*30390*/  @P2 STG.E.U16 desc[UR56][R100.64], R0 ;  /* 0x0000000064002986 */ /* 0x0001e2000c101538 */
[----:B------:R-:W-:Y:S01]  /*303a0*/  ISETP.LT.AND P2, PT, R104, UR4, !P0 ;  /* 0x0000000468007c0c */ /* 0x000fe2000c741270 */
[----:B------:R-:W-:Y:S01]  /*303b0*/  ULDC UR4, c[0x0][0x248] ;  /* 0x0000920000047ab9 */ /* 0x000fe20000000800 */
[C---:B------:R-:W-:Y:S01]  /*303c0*/  LEA.HI.X.SX32 R103, R105.reuse, R248, 0x1, P3 ;  /* 0x000000f869677211 */ /* 0x040fe200018f0eff */
[----:B------:R-:W-:Y:S01]  /*303d0*/  VIADD R105, R105, UR4 ;  /* 0x0000000469697c36 */ /* 0x000fe20008000000 */
[----:B------:R-:W-:Y:S01]  /*303e0*/  ULDC UR4, c[0x0][0x22c] ;  /* 0x00008b0000047ab9 */ /* 0x000fe20000000800 */
[----:B------:R-:W-:Y:S02]  /*303f0*/  VIADD R104, R3, 0x1b ;  /* 0x0000001b03687836 */ /* 0x000fe40000000000 */
[----:B------:R1:W-:Y:S01]  /*30400*/  @P1 STG.E.U16 desc[UR56][R102.64], R107 ;  /* 0x0000006b66001986 */ /* 0x0003e2000c101538 */
[C---:B0-----:R-:W-:Y:S02]  /*30410*/  LEA R100, P3, R105.reuse, R2, 0x1 ;  /* 0x0000000269647211 */ /* 0x041fe400078608ff */
[----:B------:R-:W-:Y:S01]  /*30420*/  ISETP.LT.AND P1, PT, R104, UR4, !P0 ;  /* 0x0000000468007c0c */ /* 0x000fe2000c721270 */
[----:B------:R-:W-:Y:S01]  /*30430*/  ULDC UR4, c[0x0][0x248] ;  /* 0x0000920000047ab9 */ /* 0x000fe20000000800 */
[C---:B------:R-:W-:Y:S01]  /*30440*/  LEA.HI.X.SX32 R101, R105.reuse, R248, 0x1, P3 ;  /* 0x000000f869657211 */ /* 0x040fe200018f0eff */
[----:B------:R-:W-:Y:S01]  /*30450*/  VIADD R105, R105, UR4 ;  /* 0x0000000469697c36 */ /* 0x000fe20008000000 */
[----:B------:R-:W-:Y:S01]  /*30460*/  ULDC UR4, c[0x0][0x248] ;  /* 0x0000920000047ab9 */ /* 0x000fe20000000800 */
[----:B-1----:R-:W-:-:S02]  /*30470*/  PRMT R103, R107, 0x7632, R103 ;  /* 0x000076326b677816 */ /* 0x002fc40000000067 */
[C---:B------:R-:W-:Y:S01]  /*30480*/  VIADD R107, R105.reuse, UR4 ;  /* 0x00000004696b7c36 */ /* 0x040fe20008000000 */
[----:B------:R-:W-:Y:S02]  /*30490*/  ULDC UR4, c[0x0][0x248] ;  /* 0x0000920000047ab9 */ /* 0x000fe40000000800 */
[----:B------:R0:W-:Y:S01]  /*304a0*/  @P4 STG.E.U16 desc[UR56][R100.64], R103 ;  /* 0x0000006764004986 */ /* 0x0001e2000c101538 */
[----:B------:R-:W-:Y:S01]  /*304b0*/  LEA R102, P4, R105, R2, 0x1 ;  /* 0x0000000269667211 */ /* 0x000fe200078808ff */
[C---:B------:R-:W-:Y:S02]  /*304c0*/  VIADD R0, R3.reuse, 0x1c ;  /* 0x0000001c03007836 */ /* 0x040fe40000000000 */
[----:B------:R-:W-:Y:S01]  /*304d0*/  VIADD R104, R3, 0x1d ;  /* 0x0000001d03687836 */ /* 0x000fe20000000000 */
[----:B0-----:R-:W-:Y:S01]  /*304e0*/  LEA.HI.X.SX32 R103, R105, R248, 0x1, P4 ;  /* 0x000000f869677211 */ /* 0x001fe200020f0eff */
[C---:B------:R-:W-:Y:S01]  /*304f0*/  VIADD R105, R107.reuse, UR4 ;  /* 0x000000046b697c36 */ /* 0x040fe20008000000 */
[C---:B------:R-:W-:Y:S01]  /*30500*/  LEA R100, P4, R107.reuse, R2, 0x1 ;  /* 0x000000026b647211 */ /* 0x040fe200078808ff */
[----:B------:R-:W-:Y:S01]  /*30510*/  ULDC UR4, c[0x0][0x248] ;  /* 0x0000920000047ab9 */ /* 0x000fe20000000800 */
[----:B------:R-:W-:Y:S01]  /*30520*/  ISETP.LT.AND P3, PT, R0, UR6, !P0 ;  /* 0x0000000600007c0c */ /* 0x000fe2000c761270 */
[----:B------:R0:W-:Y:S01]  /*30530*/  @P6 STG.E.U16 desc[UR56][R102.64], R92 ;  /* 0x0000005c66006986 */ /* 0x0001e2000c101538 */
[----:B------:R-:W-:Y:S01]  /*30540*/  ULDC UR6, c[0x0][0x22c] ;  /* 0x00008b0000067ab9 */ /* 0x000fe20000000800 */
[----:B------:R-:W-:-:S02]  /*30550*/  LEA.HI.X.SX32 R101, R107, R248, 0x1, P4 ;  /* 0x000000f86b657211 */ /* 0x000fc400020f0eff */
[----:B------:R-:W-:Y:S02]  /*30560*/  PRMT R0, R92, 0x7632, R0 ;  /* 0x000076325c007816 */ /* 0x000fe40000000000 */
[----:B------:R-:W-:Y:S01]  /*30570*/  ISETP.LT.AND P4, PT, R104, UR6, !P0 ;  /* 0x0000000668007c0c */ /* 0x000fe2000c781270 */
[----:B------:R-:W-:Y:S01]  /*30580*/  VIADD R104, R3, 0x1e ;  /* 0x0000001e03687836 */ /* 0x000fe20000000000 */
[----:B------:R-:W-:Y:S01]  /*30590*/  ULDC UR6, c[0x0][0x22c] ;  /* 0x00008b0000067ab9 */ /* 0x000fe20000000800 */
[----:B0-----:R-:W-:-:S04]  /*305a0*/  LEA R102, P6, R105, R2, 0x1 ;  /* 0x0000000269667211 */ /* 0x001fc800078c08ff */
[C---:B------:R-:W-:Y:S01]  /*305b0*/  LEA.HI.X.SX32 R103, R105.reuse, R248, 0x1, P6 ;  /* 0x000000f869677211 */ /* 0x040fe200030f0eff */
[----:B------:R-:W-:Y:S01]  /*305c0*/  VIADD R105, R105, UR4 ;  /* 0x0000000469697c36 */ /* 0x000fe20008000000 */
[----:B------:R0:W-:Y:S01]  /*305d0*/  @P5 STG.E.U16 desc[UR56][R100.64], R0 ;  /* 0x0000000064005986 */ /* 0x0001e2000c101538 */
[----:B------:R-:W-:Y:S01]  /*305e0*/  ISETP.LT.AND P5, PT, R104, UR6, !P0 ;  /* 0x0000000668007c0c */ /* 0x000fe2000c7a1270 */
[----:B------:R-:W-:Y:S01]  /*305f0*/  ULDC UR4, c[0x0][0x248] ;  /* 0x0000920000047ab9 */ /* 0x000fe20000000800 */
[----:B------:R-:W-:Y:S01]  /*30600*/  ULDC UR6, c[0x0][0x22c] ;  /* 0x00008b0000067ab9 */ /* 0x000fe20000000800 */
[----:B------:R1:W-:Y:S01]  /*30610*/  @P2 STG.E.U16 desc[UR56][R102.64], R93 ;  /* 0x0000005d66002986 */ /* 0x0003e2000c101538 */
[C---:B------:R-:W-:Y:S01]  /*30620*/  LEA R104, P2, R105.reuse, R2, 0x1 ;  /* 0x0000000269687211 */ /* 0x040fe200078408ff */
[----:B------:R-:W-:Y:S01]  /*30630*/  VIADD R107, R105, UR4 ;  /* 0x00000004696b7c36 */ /* 0x000fe20008000000 */
[----:B------:R-:W-:Y:S01]  /*30640*/  PRMT R92, R93, 0x7632, R92 ;  /* 0x000076325d5c7816 */ /* 0x000fe2000000005c */
[----:B------:R-:W-:Y:S01]  /*30650*/  ULDC UR4, c[0x0][0x22c] ;  /* 0x00008b0000047ab9 */ /* 0x000fe20000000800 */
[----:B0-----:R-:W-:Y:S01]  /*30660*/  VIADD R0, R3, 0x1f ;  /* 0x0000001f03007836 */ /* 0x001fe20000000000 */
[----:B------:R-:W-:-:S04]  /*30670*/  LEA.HI.X.SX32 R105, R105, R248, 0x1, P2 ;  /* 0x000000f869697211 */ /* 0x000fc800010f0eff */
[----:B------:R-:W-:Y:S01]  /*30680*/  ISETP.LT.AND P2, PT, R0, UR6, !P0 ;  /* 0x0000000600007c0c */ /* 0x000fe2000c741270 */
[----:B------:R-:W-:Y:S01]  /*30690*/  VIADD R0, R3, 0x20 ;  /* 0x0000002003007836 */ /* 0x000fe20000000000 */
[C---:B------:R-:W-:Y:S01]  /*306a0*/  LEA R100, P6, R107.reuse, R2, 0x1 ;  /* 0x000000026b647211 */ /* 0x040fe200078c08ff */
[----:B------:R-:W-:Y:S01]  /*306b0*/  @P1 STG.E.U16 desc[UR56][R104.64], R92 ;  /* 0x0000005c68001986 */ /* 0x000fe2000c101538 */
[----:B------:R-:W-:Y:S02]  /*306c0*/  ULDC UR6, c[0x0][0x22c] ;  /* 0x00008b0000067ab9 */ /* 0x000fe40000000800 */
[----:B------:R-:W-:Y:S01]  /*306d0*/  ISETP.LT.AND P1, PT, R0, UR4, !P0 ;  /* 0x0000000400007c0c */ /* 0x000fe2000c721270 */
[----:B------:R-:W-:Y:S01]  /*306e0*/  ULDC UR4, c[0x0][0x248] ;  /* 0x0000920000047ab9 */ /* 0x000fe20000000800 */
[C---:B------:R-:W-:Y:S01]  /*306f0*/  LEA.HI.X.SX32 R101, R107.reuse, R248, 0x1, P6 ;  /* 0x000000f86b657211 */ /* 0x040fe200030f0eff */
[----:B------:R-:W-:Y:S01]  /*30700*/  VIADD R107, R107, UR4 ;  /* 0x000000046b6b7c36 */ /* 0x000fe20008000000 */
[----:B------:R-:W-:Y:S01]  /*30710*/  ULDC UR4, c[0x0][0x22c] ;  /* 0x00008b0000047ab9 */ /* 0x000fe20000000800 */
[----:B------:R-:W-:-:S02]  /*30720*/  VIADD R0, R3, 0x21 ;  /* 0x0000002103007836 */ /* 0x000fc40000000000 */
[----:B------:R0:W-:Y:S01]  /*30730*/  @P3 STG.E.U16 desc[UR56][R100.64], R94 ;  /* 0x0000005e64003986 */ /* 0x0001e2000c101538 */
[C---:B-1----:R-:W-:Y:S02]  /*30740*/  LEA R102, P6, R107.reuse, R2, 0x1 ;  /* 0x000000026b667211 */ /* 0x042fe400078c08ff */
[----:B------:R-:W-:Y:S01]  /*30750*/  ISETP.LT.AND P3, PT, R0, UR4, !P0 ;  /* 0x0000000400007c0c */ /* 0x000fe2000c761270 */
[----:B------:R-:W-:Y:S01]  /*30760*/  ULDC UR4, c[0x0][0x248] ;  /* 0x0000920000047ab9 */ /* 0x000fe20000000800 */
[C---:B------:R-:W-:Y:S01]  /*30770*/  LEA.HI.X.SX32 R103, R107.reuse, R248, 0x1, P6 ;  /* 0x000000f86b677211 */ /* 0x040fe200030f0eff */
[----:B------:R-:W-:Y:S01]  /*30780*/  VIADD R107, R107, UR4 ;  /* 0x000000046b6b7c36 */ /* 0x000fe20008000000 */
[----:B------:R-:W-:Y:S01]  /*30790*/  ULDC UR4, c[0x0][0x248] ;  /* 0x0000920000047ab9 */ /* 0x000fe20000000800 */
[----:B------:R-:W-:Y:S01]  /*307a0*/  VIADD R0, R3, 0x22 ;  /* 0x0000002203007836 */ /* 0x000fe20000000000 */
[----:B0-----:R-:W-:Y:S01]  /*307b0*/  PRMT R101, R94, 0x7632, R101 ;  /* 0x000076325e657816 */ /* 0x001fe20000000065 */
[----:B------:R-:W-:-:S03]  /*307c0*/  VIADD R93, R107, UR4 ;  /* 0x000000046b5d7c36 */ /* 0x000fc60008000000 */
[----:B------:R-:W-:Y:S01]  /*307d0*/  ISETP.LT.AND P6, PT, R0, UR6, !P0 ;  /* 0x0000000600007c0c */ /* 0x000fe2000c7c1270 */
[----:B------:R-:W-:Y:S01]  /*307e0*/  ULDC UR6, c[0x0][0x248] ;  /* 0x0000920000067ab9 */ /* 0x000fe20000000800 */
[----:B------:R-:W-:Y:S01]  /*307f0*/  VIADD R94, R3, 0x23 ;  /* 0x00000023035e7836 */ /* 0x000fe20000000000 */
[----:B------:R0:W-:Y:S01]  /*30800*/  @P4 STG.E.U16 desc[UR56][R102.64], R101 ;  /* 0x0000006566004986 */ /* 0x0001e2000c101538 */
[----:B------:R-:W-:Y:S01]  /*30810*/  LEA R100, P4, R107, R2, 0x1 ;  /* 0x000000026b647211 */ /* 0x000fe200078808ff */
[----:B------:R-:W-:Y:S01]  /*30820*/  VIADD R105, R93, UR6 ;  /* 0x000000065d697c36 */ /* 0x000fe20008000000 */
[----:B------:R-:W-:Y:S01]  /*30830*/  ULDC UR4, c[0x0][0x22c] ;  /* 0x00008b0000047ab9 */ /* 0x000fe20000000800 */
[----:B------:R-:W-:Y:S01]  /*30840*/  PRMT R0, R95, 0x7632, R0 ;  /* 0x000076325f007816 */ /* 0x000fe20000000000 */
[----:B------:R-:W-:Y:S01]  /*30850*/  VIADD R104, R3, 0x25 ;  /* 0x0000002503687836 */ /* 0x000fe20000000000 */
[----:B------:R-:W-:Y:S01]  /*30860*/  ULDC UR6, c[0x0][0x22c] ;  /* 0x00008b0000067ab9 */ /* 0x000fe20000000800 */
[----:B0-----:R-:W-:-:S02]  /*30870*/  LEA.HI.X.SX32 R101, R107, R248, 0x1, P4 ;  /* 0x000000f86b657211 */ /* 0x001fc400020f0eff */
[----:B------:R-:W-:-:S03]  /*30880*/  LEA R92, P4, R93, R2, 0x1 ;  /* 0x000000025d5c7211 */ /* 0x000fc600078808ff */
[----:B------:R0:W-:Y:S01]  /*30890*/  @P5 STG.E.U16 desc[UR56][R100.64], R95 ;  /* 0x0000005f64005986 */ /* 0x0001e2000c101538 */
[----:B------:R-:W-:Y:S02]  /*308a0*/  LEA.HI.X.SX32 R93, R93, R248, 0x1, P4 ;  /* 0x000000f85d5d7211 */ /* 0x000fe400020f0eff */
[----:B------:R-:W-:Y:S01]  /*308b0*/  ISETP.LT.AND P5, PT, R94, UR4, !P0 ;  /* 0x000000045e007c0c */ /* 0x000fe2000c7a1270 */
[----:B------:R-:W-:Y:S01]  /*308c0*/  VIADD R94, R3, 0x24 ;  /* 0x00000024035e7836 */ /* 0x000fe20000000000 */
[----:B------:R-:W-:Y:S01]  /*308d0*/  LEA R102, P4, R105, R2, 0x1 ;  /* 0x0000000269667211 */ /* 0x000fe200078808ff */
[----:B------:R-:W-:-:S03]  /*308e0*/  ULDC UR4, c[0x0][0x22c] ;  /* 0x00008b0000047ab9 */ /* 0x000fc60000000800 */
[C---:B------:R-:W-:Y:S02]  /*308f0*/  LEA.HI.X.SX32 R103, R105.reuse, R248, 0x1, P4 ;  /* 0x000000f869677211 */ /* 0x040fe400020f0eff */
[----:B------:R-:W-:Y:S01]  /*30900*/  ISETP.LT.AND P4, PT, R94, UR4, !P0 ;  /* 0x000000045e007c0c */ /* 0x000fe2000c781270 */
[----:B------:R-:W-:Y:S02]  /*30910*/  ULDC UR4, c[0x0][0x248] ;  /* 0x0000920000047ab9 */ /* 0x000fe40000000800 */
[----:B------:R-:W-:Y:S01]  /*30920*/  VIADD R105, R105, UR4 ;  /* 0x0000000469697c36 */ /* 0x000fe20008000000 */
[----:B------:R1:W-:Y:S01]  /*30930*/  @P2 STG.E.U16 desc[UR56][R92.64], R0 ;  /* 0x000000005c002986 */ /* 0x0003e2000c101538 */
[----:B------:R-:W-:-:S03]  /*30940*/  ULDC UR4, c[0x0][0x22c] ;  /* 0x00008b0000047ab9 */ /* 0x000fc60000000800 */
[----:B------:R2:W-:Y:S01]  /*30950*/  @P1 STG.E.U16 desc[UR56][R102.64], R96 ;  /* 0x0000006066001986 */ /* 0x0005e2000c101538 */
[C---:B------:R-:W-:Y:S02]  /*30960*/  LEA R94, P1, R105.reuse, R2, 0x1 ;  /* 0x00000002695e7211 */ /* 0x040fe400078208ff */
[----:B------:R-:W-:Y:S01]  /*30970*/  ISETP.LT.AND P2, PT, R104, UR4, !P0 ;  /* 0x0000000468007c0c */ /* 0x000fe2000c741270 */
[----:B------:R-:W-:Y:S01]  /*30980*/  ULDC UR4, c[0x0][0x248] ;  /* 0x0000920000047ab9 */ /* 0x000fe20000000800 */
[----:B0-----:R-:W-:Y:S02]  /*30990*/  PRMT R101, R96, 0x7632, R101 ;  /* 0x0000763260657816 */ /* 0x001fe40000000065 */
[C---:B------:R-:W-:Y:S01]  /*309a0*/  LEA.HI.X.SX32 R95, R105.reuse, R248, 0x1, P1 ;  /* 0x000000f8695f7211 */ /* 0x040fe200008f0eff */
[----:B------:R-:W-:Y:S01]  /*309b0*/  VIADD R105, R105, UR4 ;  /* 0x0000000469697c36 */ /* 0x000fe20008000000 */
[----:B------:R-:W-:-:S03]  /*309c0*/  ULDC UR4, c[0x0][0x248] ;  /* 0x0000920000047ab9 */ /* 0x000fc60000000800 */
[----:B------:R0:W-:Y:S01]  /*309d0*/  @P3 STG.E.U16 desc[UR56][R94.64], R101 ;  /* 0x000000655e003986 */ /* 0x0001e2000c101538 */
[C---:B------:R-:W-:Y:S01]  /*309e0*/  LEA R100, P3, R105.reuse, R2, 0x1 ;  /* 0x0000000269647211 */ /* 0x040fe200078608ff */
[----:B-1----:R-:W-:Y:S01]  /*309f0*/  VIADD R93, R105, UR4 ;  /* 0x00000004695d7c36 */ /* 0x002fe20008000000 */
[----:B------:R-:W-:Y:S01]  /*30a00*/  ULDC UR4, c[0x0][0x248] ;  /* 0x0000920000047ab9 */ /* 0x000fe20000000800 */
[----:B------:R-:W-:Y:S02]  /*30a10*/  VIADD R0, R3, 0x26 ;  /* 0x0000002603007836 */ /* 0x000fe40000000000 */
[----:B--2---:R-:W-:Y:S01]  /*30a20*/  VIADD R103, R93, UR4 ;  /* 0x000000045d677c36 */ /* 0x004fe20008000000 */
[----:B------:R-:W-:Y:S02]  /*30a30*/  ULDC UR4, c[0x0][0x248] ;  /* 0x0000920000047ab9 */ /* 0x000fe40000000800 */
[----:B------:R-:W-:Y:S02]  /*30a40*/  ISETP.LT.AND P1, PT, R0, UR6, !P0 ;  /* 0x0000000600007c0c */ /* 0x000fe4000c721270 */
[----:B0-----:R-:W-:Y:S01]  /*30a50*/  LEA.HI.X.SX32 R101, R105, R248, 0x1, P3 ;  /* 0x000000f869657211 */ /* 0x001fe200018f0eff */
[----:B------:R-:W-:Y:S01]  /*30a60*/  VIADD R0, R3, 0x27 ;  /* 0x0000002703007836 */ /* 0x000fe20000000000 */
[----:B------:R-:W-:Y:S01]  /*30a70*/  LEA R92, P3, R93, R2, 0x1 ;  /* 0x000000025d5c7211 */ /* 0x000fe200078608ff */
[----:B------:R-:W-:Y:S01]  /*30a80*/  ULDC UR6, c[0x0][0x22c] ;  /* 0x00008b0000067ab9 */ /* 0x000fe20000000800 */
[----:B------:R-:W-:Y:S01]  /*30a90*/  PRMT R95, R97, 0x7632, R95 ;  /* 0x00007632615f7816 */ /* 0x000fe2000000005f */
[----:B------:R-:W-:Y:S01]  /*30aa0*/  @P6 STG.E.U16 desc[UR56][R100.64], R97 ;  /* 0x0000006164006986 */ /* 0x000fe2000c101538 */
[----:B------:R-:W-:-:S02]  /*30ab0*/  LEA.HI.X.SX32 R93, R93, R248, 0x1, P3 ;  /* 0x000000f85d5d7211 */ /* 0x000fc400018f0eff */
[----:B------:R-:W-:Y:S02]  /*30ac0*/  LEA R94, P6, R103, R2, 0x1 ;  /* 0x00000002675e7211 */ /* 0x000fe400078c08ff */
[----:B------:R-:W-:Y:S01]  /*30ad0*/  ISETP.LT.AND P3, PT, R0, UR6, !P0 ;  /* 0x0000000600007c0c */ /* 0x000fe2000c761270 */
[----:B------:R0:W-:Y:S01]  /*30ae0*/  @P5 STG.E.U16 desc[UR56][R92.64], R95 ;  /* 0x0000005f5c005986 */ /* 0x0001e2000c101538 */
[----:B------:R-:W-:Y:S01]  /*30af0*/  VIADD R0, R3, 0x28 ;  /* 0x0000002803007836 */ /* 0x000fe20000000000 */
[----:B------:R-:W-:Y:S01]  /*30b00*/  ULDC UR6, c[0x0][0x22c] ;  /* 0x00008b0000067ab9 */ /* 0x000fe20000000800 */
[C---:B0-----:R-:W-:Y:S01]  /*30b10*/  LEA.HI.X.SX32 R95, R103.reuse, R248, 0x1, P6 ;  /* 0x000000f8675f7211 */ /* 0x041fe200030f0eff */
[----:B------:R-:W-:Y:S02]  /*30b20*/  VIADD R103, R103, UR4 ;  /* 0x0000000467677c36 */ /* 0x000fe40008000000 */
[----:B------:R-:W-:Y:S01]  /*30b30*/  ISETP.LT.AND P6, PT, R0, UR6, !P0 ;  /* 0x0000000600007c0c */ /* 0x000fe2000c7c1270 */
[----:B------:R-:W-:Y:S01]  /*30b40*/  VIADD R0, R3, 0x29 ;  /* 0x0000002903007836 */ /* 0x000fe20000000000 */
[----:B------:R-:W-:Y:S01]  /*30b50*/  ULDC UR4, c[0x0][0x248] ;  /* 0x0000920000047ab9 */ /* 0x000fe20000000800 */
[----:B------:R-:W-:Y:S01]  /*30b60*/  @P4 STG.E.U16 desc[UR56][R94.64], R98 ;  /* 0x000000625e004986 */ /* 0x000fe2000c101538 */
[C---:B------:R-:W-:Y:S01]  /*30b70*/  LEA R96, P4, R103.reuse, R2, 0x1 ;  /* 0x0000000267607211 */ /* 0x040fe200078808ff */
[----:B------:R-:W-:Y:S01]  /*30b80*/  ULDC UR6, c[0x0][0x22c] ;  /* 0x00008b0000067ab9 */ /* 0x000fe20000000800 */
[C---:B------:R-:W-:Y:S01]  /*30b90*/  VIADD R101, R103.reuse, UR4 ;  /* 0x0000000467657c36 */ /* 0x040fe20008000000 */
[----:B------:R-:W-:Y:S01]  /*30ba0*/  PRMT R93, R98, 0x7632, R93 ;  /* 0x00007632625d7816 */ /* 0x000fe2000000005d */
[----:B------:R-:W-:Y:S01]  /*30bb0*/  ULDC UR4, c[0x0][0x22c] ;  /* 0x00008b0000047ab9 */ /* 0x000fe20000000800 */
[----:B------:R-:W-:-:S02]  /*30bc0*/  LEA.HI.X.SX32 R97, R103, R248, 0x1, P4 ;  /* 0x000000f867617211 */ /* 0x000fc400020f0eff */
[----:B------:R-:W-:Y:S01]  /*30bd0*/  ISETP.LT.AND P5, PT, R0, UR6, !P0 ;  /* 0x0000000600007c0c */ /* 0x000fe2000c7a1270 */
[----:B------:R-:W-:Y:S01]  /*30be0*/  VIADD R0, R3, 0x2a ;  /* 0x0000002a03007836 */ /* 0x000fe20000000000 */
[----:B------:R-:W-:Y:S01]  /*30bf0*/  LEA R92, P4, R101, R2, 0x1 ;  /* 0x00000002655c7211 */ /* 0x000fe200078808ff */
[----:B------:R0:W-:Y:S01]  /*30c00*/  @P2 STG.E.U16 desc[UR56][R96.64], R93 ;  /* 0x0000005d60002986 */ /* 0x0001e2000c101538 */
[----:B------:R-:W-:Y:S02]  /*30c10*/  ULDC UR6, c[0x0][0x22c] ;  /* 0x00008b0000067ab9 */ /* 0x000fe40000000800 */
[----:B------:R-:W-:Y:S01]  /*30c20*/  ISETP.LT.AND P2, PT, R0, UR4, !P0 ;  /* 0x0000000400007c0c */ /* 0x000fe2000c741270 */
[----:B------:R-:W-:Y:S01]  /*30c30*/  ULDC UR4, c[0x0][0x248] ;  /* 0x0000920000047ab9 */ /* 0x000fe20000000800 */
[----:B------:R-:W-:Y:S01]  /*30c40*/  VIADD R0, R3, 0x2b ;  /* 0x0000002b03007836 */ /* 0x000fe20000000000 */
[C---:B0-----:R-:W-:Y:S01]  /*30c50*/  LEA.HI.X.SX32 R93, R101.reuse, R248, 0x1, P4 ;  /* 0x000000f8655d7211 */ /* 0x041fe200020f0eff */
[----:B------:R-:W-:Y:S01]  /*30c60*/  VIADD R101, R101, UR4 ;  /* 0x0000000465657c36 */ /* 0x000fe20008000000 */
[----:B------:R-:W-:-:S03]  /*30c70*/  ULDC UR4, c[0x0][0x22c] ;  /* 0x00008b0000047ab9 */ /* 0x000fc60000000800 */
[----:B------:R0:W-:Y:S01]  /*30c80*/  @P1 STG.E.U16 desc[UR56][R92.64], R99 ;  /* 0x000000635c001986 */ /* 0x0001e2000c101538 */
[----:B------:R-:W-:Y:S02]  /*30c90*/  LEA R94, P4, R101, R2, 0x1 ;  /* 0x00000002655e7211 */ /* 0x000fe400078808ff */
[----:B------:R-:W-:Y:S01]  /*30ca0*/  ISETP.LT.AND P1, PT, R0, UR4, !P0 ;  /* 0x0000000400007c0c */ /* 0x000fe2000c721270 */
[----:B------:R-:W-:Y:S01]  /*30cb0*/  ULDC UR4, c[0x0][0x248] ;  /* 0x0000920000047ab9 */ /* 0x000fe20000000800 */
[----:B------:R-:W-:Y:S02]  /*30cc0*/  PRMT R97, R99, 0x7632, R97 ;  /* 0x0000763263617816 */ /* 0x000fe40000000061 */
[C---:B------:R-:W-:Y:S01]  /*30cd0*/  LEA.HI.X.SX32 R95, R101.reuse, R248, 0x1, P4 ;  /* 0x000000f8655f7211 */ /* 0x040fe200020f0eff */
[----:B------:R-:W-:Y:S01]  /*30ce0*/  VIADD R101, R101, UR4 ;  /* 0x0000000465657c36 */ /* 0x000fe20008000000 */
[----:B------:R-:W-:-:S03]  /*30cf0*/  ULDC UR4, c[0x0][0x248] ;  /* 0x0000920000047ab9 */ /* 0x000fc60000000800 */
[----:B------:R1:W-:Y:S01]  /*30d00*/  @P3 STG.E.U16 desc[UR56][R94.64], R97 ;  /* 0x000000615e003986 */ /* 0x0003e2000c101538 */
[C---:B------:R-:W-:Y:S01]  /*30d10*/  LEA R96, P3, R101.reuse, R2, 0x1 ;  /* 0x0000000265607211 */ /* 0x040fe200078608ff */
[----:B0-----:R-:W-:Y:S01]  /*30d20*/  VIADD R93, R101, UR4 ;  /* 0x00000004655d7c36 */ /* 0x001fe20008000000 */
[----:B------:R-:W-:Y:S01]  /*30d30*/  ULDC UR4, c[0x0][0x248] ;  /* 0x0000920000047ab9 */ /* 0x000fe20000000800 */
[----:B------:R-:W-:-:S05]  /*30d40*/  VIADD R0, R3, 0x2c ;  /* 0x0000002c03007836 */ /* 0x000fca0000000000 */
[----:B------:R-:W-:Y:S02]  /*30d50*/  ISETP.LT.AND P4, PT, R0, UR6, !P0 ;  /* 0x0000000600007c0c */ /* 0x000fe4000c781270 */
[----:B-1----:R-:W-:Y:S01]  /*30d60*/  LEA.HI.X.SX32 R97, R101, R248, 0x1, P3 ;  /* 0x000000f865617211 */ /* 0x002fe200018f0eff */
[C---:B------:R-:W-:Y:S01]  /*30d70*/  VIADD R101, R93.reuse, UR4 ;  /* 0x000000045d657c36 */ /* 0x040fe20008000000 */
[-C--:B------:R-:W-:Y:S01]  /*30d80*/  LEA R92, P3, R93, R2.reuse, 0x1 ;  /* 0x000000025d5c7211 */ /* 0x080fe200078608ff */
[----:B------:R-:W-:Y:S01]  /*30d90*/  VIADD R0, R3, 0x2d ;  /* 0x0000002d03007836 */ /* 0x000fe20000000000 */
[----:B------:R-:W-:Y:S01]  /*30da0*/  ULDC UR6, c[0x0][0x22c] ;  /* 0x00008b0000067ab9 */ /* 0x000fe20000000800 */
[----:B------:R0:W-:Y:S01]  /*30db0*/  @P6 STG.E.U16 desc[UR56][R96.64], R84 ;  /* 0x0000005460006986 */ /* 0x0001e2000c101538 */
[----:B------:R-:W-:Y:S01]  /*30dc0*/  LEA R98, P6, R101, R2, 0x1 ;  /* 0x0000000265627211 */ /* 0x000fe200078c08ff */
[----:B------:R-:W-:Y:S01]  /*30dd0*/  ULDC UR4, c[0x0][0x248] ;  /* 0x0000920000047ab9 */ /* 0x000fe20000000800 */
[----:B------:R-:W-:-:S02]  /*30de0*/  LEA.HI.X.SX32 R93, R93, R248, 0x1, P3 ;  /* 0x000000f85d5d7211 */ /* 0x000fc400018f0eff */
[----:B------:R-:W-:Y:S02]  /*30df0*/  PRMT R95, R84, 0x7632, R95 ;  /* 0x00007632545f7816 */ /* 0x000fe4000000005f */
[----:B------:R-:W-:Y:S01]  /*30e00*/  ISETP.LT.AND P3, PT, R0, UR6, !P0 ;  /* 0x0000000600007c0c */ /* 0x000fe2000c761270 */
[----:B------:R-:W-:Y:S01]  /*30e10*/  VIADD R0, R3, 0x2e ;  /* 0x0000002e03007836 */ /* 0x000fe20000000000 */
[C---:B------:R-:W-:Y:S01]  /*30e20*/  LEA.HI.X.SX32 R99, R101.reuse, R248, 0x1, P6 ;  /* 0x000000f865637211 */ /* 0x040fe200030f0eff */
[----:B------:R-:W-:Y:S01]  /*30e30*/  VIADD R101, R101, UR4 ;  /* 0x0000000465657c36 */ /* 0x000fe20008000000 */
[----:B------:R-:W-:Y:S01]  /*30e40*/  ULDC UR6, c[0x0][0x22c] ;  /* 0x00008b0000067ab9 */ /* 0x000fe20000000800 */
[----:B------:R1:W-:Y:S01]  /*30e50*/  @P5 STG.E.U16 desc[UR56][R92.64], R95 ;  /* 0x0000005f5c005986 */ /* 0x0003e2000c101538 */
[----:B------:R-:W-:Y:S01]  /*30e60*/  ISETP.LT.AND P5, PT, R0, UR6, !P0 ;  /* 0x0000000600007c0c */ /* 0x000fe2000c7a1270 */
[----:B------:R-:W-:Y:S01]  /*30e70*/  VIADD R0, R3, 0x2f ;  /* 0x0000002f03007836 */ /* 0x000fe20000000000 */
[----:B------:R-:W-:Y:S01]  /*30e80*/  ULDC UR6, c[0x0][0x22c] ;  /* 0x00008b0000067ab9 */ /* 0x000fe20000000800 */
[----:B------:R2:W-:Y:S01]  /*30e90*/  @P2 STG.E.U16 desc[UR56][R98.64], R85 ;  /* 0x0000005562002986 */ /* 0x0005e2000c101538 */
[----:B------:R-:W-:Y:S01]  /*30ea0*/  LEA R94, P2, R101, R2, 0x1 ;  /* 0x00000002655e7211 */ /* 0x000fe200078408ff */
[----:B------:R-:W-:Y:S01]  /*30eb0*/  ULDC UR4, c[0x0][0x248] ;  /* 0x0000920000047ab9 */ /* 0x000fe20000000800 */
[----:B0-----:R-:W-:Y:S01]  /*30ec0*/  PRMT R84, R85, 0x7632, R84 ;  /* 0x0000763255547816 */ /* 0x001fe20000000054 */
[C---:B------:R-:W-:Y:S01]  /*30ed0*/  VIADD R97, R101.reuse, UR4 ;  /* 0x0000000465617c36 */ /* 0x040fe20008000000 */
[----:B------:R-:W-:Y:S01]  /*30ee0*/  ULDC UR4, c[0x0][0x22c] ;  /* 0x00008b0000047ab9 */ /* 0x000fe20000000800 */
[----:B-1----:R-:W-:-:S02]  /*30ef0*/  LEA.HI.X.SX32 R95, R101, R248, 0x1, P2 ;  /* 0x000000f8655f7211 */ /* 0x002fc400010f0eff */
        /* <DEDUP_REMOVED lines=8> */
[----:B--2---:R-:W-:Y:S01]  /*30f80*/  VIADD R85, R97, UR4 ;  /* 0x0000000461557c36 */ /* 0x004fe20008000000 */
[----:B------:R-:W-:Y:S01]  /*30f90*/  ULDC UR4, c[0x0][0x22c] ;  /* 0x00008b0000047ab9 */ /* 0x000fe20000000800 */
[----:B------:R-:W-:-:S02]  /*30fa0*/  VIADD R0, R3, 0x31 ;  /* 0x0000003103007836 */ /* 0x000fc40000000000 */
[----:B------:R0:W-:Y:S01]  /*30fb0*/  @P4 STG.E.U16 desc[UR56][R92.64], R86 ;  /* 0x000000565c004986 */ /* 0x0001e2000c101538 */
[C---:B------:R-:W-:Y:S02]  /*30fc0*/  LEA R96, P6, R85.reuse, R2, 0x1 ;  /* 0x0000000255607211 */ /* 0x040fe400078c08ff */
        /* <DEDUP_REMOVED lines=10> */
[----:B------:R0:W-:Y:S01]  /*31070*/  @P3 STG.E.U16 desc[UR56][R96.64], R93 ;  /* 0x0000005d60003986 */ /* 0x0001e2000c101538 */
[----:B------:R-:W-:Y:S01]  /*31080*/  LEA R92, P3, R85, R2, 0x1 ;  /* 0x00000002555c7211 */ /* 0x000fe200078608ff */
[----:B------:R-:W-:Y:S01]  /*31090*/  VIADD R0, R3, 0x33 ;  /* 0x0000003303007836 */ /* 0x000fe20000000000 */
[----:B------:R-:W-:Y:S01]  /*310a0*/  ULDC UR4, c[0x0][0x22c] ;  /* 0x00008b0000047ab9 */ /* 0x000fe20000000800 */
[----:B------:R-:W-:Y:S01]  /*310b0*/  VIADD R99, R95, UR6 ;  /* 0x000000065f637c36 */ /* 0x000fe20008000000 */
[----:B------:R-:W-:Y:S01]  /*310c0*/  ULDC UR6, c[0x0][0x22c] ;  /* 0x00008b0000067ab9 */ /* 0x000fe20000000800 */
[----:B0-----:R-:W-:Y:S02]  /*310d0*/  LEA.HI.X.SX32 R93, R85, R248, 0x1, P3 ;  /* 0x000000f8555d7211 */ /* 0x001fe400018f0eff */
[----:B------:R-:W-:-:S03]  /*310e0*/  LEA R84, P3, R95, R2, 0x1 ;  /* 0x000000025f547211 */ /* 0x000fc600078608ff */
[----:B------:R0:W-:Y:S01]  /*310f0*/  @P5 STG.E.U16 desc[UR56][R92.64], R87 ;  /* 0x000000575c005986 */ /* 0x0001e2000c101538 */
[----:B------:R-:W-:Y:S02]  /*31100*/  LEA.HI.X.SX32 R85, R95, R248, 0x1, P3 ;  /* 0x000000f85f557211 */ /* 0x000fe400018f0eff */
[----:B------:R-:W-:Y:S01]  /*31110*/  ISETP.LT.AND P5, PT, R0, UR4, !P0 ;  /* 0x0000000400007c0c */ /* 0x000fe2000c7a1270 */
[----:B------:R-:W-:Y:S01]  /*31120*/  VIADD R0, R3, 0x34 ;  /* 0x0000003403007836 */ /* 0x000fe20000000000 */
[----:B------:R-:W-:Y:S01]  /*31130*/  LEA R94, P3, R99, R2, 0x1 ;  /* 0x00000002635e7211 */ /* 0x000fe200078608ff */
[----:B------:R-:W-:-:S03]  /*31140*/  ULDC UR4, c[0x0][0x22c] ;  /* 0x00008b0000047ab9 */ /* 0x000fc60000000800 */
[----:B------:R-:W-:Y:S02]  /*31150*/  LEA.HI.X.SX32 R95, R99, R248, 0x1, P3 ;  /* 0x000000f8635f7211 */ /* 0x000fe400018f0eff */
[----:B------:R-:W-:Y:S01]  /*31160*/  ISETP.LT.AND P3, PT, R0, UR4, !P0 ;  /* 0x0000000400007c0c */ /* 0x000fe2000c761270 */
[----:B------:R-:W-:Y:S01]  /*31170*/  ULDC UR4, c[0x0][0x248] ;  /* 0x0000920000047ab9 */ /* 0x000fe20000000800 */
[----:B------:R-:W-:Y:S01]  /*31180*/  PRMT R97, R87, 0x7632, R97 ;  /* 0x0000763257617816 */ /* 0x000fe20000000061 */
[----:B------:R-:W-:Y:S01]  /*31190*/  VIADD R99, R99, UR4 ;  /* 0x0000000463637c36 */ /* 0x000fe20008000000 */
[----:B------:R-:W-:Y:S01]  /*311a0*/  ULDC UR4, c[0x0][0x22c] ;  /* 0x00008b0000047ab9 */ /* 0x000fe20000000800 */
[----:B------:R-:W-:Y:S02]  /*311b0*/  VIADD R0, R3, 0x35 ;  /* 0x0000003503007836 */ /* 0x000fe40000000000 */
[----:B------:R1:W-:Y:S01]  /*311c0*/  @P2 STG.E.U16 desc[UR56][R84.64], R97 ;  /* 0x0000006154002986 */ /* 0x0003e2000c101538 */
[----:B------:R-:W-:-:S03]  /*311d0*/  LEA R86, P2, R99, R2, 0x1 ;  /* 0x0000000263567211 */ /* 0x000fc600078408ff */
[----:B------:R2:W-:Y:S01]  /*311e0*/  @P1 STG.E.U16 desc[UR56][R94.64], R88 ;  /* 0x000000585e001986 */ /* 0x0005e2000c101538 */
[----:B------:R-:W-:Y:S01]  /*311f0*/  ISETP.LT.AND P1, PT, R0, UR4, !P0 ;  /* 0x0000000400007c0c */ /* 0x000fe2000c721270 */
[----:B------:R-:W-:Y:S01]  /*31200*/  ULDC UR4, c[0x0][0x248] ;  /* 0x0000920000047ab9 */ /* 0x000fe20000000800 */
[C---:B0-----:R-:W-:Y:S01]  /*31210*/  LEA.HI.X.SX32 R87, R99.reuse, R248, 0x1, P2 ;  /* 0x000000f863577211 */ /* 0x041fe200010f0eff */
[----:B------:R-:W-:Y:S01]  /*31220*/  VIADD R99, R99, UR4 ;  /* 0x0000000463637c36 */ /* 0x000fe20008000000 */
[----:B------:R-:W-:Y:S01]  /*31230*/  ULDC UR4, c[0x0][0x248] ;  /* 0x0000920000047ab9 */ /* 0x000fe20000000800 */
[----:B-1----:R-:W-:Y:S02]  /*31240*/  PRMT R85, R88, 0x7632, R85 ;  /* 0x0000763258557816 */ /* 0x002fe40000000055 */
[C---:B------:R-:W-:Y:S01]  /*31250*/  VIADD R93, R99.reuse, UR4 ;  /* 0x00000004635d7c36 */ /* 0x040fe20008000000 */
[----:B------:R-:W-:Y:S02]  /*31260*/  ULDC UR4, c[0x0][0x248] ;  /* 0x0000920000047ab9 */ /* 0x000fe40000000800 */
[----:B------:R0:W-:Y:S01]  /*31270*/  @P4 STG.E.U16 desc[UR56][R86.64], R85 ;  /* 0x0000005556004986 */ /* 0x0001e2000c101538 */
[----:B------:R-:W-:Y:S01]  /*31280*/  LEA R84, P4, R99, R2, 0x1 ;  /* 0x0000000263547211 */ /* 0x000fe200078808ff */
[----:B------:R-:W-:-:S02]  /*31290*/  VIADD R0, R3, 0x36 ;  /* 0x0000003603007836 */ /* 0x000fc40000000000 */
[----:B--2---:R-:W-:Y:S01]  /*312a0*/  VIADD R95, R93, UR4 ;  /* 0x000000045d5f7c36 */ /* 0x004fe20008000000 */
[----:B------:R-:W-:Y:S02]  /*312b0*/  ULDC UR4, c[0x0][0x248] ;  /* 0x0000920000047ab9 */ /* 0x000fe40000000800 */
[----:B------:R-:W-:Y:S01]  /*312c0*/  ISETP.LT.AND P2, PT, R0, UR6, !P0 ;  /* 0x0000000600007c0c */ /* 0x000fe2000c741270 */
[----:B------:R-:W-:Y:S01]  /*312d0*/  VIADD R0, R3, 0x37 ;  /* 0x0000003703007836 */ /* 0x000fe20000000000 */
[----:B------:R-:W-:Y:S01]  /*312e0*/  ULDC UR6, c[0x0][0x22c] ;  /* 0x00008b0000067ab9 */ /* 0x000fe20000000800 */
[----:B0-----:R-:W-:Y:S02]  /*312f0*/  LEA.HI.X.SX32 R85, R99, R248, 0x1, P4 ;  /* 0x000000f863557211 */ /* 0x001fe400020f0eff */
[----:B------:R-:W-:Y:S02]  /*31300*/  LEA R92, P4, R93, R2, 0x1 ;  /* 0x000000025d5c7211 */ /* 0x000fe400078808ff */
        /* <DEDUP_REMOVED lines=13> */
[----:B------:R0:W-:Y:S01]  /*313e0*/  @P3 STG.E.U16 desc[UR56][R86.64], R90 ;  /* 0x0000005a56003986 */ /* 0x0001e2000c101538 */
[C---:B------:R-:W-:Y:S01]  /*313f0*/  LEA R84, P3, R95.reuse, R2, 0x1 ;  /* 0x000000025f547211 */ /* 0x040fe200078608ff */
[----:B------:R-:W-:Y:S01]  /*31400*/  ULDC UR6, c[0x0][0x22c] ;  /* 0x00008b0000067ab9 */ /* 0x000fe20000000800 */
[----:B------:R-:W-:Y:S01]  /*31410*/  VIADD R93, R95, UR4 ;  /* 0x000000045f5d7c36 */ /* 0x000fe20008000000 */
[----:B------:R-:W-:Y:S01]  /*31420*/  ISETP.LT.AND P5, PT, R0, UR6, !P0 ;  /* 0x0000000600007c0c */ /* 0x000fe2000c7a1270 */
[----:B------:R-:W-:Y:S01]  /*31430*/  VIADD R0, R3, 0x3a ;  /* 0x0000003a03007836 */ /* 0x000fe20000000000 */
[----:B------:R-:W-:Y:S01]  /*31440*/  LEA.HI.X.SX32 R85, R95, R248, 0x1, P3 ;  /* 0x000000f85f557211 */ /* 0x000fe200018f0eff */
[----:B------:R-:W-:Y:S01]  /*31450*/  ULDC UR4, c[0x0][0x22c] ;  /* 0x00008b0000047ab9 */ /* 0x000fe20000000800 */
[----:B------:R-:W-:Y:S01]  /*31460*/  LEA R88, P3, R93, R2, 0x1 ;  /* 0x000000025d587211 */ /* 0x000fe200078608ff */
[----:B------:R-:W-:Y:S01]  /*31470*/  ULDC UR6, c[0x0][0x22c] ;  /* 0x00008b0000067ab9 */ /* 0x000fe20000000800 */
[----:B0-----:R-:W-:-:S02]  /*31480*/  PRMT R87, R90, 0x7632, R87 ;  /* 0x000076325a577816 */ /* 0x001fc40000000057 */
[----:B------:R-:W-:-:S03]  /*31490*/  LEA.HI.X.SX32 R89, R93, R248, 0x1, P3 ;  /* 0x000000f85d597211 */ /* 0x000fc600018f0eff */
[----:B------:R0:W-:Y:S01]  /*314a0*/  @P1 STG.E.U16 desc[UR56][R84.64], R87 ;  /* 0x0000005754001986 */ /* 0x0001e2000c101538 */
[----:B------:R-:W-:Y:S01]  /*314b0*/  ISETP.LT.AND P1, PT, R0, UR4, !P0 ;  /* 0x0000000400007c0c */ /* 0x000fe2000c721270 */
[----:B------:R-:W-:Y:S02]  /*314c0*/  ULDC UR4, c[0x0][0x248] ;  /* 0x0000920000047ab9 */ /* 0x000fe40000000800 */
[----:B------:R-:W-:Y:S01]  /*314d0*/  VIADD R93, R93, UR4 ;  /* 0x000000045d5d7c36 */ /* 0x000fe20008000000 */
[----:B------:R1:W-:Y:S01]  /*314e0*/  @P2 STG.E.U16 desc[UR56][R88.64], R91 ;  /* 0x0000005b58002986 */ /* 0x0003e2000c101538 */
[----:B------:R-:W-:Y:S01]  /*314f0*/  VIADD R0, R3, 0x3b ;  /* 0x0000003b03007836 */ /* 0x000fe20000000000 */
[----:B------:R-:W-:Y:S02]  /*31500*/  ULDC UR4, c[0x0][0x22c] ;  /* 0x00008b0000047ab9 */ /* 0x000fe40000000800 */
[----:B------:R-:W-:Y:S02]  /*31510*/  LEA R86, P2, R93, R2, 0x1 ;  /* 0x000000025d567211 */ /* 0x000fe400078408ff */
[----:B------:R-:W-:Y:S01]  /*31520*/  ISETP.LT.AND P3, PT, R0, UR4, !P0 ;  /* 0x0000000400007c0c */ /* 0x000fe2000c761270 */
[----:B------:R-:W-:Y:S01]  /*31530*/  ULDC UR4, c[0x0][0x248] ;  /* 0x0000920000047ab9 */ /* 0x000fe20000000800 */
[----:B0-----:R-:W-:-:S02]  /*31540*/  PRMT R85, R91, 0x7632, R85 ;  /* 0x000076325b557816 */ /* 0x001fc40000000055 */
        /* <DEDUP_REMOVED lines=8> */
[----:B------:R-:W-:Y:S01]  /*315d0*/  VIADD R91, R89, UR4 ;  /* 0x00000004595b7c36 */ /* 0x000fe20008000000 */
[----:B------:R-:W-:Y:S01]  /*315e0*/  ULDC UR4, c[0x0][0x248] ;  /* 0x0000920000047ab9 */ /* 0x000fe20000000800 */
[----:B0-----:R-:W-:Y:S02]  /*315f0*/  LEA.HI.X.SX32 R85, R93, R248, 0x1, P4 ;  /* 0x000000f85d557211 */ /* 0x001fe400020f0eff */
[----:B------:R-:W-:-:S02]  /*31600*/  LEA R88, P4, R89, R2, 0x1 ;  /* 0x0000000259587211 */ /* 0x000fc400078808ff */
[----:B------:R-:W-:Y:S01]  /*31610*/  ISETP.LT.AND P2, PT, R0, UR6, !P0 ;  /* 0x0000000600007c0c */ /* 0x000fe2000c741270 */
[----:B------:R-:W-:Y:S01]  /*31620*/  VIADD R0, R3, 0x3d ;  /* 0x0000003d03007836 */ /* 0x000fe20000000000 */
[----:B------:R-:W-:Y:S01]  /*31630*/  PRMT R87, R76, 0x7632, R87 ;  /* 0x000076324c577816 */ /* 0x000fe20000000057 */
[----:B------:R-:W-:Y:S01]  /*31640*/  @P6 STG.E.U16 desc[UR56][R84.64], R76 ;  /* 0x0000004c54006986 */ /* 0x000fe2000c101538 */
[----:B------:R-:W-:Y:S01]  /*31650*/  LEA.HI.X.SX32 R89, R89, R248, 0x1, P4 ;  /* 0x000000f859597211 */ /* 0x000fe200020f0eff */
[----:B------:R-:W-:Y:S01]  /*31660*/  ULDC UR6, c[0x0][0x22c] ;  /* 0x00008b0000067ab9 */ /* 0x000fe20000000800 */
[----:B------:R-:W-:Y:S02]  /*31670*/  LEA R86, P6, R91, R2, 0x1 ;  /* 0x000000025b567211 */ /* 0x000fe400078c08ff */
[----:B------:R-:W-:Y:S01]  /*31680*/  ISETP.LT.AND P4, PT, R0, UR6, !P0 ;  /* 0x0000000600007c0c */ /* 0x000fe2000c781270 */
[----:B------:R0:W-:Y:S01]  /*31690*/  @P5 STG.E.U16 desc[UR56][R88.64], R87 ;  /* 0x0000005758005986 */ /* 0x0001e2000c101538 */
[----:B------:R-:W-:Y:S01]  /*316a0*/  VIADD R0, R3, 0x3e ;  /* 0x0000003e03007836 */ /* 0x000fe20000000000 */
[----:B------:R-:W-:-:S04]  /*316b0*/  ULDC UR6, c[0x0][0x22c] ;  /* 0x00008b0000067ab9 */ /* 0x000fc80000000800 */
[----:B------:R-:W-:Y:S02]  /*316c0*/  ISETP.LT.AND P5, PT, R0, UR6, !P0 ;  /* 0x0000000600007c0c */ /* 0x000fe4000c7a1270 */
[C---:B0-----:R-:W-:Y:S01]  /*316d0*/  LEA.HI.X.SX32 R87, R91.reuse, R248, 0x1, P6 ;  /* 0x000000f85b577211 */ /* 0x041fe200030f0eff */
[----:B------:R-:W-:Y:S01]  /*316e0*/  VIADD R91, R91, UR4 ;  /* 0x000000045b5b7c36 */ /* 0x000fe20008000000 */
[----:B------:R-:W-:Y:S01]  /*316f0*/  ULDC UR4, c[0x0][0x248] ;  /* 0x0000920000047ab9 */ /* 0x000fe20000000800 */
[----:B------:R-:W-:Y:S01]  /*31700*/  VIADD R0, R3, 0x3f ;  /* 0x0000003f03007836 */ /* 0x000fe20000000000 */
[----:B------:R-:W-:Y:S01]  /*31710*/  ULDC UR6, c[0x0][0x22c] ;  /* 0x00008b0000067ab9 */ /* 0x000fe20000000800 */
[----:B------:R0:W-:Y:S01]  /*31720*/  @P1 STG.E.U16 desc[UR56][R86.64], R77 ;  /* 0x0000004d56001986 */ /* 0x0001e2000c101538 */
[C---:B------:R-:W-:Y:S01]  /*31730*/  LEA R84, P1, R91.reuse, R2, 0x1 ;  /* 0x000000025b547211 */ /* 0x040fe200078208ff */
[----:B------:R-:W-:Y:S01]  /*31740*/  VIADD R93, R91, UR4 ;  /* 0x000000045b5d7c36 */ /* 0x000fe20008000000 */
[----:B------:R-:W-:-:S02]  /*31750*/  ULDC UR4, c[0x0][0x22c] ;  /* 0x00008b0000047ab9 */ /* 0x000fc40000000800 */
[----:B------:R-:W-:Y:S02]  /*31760*/  LEA.HI.X.SX32 R85, R91, R248, 0x1, P1 ;  /* 0x000000f85b557211 */ /* 0x000fe400008f0eff */
[----:B------:R-:W-:Y:S01]  /*31770*/  ISETP.LT.AND P1, PT, R0, UR6, !P0 ;  /* 0x0000000600007c0c */ /* 0x000fe2000c721270 */
[----:B------:R-:W-:Y:S01]  /*31780*/  VIADD R0, R3, 0x40 ;  /* 0x0000004003007836 */ /* 0x000fe20000000000 */
[----:B0-----:R-:W-:Y:S01]  /*31790*/  PRMT R87, R77, 0x7632, R87 ;  /* 0x000076324d577816 */ /* 0x001fe20000000057 */
[----:B------:R-:W-:Y:S01]  /*317a0*/  ULDC UR6, c[0x0][0x22c] ;  /* 0x00008b0000067ab9 */ /* 0x000fe20000000800 */
[----:B------:R-:W-:-:S03]  /*317b0*/  LEA R88, P6, R93, R2, 0x1 ;  /* 0x000000025d587211 */ /* 0x000fc600078c08ff */
        /* <DEDUP_REMOVED lines=8> */
[----:B------:R-:W-:Y:S02]  /*31840*/  LEA R76, P6, R93, R2, 0x1 ;  /* 0x000000025d4c7211 */ /* 0x000fe400078c08ff */
[----:B------:R-:W-:Y:S01]  /*31850*/  ISETP.LT.AND P2, PT, R0, UR4, !P0 ;  /* 0x0000000400007c0c */ /* 0x000fe2000c741270 */
[----:B------:R-:W-:Y:S01]  /*31860*/  ULDC UR4, c[0x0][0x248] ;  /* 0x0000920000047ab9 */ /* 0x000fe20000000800 */
[----:B0-----:R-:W-:-:S02]  /*31870*/  PRMT R85, R78, 0x7632, R85 ;  /* 0x000076324e557816 */ /* 0x001fc40000000055 */
[C---:B------:R-:W-:Y:S01]  /*31880*/  LEA.HI.X.SX32 R77, R93.reuse, R248, 0x1, P6 ;  /* 0x000000f85d4d7211 */ /* 0x040fe200030f0eff */
[----:B------:R-:W-:Y:S01]  /*31890*/  VIADD R93, R93, UR4 ;  /* 0x000000045d5d7c36 */ /* 0x000fe20008000000 */
[----:B------:R-:W-:Y:S01]  /*318a0*/  ULDC UR4, c[0x0][0x248] ;  /* 0x0000920000047ab9 */ /* 0x000fe20000000800 */
[----:B------:R-:W-:Y:S02]  /*318b0*/  VIADD R0, R3, 0x42 ;  /* 0x0000004203007836 */ /* 0x000fe40000000000 */
[----:B------:R0:W-:Y:S01]  /*318c0*/  @P4 STG.E.U16 desc[UR56][R76.64], R85 ;  /* 0x000000554c004986 */ /* 0x0001e2000c101538 */
[C---:B------:R-:W-:Y:S01]  /*318d0*/  LEA R84, P4, R93.reuse, R2, 0x1 ;  /* 0x000000025d547211 */ /* 0x040fe200078808ff */
[----:B------:R-:W-:Y:S01]  /*318e0*/  VIADD R87, R93, UR4 ;  /* 0x000000045d577c36 */ /* 0x000fe20008000000 */
[----:B------:R-:W-:Y:S01]  /*318f0*/  ISETP.LT.AND P6, PT, R0, UR6, !P0 ;  /* 0x0000000600007c0c */ /* 0x000fe2000c7c1270 */
[----:B------:R-:W-:Y:S01]  /*31900*/  VIADD R0, R3, 0x43 ;  /* 0x0000004303007836 */ /* 0x000fe20000000000 */
[----:B------:R-:W-:Y:S01]  /*31910*/  ULDC UR6, c[0x0][0x248] ;  /* 0x0000920000067ab9 */ /* 0x000fe20000000800 */
[----:B------:R-:W-:Y:S01]  /*31920*/  ULDC UR4, c[0x0][0x22c] ;  /* 0x00008b0000047ab9 */ /* 0x000fe20000000800 */
[----:B-1----:R-:W-:Y:S01]  /*31930*/  VIADD R89, R87, UR6 ;  /* 0x0000000657597c36 */ /* 0x002fe20008000000 */
[----:B------:R-:W-:Y:S01]  /*31940*/  ULDC UR6, c[0x0][0x22c] ;  /* 0x00008b0000067ab9 */ /* 0x000fe20000000800 */
[----:B0-----:R-:W-:-:S02]  /*31950*/  LEA.HI.X.SX32 R85, R93, R248, 0x1, P4 ;  /* 0x000000f85d557211 */ /* 0x001fc400020f0eff */
[----:B------:R-:W-:Y:S02]  /*31960*/  LEA R86, P4, R87, R2, 0x1 ;  /* 0x0000000257567211 */ /* 0x000fe400078808ff */
[----:B------:R-:W-:Y:S01]  /*31970*/  PRMT R77, R79, 0x7632, R77 ;  /* 0x000076324f4d7816 */ /* 0x000fe2000000004d */
[----:B------:R-:W-:Y:S01]  /*31980*/  @P5 STG.E.U16 desc[UR56][R84.64], R79 ;  /* 0x0000004f54005986 */ /* 0x000fe2000c101538 */
[----:B------:R-:W-:Y:S02]  /*31990*/  LEA.HI.X.SX32 R87, R87, R248, 0x1, P4 ;  /* 0x000000f857577211 */ /* 0x000fe400020f0eff */
[----:B------:R-:W-:Y:S01]  /*319a0*/  ISETP.LT.AND P5, PT, R0, UR4, !P0 ;  /* 0x0000000400007c0c */ /* 0x000fe2000c7a1270 */
[----:B------:R-:W-:Y:S01]  /*319b0*/  VIADD R0, R3, 0x44 ;  /* 0x0000004403007836 */ /* 0x000fe20000000000 */
[----:B------:R-:W-:Y:S01]  /*319c0*/  LEA R76, P4, R89, R2, 0x1 ;  /* 0x00000002594c7211 */ /* 0x000fe200078808ff */
[----:B------:R-:W-:Y:S01]  /*319d0*/  ULDC UR4, c[0x0][0x22c] ;  /* 0x00008b0000047ab9 */ /* 0x000fe20000000800 */
[----:B------:R0:W-:Y:S02]  /*319e0*/  @P1 STG.E.U16 desc[UR56][R86.64], R77 ;  /* 0x0000004d56001986 */ /* 0x0001e4000c101538 */
[----:B------:R-:W-:Y:S01]  /*319f0*/  ISETP.LT.AND P1, PT, R0, UR4, !P0 ;  /* 0x0000000400007c0c */ /* 0x000fe2000c721270 */
[----:B------:R-:W-:Y:S01]  /*31a00*/  ULDC UR4, c[0x0][0x248] ;  /* 0x0000920000047ab9 */ /* 0x000fe20000000800 */
[----:B------:R-:W-:Y:S01]  /*31a10*/  VIADD R0, R3, 0x45 ;  /* 0x0000004503007836 */ /* 0x000fe20000000000 */
[C---:B0-----:R-:W-:Y:S01]  /*31a20*/  LEA.HI.X.SX32 R77, R89.reuse, R248, 0x1, P4 ;  /* 0x000000f8594d7211 */ /* 0x041fe200020f0eff */
[----:B------:R-:W-:Y:S01]  /*31a30*/  VIADD R89, R89, UR4 ;  /* 0x0000000459597c36 */ /* 0x000fe20008000000 */
[----:B------:R-:W-:-:S03]  /*31a40*/  ULDC UR4, c[0x0][0x22c] ;  /* 0x00008b0000047ab9 */ /* 0x000fc60000000800 */
[----:B------:R0:W-:Y:S01]  /*31a50*/  @P3 STG.E.U16 desc[UR56][R76.64], R80 ;  /* 0x000000504c003986 */ /* 0x0001e2000c101538 */
[C---:B------:R-:W-:Y:S02]  /*31a60*/  LEA R78, P3, R89.reuse, R2, 0x1 ;  /* 0x00000002594e7211 */ /* 0x040fe400078608ff */
[----:B------:R-:W-:Y:S01]  /*31a70*/  ISETP.LT.AND P4, PT, R0, UR4, !P0 ;  /* 0x0000000400007c0c */ /* 0x000fe2000c781270 */
[----:B------:R-:W-:Y:S01]  /*31a80*/  ULDC UR4, c[0x0][0x248] ;  /* 0x0000920000047ab9 */ /* 0x000fe20000000800 */
[C---:B------:R-:W-:Y:S01]  /*31a90*/  LEA.HI.X.SX32 R79, R89.reuse, R248, 0x1, P3 ;  /* 0x000000f8594f7211 */ /* 0x040fe200018f0eff */
[----:B------:R-:W-:Y:S01]  /*31aa0*/  VIADD R89, R89, UR4 ;  /* 0x0000000459597c36 */ /* 0x000fe20008000000 */
[----:B------:R-:W-:Y:S01]  /*31ab0*/  ULDC UR4, c[0x0][0x248] ;  /* 0x0000920000047ab9 */ /* 0x000fe20000000800 */
[----:B0-----:R-:W-:Y:S02]  /*31ac0*/  PRMT R77, R80, 0x7632, R77 ;  /* 0x00007632504d7816 */ /* 0x001fe4000000004d */
[----:B------:R-:W-:Y:S01]  /*31ad0*/  VIADD R85, R89, UR4 ;  /* 0x0000000459557c36 */ /* 0x000fe20008000000 */
[----:B------:R-:W-:-:S02]  /*31ae0*/  ULDC UR4, c[0x0][0x248] ;  /* 0x0000920000047ab9 */ /* 0x000fc40000000800 */
[----:B------:R0:W-:Y:S01]  /*31af0*/  @P2 STG.E.U16 desc[UR56][R78.64], R77 ;  /* 0x0000004d4e002986 */ /* 0x0001e2000c101538 */
[----:B------:R-:W-:Y:S01]  /*31b00*/  LEA R76, P2, R89, R2, 0x1 ;  /* 0x00000002594c7211 */ /* 0x000fe200078408ff */
[----:B------:R-:W-:Y:S02]  /*31b10*/  VIADD R0, R3, 0x46 ;  /* 0x0000004603007836 */ /* 0x000fe40000000000 */
[----:B------:R-:W-:Y:S01]  /*31b20*/  VIADD R87, R85, UR4 ;  /* 0x0000000455577c36 */ /* 0x000fe20008000000 */
        /* <DEDUP_REMOVED lines=17> */
[----:B------:R-:W-:Y:S01]  /*31c40*/  ULDC UR4, c[0x0][0x248] ;  /* 0x0000920000047ab9 */ /* 0x000fe20000000800 */
[----:B------:R-:W-:Y:S01]  /*31c50*/  VIADD R0, R3, 0x49 ;  /* 0x0000004903007836 */ /* 0x000fe20000000000 */
[----:B------:R0:W-:Y:S01]  /*31c60*/  @P1 STG.E.U16 desc[UR56][R78.64], R82 ;  /* 0x000000524e001986 */ /* 0x0001e2000c101538 */
[C---:B------:R-:W-:Y:S01]  /*31c70*/  LEA R76, P1, R87.reuse, R2, 0x1 ;  /* 0x00000002574c7211 */ /* 0x040fe200078208ff */
[C---:B------:R-:W-:Y:S01]  /*31c80*/  VIADD R85, R87.reuse, UR4 ;  /* 0x0000000457557c36 */ /* 0x040fe20008000000 */
[----:B------:R-:W-:Y:S01]  /*31c90*/  ULDC UR6, c[0x0][0x22c] ;  /* 0x00008b0000067ab9 */ /* 0x000fe20000000800 */
[----:B------:R-:W-:Y:S01]  /*31ca0*/  ULDC UR4, c[0x0][0x22c] ;  /* 0x00008b0000047ab9 */ /* 0x000fe20000000800 */
[----:B------:R-:W-:-:S02]  /*31cb0*/  LEA.HI.X.SX32 R77, R87, R248, 0x1, P1 ;  /* 0x000000f8574d7211 */ /* 0x000fc400008f0eff */
[----:B------:R-:W-:Y:S01]  /*31cc0*/  ISETP.LT.AND P1, PT, R0, UR6, !P0 ;  /* 0x0000000600007c0c */ /* 0x000fe2000c721270 */
[----:B------:R-:W-:Y:S01]  /*31cd0*/  VIADD R0, R3, 0x4a ;  /* 0x0000004a03007836 */ /* 0x000fe20000000000 */
[----:B------:R-:W-:Y:S01]  /*31ce0*/  LEA R80, P5, R85, R2, 0x1 ;  /* 0x0000000255507211 */ /* 0x000fe200078a08ff */
[----:B------:R-:W-:-:S03]  /*31cf0*/  ULDC UR6, c[0x0][0x22c] ;  /* 0x00008b0000067ab9 */ /* 0x000fc60000000800 */
[C---:B------:R-:W-:Y:S02]  /*31d00*/  LEA.HI.X.SX32 R81, R85.reuse, R248, 0x1, P5 ;  /* 0x000000f855517211 */ /* 0x040fe400028f0eff */
[----:B------:R-:W-:Y:S01]  /*31d10*/  ISETP.LT.AND P5, PT, R0, UR4, !P0 ;  /* 0x0000000400007c0c */ /* 0x000fe2000c7a1270 */
[----:B------:R-:W-:Y:S01]  /*31d20*/  ULDC UR4, c[0x0][0x248] ;  /* 0x0000920000047ab9 */ /* 0x000fe20000000800 */
[----:B0-----:R-:W-:Y:S01]  /*31d30*/  PRMT R79, R82, 0x7632, R79 ;  /* 0x00007632524f7816 */ /* 0x001fe2000000004f */
[----:B------:R-:W-:Y:S01]  /*31d40*/  VIADD R85, R85, UR4 ;  /* 0x0000000455557c36 */ /* 0x000fe20008000000 */
[----:B------:R-:W-:Y:S01]  /*31d50*/  ULDC UR4, c[0x0][0x22c] ;  /* 0x00008b0000047ab9 */ /* 0x000fe20000000800 */
[----:B------:R-:W-:Y:S02]  /*31d60*/  VIADD R0, R3, 0x4b ;  /* 0x0000004b03007836 */ /* 0x000fe40000000000 */
[----:B------:R0:W-:Y:S04]  /*31d70*/  @P4 STG.E.U16 desc[UR56][R76.64], R79 ;  /* 0x0000004f4c004986 */ /* 0x0001e8000c101538 */
[----:B------:R1:W-:Y:S01]  /*31d80*/  @P3 STG.E.U16 desc[UR56][R80.64], R83 ;  /* 0x0000005350003986 */ /* 0x0003e2000c101538 */
[----:B------:R-:W-:-:S02]  /*31d90*/  LEA R78, P3, R85, R2, 0x1 ;  /* 0x00000002554e7211 */ /* 0x000fc400078608ff */
        /* <DEDUP_REMOVED lines=15> */
[----:B------:R-:W-:Y:S01]  /*31e90*/  PRMT R79, R60, 0x7632, R79 ;  /* 0x000076323c4f7816 */ /* 0x000fe2000000004f */
[----:B------:R-:W-:Y:S01]  /*31ea0*/  @P6 STG.E.U16 desc[UR56][R76.64], R60 ;  /* 0x0000003c4c006986 */ /* 0x000fe2000c101538 */
[----:B------:R-:W-:Y:S02]  /*31eb0*/  LEA.HI.X.SX32 R81, R81, R248, 0x1, P2 ;  /* 0x000000f851517211 */ /* 0x000fe400010f0eff */
[----:B------:R-:W-:Y:S01]  /*31ec0*/  ISETP.LT.AND P3, PT, R0, UR6, !P0 ;  /* 0x0000000600007c0c */ /* 0x000fe2000c761270 */
[----:B------:R-:W-:Y:S01]  /*31ed0*/  VIADD R0, R3, 0x4d ;  /* 0x0000004d03007836 */ /* 0x000fe20000000000 */
[----:B------:R-:W-:Y:S01]  /*31ee0*/  LEA R78, P6, R83, R2, 0x1 ;  /* 0x00000002534e7211 */ /* 0x000fe200078c08ff */
[----:B------:R0:W-:Y:S01]  /*31ef0*/  @P1 STG.E.U16 desc[UR56][R80.64], R79 ;  /* 0x0000004f50001986 */ /* 0x0001e2000c101538 */
[----:B------:R-:W-:Y:S02]  /*31f00*/  ULDC UR6, c[0x0][0x22c] ;  /* 0x00008b0000067ab9 */ /* 0x000fe40000000800 */
[----:B------:R-:W-:Y:S01]  /*31f10*/  ISETP.LT.AND P2, PT, R0, UR6, !P0 ;  /* 0x0000000600007c0c */ /* 0x000fe2000c741270 */
[----:B------:R-:W-:Y:S01]  /*31f20*/  VIADD R0, R3, 0x4e ;  /* 0x0000004e03007836 */ /* 0x000fe20000000000 */
[----:B------:R-:W-:Y:S01]  /*31f30*/  ULDC UR6, c[0x0][0x22c] ;  /* 0x00008b0000067ab9 */ /* 0x000fe20000000800 */
[C---:B0-----:R-:W-:Y:S01]  /*31f40*/  LEA.HI.X.SX32 R79, R83.reuse, R248, 0x1, P6 ;  /* 0x000000f8534f7211 */ /* 0x041fe200030f0eff */
[----:B------:R-:W-:Y:S01]  /*31f50*/  VIADD R83, R83, UR4 ;  /* 0x0000000453537c36 */ /* 0x000fe20008000000 */
[----:B------:R-:W-:-:S03]  /*31f60*/  ULDC UR4, c[0x0][0x248] ;  /* 0x0000920000047ab9 */ /* 0x000fc60000000800 */
[C---:B------:R-:W-:Y:S01]  /*31f70*/  VIADD R81, R83.reuse, UR4 ;  /* 0x0000000453517c36 */ /* 0x040fe20008000000 */
[----:B------:R-:W-:Y:S01]  /*31f80*/  ULDC UR4, c[0x0][0x248] ;  /* 0x0000920000047ab9 */ /* 0x000fe20000000800 */
[----:B------:R-:W-:Y:S01]  /*31f90*/  ISETP.LT.AND P1, PT, R0, UR6, !P0 ;  /* 0x0000000600007c0c */ /* 0x000fe2000c721270 */
[----:B------:R0:W-:Y:S01]  /*31fa0*/  @P5 STG.E.U16 desc[UR56][R78.64], R61 ;  /* 0x0000003d4e005986 */ /* 0x0001e2000c101538 */
[----:B------:R-:W-:Y:S01]  /*31fb0*/  LEA R76, P5, R83, R2, 0x1 ;  /* 0x00000002534c7211 */ /* 0x000fe200078a08ff */
[----:B------:R-:W-:Y:S01]  /*31fc0*/  VIADD R0, R3, 0x4f ;  /* 0x0000004f03007836 */ /* 0x000fe20000000000 */
[----:B------:R-:W-:Y:S01]  /*31fd0*/  ULDC UR6, c[0x0][0x22c] ;  /* 0x00008b0000067ab9 */ /* 0x000fe20000000800 */
[----:B------:R-:W-:Y:S01]  /*31fe0*/  VIADD R85, R81, UR4 ;  /* 0x0000000451557c36 */ /* 0x000fe20008000000 */
[----:B------:R-:W-:Y:S01]  /*31ff0*/  ULDC UR4, c[0x0][0x248] ;  /* 0x0000920000047ab9 */ /* 0x000fe20000000800 */
[----:B------:R-:W-:Y:S02]  /*32000*/  LEA.HI.X.SX32 R77, R83, R248, 0x1, P5 ;  /* 0x000000f8534d7211 */ /* 0x000fe400028f0eff */
[----:B------:R-:W-:Y:S01]  /*32010*/  VIADD R87, R85, UR4 ;  /* 0x0000000455577c36 */ /* 0x000fe20008000000 */
[----:B------:R-:W-:Y:S01]  /*32020*/  ISETP.LT.AND P5, PT, R0, UR6, !P0 ;  /* 0x0000000600007c0c */ /* 0x000fe2000c7a1270 */
[----:B------:R-:W-:Y:S01]  /*32030*/  ULDC UR6, c[0x0][0x248] ;  /* 0x0000920000067ab9 */ /* 0x000fe20000000800 */
[----:B------:R-:W-:Y:S01]  /*32040*/  PRMT R60, R61, 0x7632, R60 ;  /* 0x000076323d3c7816 */ /* 0x000fe2000000003c */
[----:B------:R-:W-:Y:S01]  /*32050*/  VIADD R89, R87, UR6 ;  /* 0x0000000657597c36 */ /* 0x000fe20008000000 */
[----:B------:R-:W-:Y:S01]  /*32060*/  ULDC UR4, c[0x0][0x248] ;  /* 0x0000920000047ab9 */ /* 0x000fe20000000800 */
[----:B------:R-:W-:Y:S01]  /*32070*/  VIADD R0, R3, 0x50 ;  /* 0x0000005003007836 */ /* 0x000fe20000000000 */
[----:B------:R-:W-:Y:S01]  /*32080*/  ULDC UR6, c[0x0][0x22c] ;  /* 0x00008b0000067ab9 */ /* 0x000fe20000000800 */
[----:B------:R-:W-:Y:S01]  /*32090*/  VIADD R91, R89, UR4 ;  /* 0x00000004595b7c36 */ /* 0x000fe20008000000 */
[----:B------:R-:W-:Y:S01]  /*320a0*/  ULDC UR4, c[0x0][0x248] ;  /* 0x0000920000047ab9 */ /* 0x000fe20000000800 */
[----:B------:R1:W-:Y:S01]  /*320b0*/  @P4 STG.E.U16 desc[UR56][R76.64], R60 ;  /* 0x0000003c4c004986 */ /* 0x0003e2000c101538 */
[----:B0-----:R-:W-:Y:S01]  /*320c0*/  LEA R78, P4, R81, R2, 0x1 ;  /* 0x00000002514e7211 */ /* 0x001fe200078808ff */
[----:B------:R-:W-:Y:S01]  /*320d0*/  VIADD R61, R91, UR4 ;  /* 0x000000045b3d7c36 */ /* 0x000fe20008000000 */
[----:B------:R-:W-:-:S02]  /*320e0*/  ULDC UR4, c[0x0][0x248] ;  /* 0x0000920000047ab9 */ /* 0x000fc40000000800 */
[----:B------:R-:W-:Y:S01]  /*320f0*/  LEA.HI.X.SX32 R79, R81, R248, 0x1, P4 ;  /* 0x000000f8514f7211 */ /* 0x000fe200020f0eff */
[----:B------:R-:W-:Y:S01]  /*32100*/  VIADD R83, R61, UR4 ;  /* 0x000000043d537c36 */ /* 0x000fe20008000000 */
[----:B------:R-:W-:Y:S01]  /*32110*/  ULDC UR4, c[0x0][0x248] ;  /* 0x0000920000047ab9 */ /* 0x000fe20000000800 */
[----:B------:R-:W-:Y:S02]  /*32120*/  ISETP.LT.AND P4, PT, R0, UR7, !P0 ;  /* 0x0000000700007c0c */ /* 0x000fe4000c781270 */
[----:B------:R-:W-:Y:S01]  /*32130*/  VIADD R81, R83, UR4 ;  /* 0x0000000453517c36 */ /* 0x000fe20008000000 */
[----:B------:R0:W-:Y:S01]  /*32140*/  @P3 STG.E.U16 desc[UR56][R78.64], R62 ;  /* 0x0000003e4e003986 */ /* 0x0001e2000c101538 */
[----:B-1----:R-:W-:Y:S01]  /*32150*/  LEA R76, P3, R85, R2, 0x1 ;  /* 0x00000002554c7211 */ /* 0x002fe200078608ff */
[C---:B------:R-:W-:Y:S01]  /*32160*/  VIADD R0, R3.reuse, 0x51 ;  /* 0x0000005103007836 */ /* 0x040fe20000000000 */
[----:B------:R-:W-:Y:S01]  /*32170*/  ULDC UR4, c[0x0][0x248] ;  /* 0x0000920000047ab9 */ /* 0x000fe20000000800 */
[----:B------:R-:W-:Y:S01]  /*32180*/  PRMT R80, R62, 0x7632, R80 ;  /* 0x000076323e507816 */ /* 0x000fe20000000050 */
[----:B------:R-:W-:Y:S01]  /*32190*/  VIADD R60, R3, 0x52 ;  /* 0x00000052033c7836 */ /* 0x000fe20000000000 */
[----:B------:R-:W-:Y:S01]  /*321a0*/  LEA.HI.X.SX32 R77, R85, R248, 0x1, P3 ;  /* 0x000000f8554d7211 */ /* 0x000fe200018f0eff */
[----:B------:R-:W-:Y:S01]  /*321b0*/  VIADD R102, R3, 0x59 ;  /* 0x0000005903667836 */ /* 0x000fe20000000000 */
[----:B------:R-:W-:Y:S01]  /*321c0*/  ISETP.LT.AND P3, PT, R0, UR6, !P0 ;  /* 0x0000000600007c0c */ /* 0x000fe2000c761270 */
[----:B------:R-:W-:Y:S01]  /*321d0*/  ULDC UR6, c[0x0][0x22c] ;  /* 0x00008b0000067ab9 */ /* 0x000fe20000000800 */
[----:B------:R-:W-:Y:S01]  /*321e0*/  LEA R84, P6, R87, R2, 0x1 ;  /* 0x0000000257547211 */ /* 0x000fe200078c08ff */
[----:B------:R-:W-:Y:S01]  /*321f0*/  ULDC UR7, c[0x0][0x248] ;  /* 0x0000920000077ab9 */ /* 0x000fe20000000800 */
[----:B0-----:R-:W-:Y:S01]  /*32200*/  VIADD R79, R81, UR4 ;  /* 0x00000004514f7c36 */ /* 0x001fe20008000000 */
[----:B------:R-:W-:-:S03]  /*32210*/  ULDC UR4, c[0x0][0x248] ;  /* 0x0000920000047ab9 */ /* 0x000fc60000000800 */
[----:B------:R-:W-:Y:S01]  /*32220*/  VIADD R0, R79, UR4 ;  /* 0x000000044f007c36 */ /* 0x000fe20008000000 */
[----:B------:R-:W-:-:S03]  /*32230*/  ULDC UR4, c[0x0][0x248] ;  /* 0x0000920000047ab9 */ /* 0x000fc60000000800 */
[----:B------:R-:W-:Y:S01]  /*32240*/  VIADD R101, R0, UR4 ;  /* 0x0000000400657c36 */ /* 0x000fe20008000000 */
[----:B------:R-:W-:-:S03]  /*32250*/  ULDC UR4, c[0x0][0x248] ;  /* 0x0000920000047ab9 */ /* 0x000fc60000000800 */
[----:B------:R-:W-:Y:S01]  /*32260*/  VIADD R100, R101, UR4 ;  /* 0x0000000465647c36 */ /* 0x000fe20008000000 */
[----:B------:R-:W-:Y:S01]  /*32270*/  ULDC UR4, c[0x0][0x248] ;  /* 0x0000920000047ab9 */ /* 0x000fe20000000800 */
[----:B------:R0:W-:Y:S01]  /*32280*/  @P2 STG.E.U16 desc[UR56][R76.64], R80 ;  /* 0x000000504c002986 */ /* 0x0001e2000c101538 */
[----:B------:R-:W-:Y:S01]  /*32290*/  ISETP.LT.AND P2, PT, R60, UR6, !P0 ;  /* 0x000000063c007c0c */ /* 0x000fe2000c741270 */
[----:B------:R-:W-:Y:S01]  /*322a0*/  VIADD R99, R100, UR4 ;  /* 0x0000000464637c36 */ /* 0x000fe20008000000 */
[----:B------:R-:W-:Y:S01]  /*322b0*/  LEA.HI.X.SX32 R85, R87, R248, 0x1, P6 ;  /* 0x000000f857557211 */ /* 0x000fe200030f0eff */
[----:B------:R-:W-:Y:S01]  /*322c0*/  ULDC UR6, c[0x0][0x248] ;  /* 0x0000920000067ab9 */ /* 0x000fe20000000800 */
[----:B------:R-:W-:Y:S01]  /*322d0*/  ULDC UR4, c[0x0][0x248] ;  /* 0x0000920000047ab9 */ /* 0x000fe20000000800 */
[----:B------:R-:W-:Y:S01]  /*322e0*/  VIADD R98, R99, UR6 ;  /* 0x0000000663627c36 */ /* 0x000fe20008000000 */
[----:B------:R-:W-:Y:S01]  /*322f0*/  ULDC UR6, c[0x0][0x248] ;  /* 0x0000920000067ab9 */ /* 0x000fe20000000800 */
[----:B------:R1:W-:Y:S01]  /*32300*/  @P1 STG.E.U16 desc[UR56][R84.64], R63 ;  /* 0x0000003f54001986 */ /* 0x0003e2000c101538 */
[----:B------:R-:W-:-:S02]  /*32310*/  VIADD R60, R3, 0x53 ;  /* 0x00000053033c7836 */ /* 0x000fc40000000000 */
[----:B------:R-:W-:Y:S01]  /*32320*/  VIADD R97, R98, UR4 ;  /* 0x0000000462617c36 */ /* 0x000fe20008000000 */
[----:B0-----:R-:W-:Y:S01]  /*32330*/  LEA R76, P1, R89, R2, 0x1 ;  /* 0x00000002594c7211 */ /* 0x001fe200078208ff */
[----:B------:R-:W-:Y:S02]  /*32340*/  ULDC UR4, c[0x0][0x22c] ;  /* 0x00008b0000047ab9 */ /* 0x000fe40000000800 */
[----:B------:R-:W-:Y:S01]  /*32350*/  VIADD R96, R97, UR6 ;  /* 0x0000000661607c36 */ /* 0x000fe20008000000 */
[----:B------:R-:W-:Y:S01]  /*32360*/  LEA.HI.X.SX32 R77, R89, R248, 0x1, P1 ;  /* 0x000000f8594d7211 */ /* 0x000fe200008f0eff */
[----:B------:R-:W-:Y:S01]  /*32370*/  ULDC UR6, c[0x0][0x22c] ;  /* 0x00008b0000067ab9 */ /* 0x000fe20000000800 */
[----:B------:R-:W-:Y:S01]  /*32380*/  ISETP.LT.AND P1, PT, R60, UR4, !P0 ;  /* 0x000000043c007c0c */ /* 0x000fe2000c721270 */
[----:B------:R-:W-:Y:S01]  /*32390*/  ULDC UR4, c[0x0][0x248] ;  /* 0x0000920000047ab9 */ /* 0x000fe20000000800 */
[----:B------:R-:W-:Y:S01]  /*323a0*/  PRMT R78, R63, 0x7632, R78 ;  /* 0x000076323f4e7816 */ /* 0x000fe2000000004e */
[----:B------:R-:W-:Y:S01]  /*323b0*/  VIADD R95, R96, UR4 ;  /* 0x00000004605f7c36 */ /* 0x000fe20008000000 */
[----:B------:R-:W-:-:S03]  /*323c0*/  ULDC UR4, c[0x0][0x248] ;  /* 0x0000920000047ab9 */ /* 0x000fc60000000800 */
[----:B------:R-:W-:Y:S01]  /*323d0*/  VIADD R94, R95, UR4 ;  /* 0x000000045f5e7c36 */ /* 0x000fe20008000000 */
[----:B------:R0:W-:Y:S01]  /*323e0*/  @P5 STG.E.U16 desc[UR56][R76.64], R78 ;  /* 0x0000004e4c005986 */ /* 0x0001e2000c101538 */
[----:B------:R-:W-:Y:S01]  /*323f0*/  ULDC UR4, c[0x0][0x248] ;  /* 0x0000920000047ab9 */ /* 0x000fe20000000800 */
[C---:B------:R-:W-:Y:S01]  /*32400*/  LEA R62, P5, R91.reuse, R2, 0x1 ;  /* 0x000000025b3e7211 */ /* 0x040fe200078a08ff */
[----:B------:R-:W-:Y:S01]  /*32410*/  VIADD R93, R94, UR4 ;  /* 0x000000045e5d7c36 */ /* 0x000fe20008000000 */
[----:B------:R-:W-:Y:S02]  /*32420*/  ULDC UR4, c[0x0][0x248] ;  /* 0x0000920000047ab9 */ /* 0x000fe40000000800 */
[----:B-1----:R-:W-:Y:S01]  /*32430*/  LEA.HI.X.SX32 R63, R91, R248, 0x1, P5 ;  /* 0x000000f85b3f7211 */ /* 0x002fe200028f0eff */
[----:B------:R-:W-:Y:S01]  /*32440*/  VIADD R91, R93, UR4 ;  /* 0x000000045d5b7c36 */ /* 0x000fe20008000000 */
[----:B------:R-:W-:Y:S01]  /*32450*/  ULDC UR4, c[0x0][0x248] ;  /* 0x0000920000047ab9 */ /* 0x000fe20000000800 */
[----:B------:R-:W-:-:S02]  /*32460*/  VIADD R60, R3, 0x54 ;  /* 0x00000054033c7836 */ /* 0x000fc40000000000 */
[----:B------:R-:W-:Y:S01]  /*32470*/  VIADD R92, R91, UR4 ;  /* 0x000000045b5c7c36 */ /* 0x000fe20008000000 */
[----:B------:R-:W-:Y:S02]  /*32480*/  ULDC UR4, c[0x0][0x248] ;  /* 0x0000920000047ab9 */ /* 0x000fe40000000800 */
[----:B------:R-:W-:Y:S01]  /*32490*/  ISETP.LT.AND P5, PT, R60, UR6, !P0 ;  /* 0x000000063c007c0c */ /* 0x000fe2000c7a1270 */
[----:B------:R-:W-:Y:S01]  /*324a0*/  VIADD R60, R92, UR4 ;  /* 0x000000045c3c7c36 */ /* 0x000fe20008000000 */
[----:B------:R-:W-:Y:S01]  /*324b0*/  ULDC UR4, c[0x0][0x248] ;  /* 0x0000920000047ab9 */ /* 0x000fe20000000800 */
[----:B------:R1:W-:Y:S01]  /*324c0*/  @P4 STG.E.U16 desc[UR56][R62.64], R68 ;  /* 0x000000443e004986 */ /* 0x0003e2000c101538 */
[----:B------:R-:W-:Y:S01]  /*324d0*/  PRMT R80, R68, 0x7632, R80 ;  /* 0x0000763244507816 */ /* 0x000fe20000000050 */
[----:B------:R-:W-:Y:S01]  /*324e0*/  VIADD R90, R60, UR4 ;  /* 0x000000043c5a7c36 */ /* 0x000fe20008000000 */
[----:B0-----:R-:W-:Y:S01]  /*324f0*/  LEA R76, P4, R61, R2, 0x1 ;  /* 0x000000023d4c7211 */ /* 0x001fe200078808ff */
[----:B------:R-:W-:Y:S01]  /*32500*/  ULDC UR4, c[0x0][0x248] ;  /* 0x0000920000047ab9 */ /* 0x000fe20000000800 */
[----:B------:R-:W-:Y:S01]  /*32510*/  VIADD R78, R3, 0x55 ;  /* 0x00000055034e7836 */ /* 0x000fe20000000000 */
[----:B------:R-:W-:Y:S01]  /*32520*/  ULDC UR6, c[0x0][0x22c] ;  /* 0x00008b0000067ab9 */ /* 0x000fe20000000800 */
[----:B------:R-:W-:Y:S01]  /*32530*/  LEA.HI.X.SX32 R77, R61, R248, 0x1, P4 ;  /* 0x000000f83d4d7211 */ /* 0x000fe200020f0eff */
[----:B-1----:R-:W-:Y:S01]  /*32540*/  VIADD R62, R90, UR4 ;  /* 0x000000045a3e7c36 */ /* 0x002fe20008000000 */
[----:B------:R-:W-:-:S03]  /*32550*/  ULDC UR4, c[0x0][0x248] ;  /* 0x0000920000047ab9 */ /* 0x000fc60000000800 */
[----:B------:R-:W-:Y:S01]  /*32560*/  VIADD R61, R62, UR4 ;  /* 0x000000043e3d7c36 */ /* 0x000fe20008000000 */
[----:B------:R-:W-:Y:S01]  /*32570*/  ULDC UR4, c[0x0][0x248] ;  /* 0x0000920000047ab9 */ /* 0x000fe20000000800 */
[----:B------:R0:W-:Y:S01]  /*32580*/  @P3 STG.E.U16 desc[UR56][R76.64], R80 ;  /* 0x000000504c003986 */ /* 0x0001e2000c101538 */
[----:B------:R-:W-:Y:S01]  /*32590*/  VIADD R68, R3, 0x56 ;  /* 0x0000005603447836 */ /* 0x000fe20000000000 */
[----:B------:R-:W-:Y:S01]  /*325a0*/  ISETP.LT.AND P4, PT, R78, UR6, !P0 ;  /* 0x000000064e007c0c */ /* 0x000fe2000c781270 */
[----:B------:R-:W-:Y:S01]  /*325b0*/  VIADD R63, R61, UR4 ;  /* 0x000000043d3f7c36 */ /* 0x000fe20008000000 */
[----:B------:R-:W-:Y:S01]  /*325c0*/  ULDC UR6, c[0x0][0x248] ;  /* 0x0000920000067ab9 */ /* 0x000fe20000000800 */
[----:B------:R-:W-:Y:S02]  /*325d0*/  ULDC UR4, c[0x0][0x22c] ;  /* 0x00008b0000047ab9 */ /* 0x000fe40000000800 */
[----:B------:R-:W-:Y:S01]  /*325e0*/  VIADD R87, R63, UR6 ;  /* 0x000000063f577c36 */ /* 0x000fe20008000000 */
[----:B------:R-:W-:Y:S01]  /*325f0*/  ULDC UR6, c[0x0][0x248] ;  /* 0x0000920000067ab9 */ /* 0x000fe20000000800 */
[----:B0-----:R-:W-:-:S04]  /*32600*/  LEA R76, P3, R83, R2, 0x1 ;  /* 0x00000002534c7211 */ /* 0x001fc800078608ff */
[----:B------:R-:W-:Y:S02]  /*32610*/  LEA.HI.X.SX32 R77, R83, R248, 0x1, P3 ;  /* 0x000000f8534d7211 */ /* 0x000fe400018f0eff */
[----:B------:R-:W-:Y:S01]  /*32620*/  ISETP.LT.AND P3, PT, R68, UR4, !P0 ;  /* 0x0000000444007c0c */ /* 0x000fe2000c761270 */
[----:B------:R-:W-:Y:S02]  /*32630*/  ULDC UR4, c[0x0][0x248] ;  /* 0x0000920000047ab9 */ /* 0x000fe40000000800 */
[----:B------:R-:W-:Y:S01]  /*32640*/  VIADD R85, R87, UR4 ;  /* 0x0000000457557c36 */ /* 0x000fe20008000000 */
[----:B------:R-:W-:-:S03]  /*32650*/  ULDC UR4, c[0x0][0x248] ;  /* 0x0000920000047ab9 */ /* 0x000fc60000000800 */
[----:B------:R-:W-:Y:S01]  /*32660*/  VIADD R86, R85, UR4 ;  /* 0x0000000455567c36 */ /* 0x000fe20008000000 */
[----:B------:R-:W-:Y:S01]  /*32670*/  ULDC UR4, c[0x0][0x248] ;  /* 0x0000920000047ab9 */ /* 0x000fe20000000800 */
[----:B------:R0:W-:Y:S01]  /*32680*/  @P2 STG.E.U16 desc[UR56][R76.64], R69 ;  /* 0x000000454c002986 */ /* 0x0001e2000c101538 */
[----:B------:R-:W-:Y:S02]  /*32690*/  VIADD R78, R3, 0x57 ;  /* 0x00000057034e7836 */ /* 0x000fe40000000000 */
[----:B------:R-:W-:Y:S01]  /*326a0*/  VIADD R84, R86, UR4 ;  /* 0x0000000456547c36 */ /* 0x000fe20008000000 */
[----:B------:R-:W-:-:S03]  /*326b0*/  ULDC UR4, c[0x0][0x22c] ;  /* 0x00008b0000047ab9 */ /* 0x000fc60000000800 */
[----:B------:R-:W-:Y:S01]  /*326c0*/  VIADD R68, R84, UR6 ;  /* 0x0000000654447c36 */ /* 0x000fe20008000000 */
[----:B------:R-:W-:Y:S01]  /*326d0*/  PRMT R80, R69, 0x7632, R80 ;  /* 0x0000763245507816 */ /* 0x000fe20000000050 */
        /* <DEDUP_REMOVED lines=9> */
[----:B------:R0:W-:Y:S02]  /*32770*/  @P1 STG.E.U16 desc[UR56][R76.64], R80 ;  /* 0x000000504c001986 */ /* 0x0001e4000c101538 */
[----:B------:R-:W-:Y:S01]  /*32780*/  VIADD R81, R83, UR4 ;  /* 0x0000000453517c36 */ /* 0x000fe20008000000 */
[----:B------:R-:W-:-:S03]  /*32790*/  ULDC UR4, c[0x0][0x248] ;  /* 0x0000920000047ab9 */ /* 0x000fc60000000800 */
[----:B------:R-:W-:Y:S01]  /*327a0*/  VIADD R82, R81, UR4 ;  /* 0x0000000451527c36 */ /* 0x000fe20008000000 */
[----:B------:R-:W-:Y:S01]  /*327b0*/  ULDC UR4, c[0x0][0x248] ;  /* 0x0000920000047ab9 */ /* 0x000fe20000000800 */
[----:B0-----:R-:W-:Y:S01]  /*327c0*/  LEA R76, P1, R79, R2, 0x1 ;  /* 0x000000024f4c7211 */ /* 0x001fe200078208ff */
[----:B------:R-:W-:-:S03]  /*327d0*/  VIADD R78, R3, 0x58 ;  /* 0x00000058034e7836 */ /* 0x000fc60000000000 */
[----:B------:R-:W-:Y:S01]  /*327e0*/  LEA.HI.X.SX32 R77, R79, R248, 0x1, P1 ;  /* 0x000000f84f4d7211 */ /* 0x000fe200008f0eff */
[----:B------:R-:W-:Y:S01]  /*327f0*/  VIADD R79, R82, UR4 ;  /* 0x00000004524f7c36 */ /* 0x000fe20008000000 */
[----:B------:R-:W-:-:S03]  /*32800*/  ULDC UR4, c[0x0][0x248] ;  /* 0x0000920000047ab9 */ /* 0x000fc60000000800 */
[----:B------:R-:W-:Y:S01]  /*32810*/  VIADD R80, R79, UR4 ;  /* 0x000000044f507c36 */ /* 0x000fe20008000000 */
[----:B------:R-:W-:Y:S01]  /*32820*/  ULDC UR4, c[0x0][0x248] ;  /* 0x0000920000047ab9 */ /* 0x000fe20000000800 */
[----:B------:R-:W-:Y:S01]  /*32830*/  ISETP.LT.AND P1, PT, R78, UR6, !P0 ;  /* 0x000000064e007c0c */ /* 0x000fe2000c721270 */
[----:B------:R0:W-:Y:S01]  /*32840*/  @P5 STG.E.U16 desc[UR56][R76.64], R70 ;  /* 0x000000464c005986 */ /* 0x0001e2000c101538 */
[----:B------:R-:W-:Y:S01]  /*32850*/  VIADD R78, R80, UR4 ;  /* 0x00000004504e7c36 */ /* 0x000fe20008000000 */
[----:B------:R-:W-:Y:S01]  /*32860*/  ULDC UR4, c[0x0][0x248] ;  /* 0x0000920000047ab9 */ /* 0x000fe20000000800 */
[----:B------:R-:W-:Y:S01]  /*32870*/  LEA R88, P5, R0, R2, 0x1 ;  /* 0x0000000200587211 */ /* 0x000fe200078a08ff */
[----:B------:R-:W-:Y:S01]  /*32880*/  ULDC UR6, c[0x0][0x22c] ;  /* 0x00008b0000067ab9 */ /* 0x000fe20000000800 */
[----:B------:R-:W-:Y:S02]  /*32890*/  PRMT R103, R70, 0x7632, R103 ;  /* 0x0000763246677816 */ /* 0x000fe40000000067 */
[----:B------:R-:W-:Y:S01]  /*328a0*/  LEA.HI.X.SX32 R89, R0, R248, 0x1, P5 ;  /* 0x000000f800597211 */ /* 0x000fe200028f0eff */
[----:B0-----:R-:W-:Y:S01]  /*328b0*/  VIADD R77, R78, UR4 ;  /* 0x000000044e4d7c36 */ /* 0x001fe20008000000 */
[----:B------:R-:W-:Y:S01]  /*328c0*/  ULDC UR4, c[0x0][0x248] ;  /* 0x0000920000047ab9 */ /* 0x000fe20000000800 */
[----:B------:R-:W-:-:S02]  /*328d0*/  VIADD R0, R3, 0x5a ;  /* 0x0000005a03007836 */ /* 0x000fc40000000000 */
[----:B------:R-:W-:Y:S01]  /*328e0*/  VIADD R76, R77, UR4 ;  /* 0x000000044d4c7c36 */ /* 0x000fe20008000000 */
[----:B------:R-:W-:Y:S01]  /*328f0*/  ULDC UR4, c[0x0][0x248] ;  /* 0x0000920000047ab9 */ /* 0x000fe20000000800 */
[----:B------:R-:W-:Y:S01]  /*32900*/  ISETP.LT.AND P5, PT, R102, UR6, !P0 ;  /* 0x0000000666007c0c */ /* 0x000fe2000c7a1270 */
[----:B------:R-:W-:Y:S01]  /*32910*/  ULDC UR6, c[0x0][0x22c] ;  /* 0x00008b0000067ab9 */ /* 0x000fe20000000800 */
[----:B------:R-:W-:Y:S01]  /*32920*/  VIADD R70, R76, UR4 ;  /* 0x000000044c467c36 */ /* 0x000fe20008000000 */
[----:B------:R0:W-:Y:S01]  /*32930*/  @P4 STG.E.U16 desc[UR56][R88.64], R103 ;  /* 0x0000006758004986 */ /* 0x0001e2000c101538 */
[----:B------:R-:W-:Y:S01]  /*32940*/  ULDC UR4, c[0x0][0x248] ;  /* 0x0000920000047ab9 */ /* 0x000fe20000000800 */
[----:B------:R-:W-:Y:S01]  /*32950*/  ISETP.LT.AND P4, PT, R0, UR6, !P0 ;  /* 0x0000000600007c0c */ /* 0x000fe2000c781270 */
[----:B------:R-:W-:Y:S01]  /*32960*/  VIADD R0, R70, UR4 ;  /* 0x0000000446007c36 */ /* 0x000fe20008000000 */
[----:B------:R-:W-:Y:S01]  /*32970*/  ULDC UR4, c[0x0][0x248] ;  /* 0x0000920000047ab9 */ /* 0x000fe20000000800 */
[----:B------:R-:W-:-:S02]  /*32980*/  ULDC UR6, c[0x0][0x248] ;  /* 0x0000920000067ab9 */ /* 0x000fc40000000800 */
[----:B------:R-:W-:Y:S01]  /*32990*/  VIADD R161, R0, UR4 ;  /* 0x0000000400a17c36 */ /* 0x000fe20008000000 */
[----:B------:R-:W-:Y:S01]  /*329a0*/  ULDC UR4, c[0x0][0x248] ;  /* 0x0000920000047ab9 */ /* 0x000fe20000000800 */
[----:B0-----:R-:W-:Y:S02]  /*329b0*/  LEA R88, P6, R101, R2, 0x1 ;  /* 0x0000000265587211 */ /* 0x001fe400078c08ff */
[----:B------:R-:W-:Y:S01]  /*329c0*/  VIADD R126, R161, UR6 ;  /* 0x00000006a17e7c36 */ /* 0x000fe20008000000 */
[----:B------:R-:W-:Y:S01]  /*329d0*/  ULDC UR6, c[0x0][0x248] ;  /* 0x0000920000067ab9 */ /* 0x000fe20000000800 */
[----:B------:R-:W-:Y:S02]  /*329e0*/  LEA.HI.X.SX32 R89, R101, R248, 0x1, P6 ;  /* 0x000000f865597211 */ /* 0x000fe400030f0eff */
[----:B------:R-:W-:Y:S01]  /*329f0*/  VIADD R57, R126, UR4 ;  /* 0x000000047e397c36 */ /* 0x000fe20008000000 */
[----:B------:R-:W-:Y:S01]  /*32a00*/  ULDC UR4, c[0x0][0x22c] ;  /* 0x00008b0000047ab9 */ /* 0x000fe20000000800 */
[----:B------:R-:W-:Y:S01]  /*32a10*/  VIADD R102, R3, 0x5b ;  /* 0x0000005b03667836 */ /* 0x000fe20000000000 */
[----:B------:R0:W-:Y:S01]  /*32a20*/  @P3 STG.E.U16 desc[UR56][R88.64], R71 ;  /* 0x0000004758003986 */ /* 0x0001e2000c101538 */
        /* <DEDUP_REMOVED lines=10> */
[----:B------:R-:W-:-:S03]  /*32ad0*/  ULDC UR4, c[0x0][0x248] ;  /* 0x0000920000047ab9 */ /* 0x000fc60000000800 */
        /* <DEDUP_REMOVED lines=14> */
[----:B------:R0:W-:Y:S01]  /*32bc0*/  @P1 STG.E.U16 desc[UR56][R88.64], R64 ;  /* 0x0000004058001986 */ /* 0x0001e2000c101538 */
[----:B------:R-:W-:Y:S01]  /*32bd0*/  ISETP.LT.AND P2, PT, R71, UR6, !P0 ;  /* 0x0000000647007c0c */ /* 0x000fe2000c741270 */
[----:B------:R-:W-:Y:S01]  /*32be0*/  VIADD R58, R59, UR4 ;  /* 0x000000043b3a7c36 */ /* 0x000fe20008000000 */
[----:B------:R-:W-:Y:S01]  /*32bf0*/  PRMT R71, R64, 0x7632, R71 ;  /* 0x0000763240477816 */ /* 0x000fe20000000047 */
[----:B------:R-:W-:Y:S01]  /*32c00*/  ULDC UR4, c[0x0][0x248] ;  /* 0x0000920000047ab9 */ /* 0x000fe20000000800 */
[----:B------:R-:W-:Y:S01]  /*32c10*/  ULDC UR6, c[0x0][0x22c] ;  /* 0x00008b0000067ab9 */ /* 0x000fe20000000800 */
[----:B------:R-:W-:Y:S01]  /*32c20*/  VIADD R158, R58, UR4 ;  /* 0x000000043a9e7c36 */ /* 0x000fe20008000000 */
[----:B------:R-:W-:Y:S01]  /*32c30*/  ULDC UR4, c[0x0][0x248] ;  /* 0x0000920000047ab9 */ /* 0x000fe20000000800 */
[----:B0-----:R-:W-:Y:S01]  /*32c40*/  LEA R88, P1, R98, R2, 0x1 ;  /* 0x0000000262587211 */ /* 0x001fe200078208ff */
[----:B------:R-:W-:-:S03]  /*32c50*/  VIADD R64, R3, 0x5d ;  /* 0x0000005d03407836 */ /* 0x000fc60000000000 */
[----:B------:R-:W-:Y:S01]  /*32c60*/  LEA.HI.X.SX32 R89, R98, R248, 0x1, P1 ;  /* 0x000000f862597211 */ /* 0x000fe200008f0eff */
[----:B------:R-:W-:Y:S01]  /*32c70*/  VIADD R130, R158, UR4 ;  /* 0x000000049e827c36 */ /* 0x000fe20008000000 */
[----:B------:R-:W-:Y:S01]  /*32c80*/  ISETP.LT.AND P1, PT, R64, UR6, !P0 ;  /* 0x0000000640007c0c */ /* 0x000fe2000c721270 */
[----:B------:R-:W-:Y:S01]  /*32c90*/  VIADD R64, R3, 0x5e ;  /* 0x0000005e03407836 */ /* 0x000fe20000000000 */
[----:B------:R-:W-:Y:S01]  /*32ca0*/  ULDC UR6, c[0x0][0x248] ;  /* 0x0000920000067ab9 */ /* 0x000fe20000000800 */
[----:B------:R0:W-:Y:S01]  /*32cb0*/  @P5 STG.E.U16 desc[UR56][R88.64], R71 ;  /* 0x0000004758005986 */ /* 0x0001e2000c101538 */
[----:B------:R-:W-:Y:S01]  /*32cc0*/  ULDC UR4, c[0x0][0x22c] ;  /* 0x00008b0000047ab9 */ /* 0x000fe20000000800 */
        /* <DEDUP_REMOVED lines=12> */
[----:B------:R-:W-:Y:S01]  /*32d90*/  LEA R64, P4, R96, R2, 0x1 ;  /* 0x0000000260407211 */ /* 0x000fe200078808ff */
[----:B------:R-:W-:Y:S02]  /*32da0*/  ULDC UR4, c[0x0][0x248] ;  /* 0x0000920000047ab9 */ /* 0x000fe40000000800 */
[----:B------:R-:W-:Y:S01]  /*32db0*/  VIADD R45, R156, UR4 ;  /* 0x000000049c2d7c36 */ /* 0x000fe20008000000 */
[----:B------:R-:W-:Y:S01]  /*32dc0*/  ULDC UR4, c[0x0][0x248] ;  /* 0x0000920000047ab9 */ /* 0x000fe20000000800 */
[----:B------:R-:W-:Y:S01]  /*32dd0*/  VIADD R71, R3, 0x6f ;  /* 0x0000006f03477836 */ /* 0x000fe20000000000 */
[----:B0-----:R-:W-:-:S02]  /*32de0*/  PRMT R88, R65, 0x7632, R88 ;  /* 0x0000763241587816 */ /* 0x001fc40000000058 */
[----:B------:R-:W-:Y:S01]  /*32df0*/  LEA.HI.X.SX32 R65, R96, R248, 0x1, P4 ;  /* 0x000000f860417211 */ /* 0x000fe200020f0eff */
[----:B------:R-:W-:Y:S01]  /*32e00*/  VIADD R44, R45, UR4 ;  /* 0x000000042d2c7c36 */ /* 0x000fe20008000000 */
[----:B------:R-:W-:Y:S01]  /*32e10*/  ULDC UR4, c[0x0][0x248] ;  /* 0x0000920000047ab9 */ /* 0x000fe20000000800 */
[----:B------:R-:W-:Y:S01]  /*32e20*/  ISETP.LT.AND P4, PT, R71, UR5, !P0 ;  /* 0x0000000547007c0c */ /* 0x000fe2000c781270 */
[----:B------:R-:W-:Y:S01]  /*32e30*/  VIADD R71, R3, 0x6e ;  /* 0x0000006e03477836 */ /* 0x000fe20000000000 */
[----:B------:R0:W-:Y:S01]  /*32e40*/  @P3 STG.E.U16 desc[UR56][R64.64], R88 ;  /* 0x0000005840003986 */ /* 0x0001e2000c101538 */
        /* <DEDUP_REMOVED lines=14> */
[----:B------:R-:W-:Y:S01]  /*32f30*/  PRMT R71, R66, 0x7632, R71 ;  /* 0x0000763242477816 */ /* 0x000fe20000000047 */
[----:B------:R-:W-:Y:S01]  /*32f40*/  VIADD R153, R46, UR4 ;  /* 0x000000042e997c36 */ /* 0x000fe20008000000 */
[----:B------:R-:W-:-:S03]  /*32f50*/  ULDC UR4, c[0x0][0x22c] ;  /* 0x00008b0000047ab9 */ /* 0x000fc60000000800 */
[----:B------:R-:W-:Y:S01]  /*32f60*/  VIADD R152, R153, UR5 ;  /* 0x0000000599987c36 */ /* 0x000fe20008000000 */
[----:B------:R-:W-:Y:S01]  /*32f70*/  ULDC UR5, c[0x0][0x22c] ;  /* 0x00008b0000057ab9 */ /* 0x000fe20000000800 */
[----:B0-----:R-:W-:Y:S01]  /*32f80*/  LEA R64, P2, R94, R2, 0x1 ;  /* 0x000000025e407211 */ /* 0x001fe200078408ff */
[----:B------:R-:W-:-:S03]  /*32f90*/  VIADD R66, R3, 0x6d ;  /* 0x0000006d03427836 */ /* 0x000fc60000000000 */
        /* <DEDUP_REMOVED lines=32> */
[----:B------:R0:W-:Y:S01]  /*331a0*/  @P5 STG.E.U16 desc[UR56][R64.64], R67 ;  /* 0x0000004340005986 */ /* 0x0001e2000c101538 */
[----:B------:R-:W-:Y:S02]  /*331b0*/  ULDC UR8, c[0x0][0x248] ;  /* 0x0000920000087ab9 */ /* 0x000fe40000000800 */
[----:B------:R-:W-:Y:S01]  /*331c0*/  VIADD R33, R146, UR9 ;  /* 0x0000000992217c36 */ /* 0x000fe20008000000 */
[----:B------:R-:W-:Y:S01]  /*331d0*/  LEA R104, P5, R91, R2, 0x1 ;  /* 0x000000025b687211 */ /* 0x000fe200078a08ff */
[----:B------:R-:W-:Y:S02]  /*331e0*/  ULDC UR9, c[0x0][0x248] ;  /* 0x0000920000097ab9 */ /* 0x000fe40000000800 */
[----:B------:R-:W-:Y:S01]  /*331f0*/  VIADD R32, R33, UR4 ;  /* 0x0000000421207c36 */ /* 0x000fe20008000000 */
[----:B------:R-:W-:Y:S01]  /*33200*/  LEA.HI.X.SX32 R105, R91, R248, 0x1, P5 ;  /* 0x000000f85b697211 */ /* 0x000fe200028f0eff */
[----:B------:R-:W-:-:S02]  /*33210*/  ULDC UR4, c[0x0][0x248] ;  /* 0x0000920000047ab9 */ /* 0x000fc40000000800 */
[----:B------:R-:W-:Y:S01]  /*33220*/  VIADD R145, R32, UR10 ;  /* 0x0000000a20917c36 */ /* 0x000fe20008000000 */
[-C--:B------:R-:W-:Y:S01]  /*33230*/  LEA R244, P6, R92, R2.reuse, 0x1 ;  /* 0x000000025cf47211 */ /* 0x080fe200078c08ff */
[----:B------:R-:W-:Y:S01]  /*33240*/  VIADD R66, R3, 0x5f ;  /* 0x0000005f03427836 */ /* 0x000fe20000000000 */
[----:B------:R-:W-:Y:S01]  /*33250*/  LEA R106, P5, R60, R2, 0x1 ;  /* 0x000000023c6a7211 */ /* 0x000fe200078a08ff */
[----:B------:R-:W-:Y:S01]  /*33260*/  VIADD R144, R145, UR11 ;  /* 0x0000000b91907c36 */ /* 0x000fe20008000000 */
[-C--:B------:R-:W-:Y:S01]  /*33270*/  LEA.HI.X.SX32 R245, R92, R248.reuse, 0x1, P6 ;  /* 0x000000f85cf57211 */ /* 0x080fe200030f0eff */
[----:B------:R-:W-:Y:S01]  /*33280*/  ULDC UR11, c[0x0][0x248] ;  /* 0x00009200000b7ab9 */ /* 0x000fe20000000800 */
[----:B0-----:R-:W-:Y:S01]  /*33290*/  PRMT R67, R67, 0x7632, R67 ;  /* 0x0000763243437816 */ /* 0x001fe20000000043 */
[----:B------:R-:W-:Y:S01]  /*332a0*/  VIADD R39, R144, UR6 ;  /* 0x0000000690277c36 */ /* 0x000fe20008000000 */
[----:B------:R-:W-:Y:S01]  /*332b0*/  LEA.HI.X.SX32 R107, R60, R248, 0x1, P5 ;  /* 0x000000f83c6b7211 */ /* 0x000fe200028f0eff */
[----:B------:R-:W-:Y:S01]  /*332c0*/  ULDC UR6, c[0x0][0x248] ;  /* 0x0000920000067ab9 */ /* 0x000fe20000000800 */
[----:B------:R-:W-:Y:S01]  /*332d0*/  ULDC UR10, c[0x0][0x248] ;  /* 0x00009200000a7ab9 */ /* 0x000fe20000000800 */
[----:B------:R-:W-:Y:S01]  /*332e0*/  VIADD R38, R39, UR7 ;  /* 0x0000000727267c36 */ /* 0x000fe20008000000 */
[----:B------:R-:W-:Y:S01]  /*332f0*/  LEA R102, P6, R90, R2, 0x1 ;  /* 0x000000025a667211 */ /* 0x000fe200078c08ff */
[----:B------:R-:W-:-:S02]  /*33300*/  ULDC UR7, c[0x0][0x248] ;  /* 0x0000920000077ab9 */ /* 0x000fc40000000800 */
[----:B------:R-:W-:Y:S01]  /*33310*/  VIADD R143, R38, UR5 ;  /* 0x00000005268f7c36 */ /* 0x000fe20008000000 */
[----:B------:R-:W-:Y:S01]  /*33320*/  LEA R246, P5, R62, R2, 0x1 ;  /* 0x000000023ef67211 */ /* 0x000fe200078a08ff */
[----:B------:R-:W-:Y:S02]  /*33330*/  ULDC UR5, c[0x0][0x248] ;  /* 0x0000920000057ab9 */ /* 0x000fe40000000800 */
[----:B------:R-:W-:Y:S01]  /*33340*/  VIADD R142, R143, UR8 ;  /* 0x000000088f8e7c36 */ /* 0x000fe20008000000 */
[-C--:B------:R-:W-:Y:S01]  /*33350*/  LEA.HI.X.SX32 R103, R90, R248.reuse, 0x1, P6 ;  /* 0x000000f85a677211 */ /* 0x080fe200030f0eff */
[----:B------:R-:W-:Y:S02]  /*33360*/  ULDC UR8, c[0x0][0x248] ;  /* 0x0000920000087ab9 */ /* 0x000fe40000000800 */
[----:B------:R-:W-:Y:S01]  /*33370*/  VIADD R27, R142, UR4 ;  /* 0x000000048e1b7c36 */ /* 0x000fe20008000000 */
[----:B------:R-:W-:Y:S01]  /*33380*/  LEA.HI.X.SX32 R247, R62, R248, 0x1, P5 ;  /* 0x000000f83ef77211 */ /* 0x000fe200028f0eff */
[----:B------:R-:W-:-:S02]  /*33390*/  ULDC UR4, c[0x0][0x248] ;  /* 0x0000920000047ab9 */ /* 0x000fc40000000800 */
[----:B------:R-:W-:Y:S01]  /*333a0*/  VIADD R26, R27, UR9 ;  /* 0x000000091b1a7c36 */ /* 0x000fe20008000000 */
[-C--:B------:R-:W-:Y:S01]  /*333b0*/  LEA R60, P6, R61, R2.reuse, 0x1 ;  /* 0x000000023d3c7211 */ /* 0x080fe200078c08ff */
[----:B------:R-:W-:Y:S01]  /*333c0*/  ULDC UR9, c[0x0][0x248] ;  /* 0x0000920000097ab9 */ /* 0x000fe20000000800 */
[----:B------:R-:W-:Y:S01]  /*333d0*/  LEA R100, P5, R63, R2, 0x1 ;  /* 0x000000023f647211 */ /* 0x000fe200078a08ff */
[----:B------:R-:W-:Y:S01]  /*333e0*/  VIADD R141, R26, UR6 ;  /* 0x000000061a8d7c36 */ /* 0x000fe20008000000 */
[-C--:B------:R-:W-:Y:S01]  /*333f0*/  LEA.HI.X.SX32 R61, R61, R248.reuse, 0x1, P6 ;  /* 0x000000f83d3d7211 */ /* 0x080fe200030f0eff */
[----:B------:R-:W-:Y:S01]  /*33400*/  ULDC UR6, c[0x0][0x22c] ;  /* 0x00008b0000067ab9 */ /* 0x000fe20000000800 */
[----:B------:R-:W-:Y:S01]  /*33410*/  LEA.HI.X.SX32 R101, R63, R248, 0x1, P5 ;  /* 0x000000f83f657211 */ /* 0x000fe200028f0eff */
        /* <DEDUP_REMOVED lines=15> */
[----:B------:R-:W-:-:S02]  /*33510*/  LEA.HI.X.SX32 R97, R84, R248, 0x1, P5 ;  /* 0x000000f854617211 */ /* 0x000fc400028f0eff */
[CC--:B------:R-:W-:Y:S02]  /*33520*/  LEA R94, P6, R68.reuse, R2.reuse, 0x1 ;  /* 0x00000002445e7211 */ /* 0x0c0fe400078c08ff */
[----:B------:R-:W-:Y:S01]  /*33530*/  LEA R92, P5, R69, R2, 0x1 ;  /* 0x00000002455c7211 */ /* 0x000fe200078a08ff */
[----:B------:R-:W-:Y:S01]  /*33540*/  VIADD R138, R139, UR4 ;  /* 0x000000048b8a7c36 */ /* 0x000fe20008000000 */
[-C--:B------:R-:W-:Y:S01]  /*33550*/  LEA.HI.X.SX32 R95, R68, R248.reuse, 0x1, P6 ;  /* 0x000000f8445f7211 */ /* 0x080fe200030f0eff */
[----:B------:R-:W-:Y:S01]  /*33560*/  ULDC UR4, c[0x0][0x248] ;  /* 0x0000920000047ab9 */ /* 0x000fe20000000800 */
[----:B------:R-:W-:Y:S02]  /*33570*/  LEA.HI.X.SX32 R93, R69, R248, 0x1, P5 ;  /* 0x000000f8455d7211 */ /* 0x000fe400028f0eff */
[-C--:B------:R-:W-:Y:S02]  /*33580*/  LEA R68, P6, R83, R2.reuse, 0x1 ;  /* 0x0000000253447211 */ /* 0x080fe400078c08ff */
        /* <DEDUP_REMOVED lines=19> */
[C---:B------:R-:W-:Y:S01]  /*336c0*/  LEA R80, P5, R77.reuse, R2, 0x1 ;  /* 0x000000024d507211 */ /* 0x040fe200078a08ff */
[----:B------:R-:W-:Y:S01]  /*336d0*/  VIADD R31, R136, UR4 ;  /* 0x00000004881f7c36 */ /* 0x000fe20008000000 */
[----:B------:R-:W-:Y:S02]  /*336e0*/  ULDC UR4, c[0x0][0x248] ;  /* 0x0000920000047ab9 */ /* 0x000fe40000000800 */
[----:B------:R-:W-:Y:S02]  /*336f0*/  LEA.HI.X.SX32 R81, R77, R248, 0x1, P5 ;  /* 0x000000f84d517211 */ /* 0x000fe400028f0eff */
[C---:B------:R-:W-:Y:S01]  /*33700*/  LEA R78, P5, R76.reuse, R2, 0x1 ;  /* 0x000000024c4e7211 */ /* 0x040fe200078a08ff */
[----:B------:R-:W-:Y:S01]  /*33710*/  VIADD R30, R31, UR4 ;  /* 0x000000041f1e7c36 */ /* 0x000fe20008000000 */
[----:B------:R-:W-:Y:S02]  /*33720*/  ULDC UR4, c[0x0][0x248] ;  /* 0x0000920000047ab9 */ /* 0x000fe40000000800 */
[----:B------:R-:W-:-:S02]  /*33730*/  LEA.HI.X.SX32 R79, R76, R248, 0x1, P5 ;  /* 0x000000f84c4f7211 */ /* 0x000fc400028f0eff */
[----:B------:R-:W-:Y:S01]  /*33740*/  LEA R76, P5, R70, R2, 0x1 ;  /* 0x00000002464c7211 */ /* 0x000fe200078a08ff */
[----:B------:R-:W-:Y:S01]  /*33750*/  VIADD R13, R30, UR4 ;  /* 0x000000041e0d7c36 */ /* 0x000fe20008000000 */
[----:B------:R-:W-:Y:S01]  /*33760*/  ISETP.LT.AND P6, PT, R66, UR12, !P0 ;  /* 0x0000000c42007c0c */ /* 0x000fe2000c7c1270 */
[----:B------:R-:W-:Y:S01]  /*33770*/  ULDC UR4, c[0x0][0x248] ;  /* 0x0000920000047ab9 */ /* 0x000fe20000000800 */
[----:B------:R-:W-:Y:S01]  /*33780*/  LEA.HI.X.SX32 R77, R70, R248, 0x1, P5 ;  /* 0x000000f8464d7211 */ /* 0x000fe200028f0eff */
[----:B------:R-:W-:Y:S01]  /*33790*/  VIADD R66, R3, 0x60 ;  /* 0x0000006003427836 */ /* 0x000fe20000000000 */
[C---:B------:R-:W-:Y:S01]  /*337a0*/  LEA R70, P5, R0.reuse, R2, 0x1 ;  /* 0x0000000200467211 */ /* 0x040fe200078a08ff */
[----:B------:R-:W-:Y:S01]  /*337b0*/  VIADD R12, R13, UR4 ;  /* 0x000000040d0c7c36 */ /* 0x000fe20008000000 */
[----:B------:R-:W-:Y:S01]  /*337c0*/  ULDC UR4, c[0x0][0x248] ;  /* 0x0000920000047ab9 */ /* 0x000fe20000000800 */
[----:B------:R-:W-:Y:S01]  /*337d0*/  ULDC UR12, c[0x0][0x248] ;  /* 0x00009200000c7ab9 */ /* 0x000fe20000000800 */
[----:B------:R-:W-:Y:S01]  /*337e0*/  LEA.HI.X.SX32 R71, R0, R248, 0x1, P5 ;  /* 0x000000f800477211 */ /* 0x000fe200028f0eff */
[----:B------:R-:W-:Y:S01]  /*337f0*/  VIADD R25, R12, UR4 ;  /* 0x000000040c197c36 */ /* 0x000fe20008000000 */
[----:B------:R-:W-:Y:S01]  /*33800*/  ISETP.LT.AND P5, PT, R66, UR6, !P0 ;  /* 0x0000000642007c0c */ /* 0x000fe2000c7a1270 */
[----:B------:R-:W-:Y:S01]  /*33810*/  VIADD R0, R3, 0x61 ;  /* 0x0000006103007836 */ /* 0x000fe20000000000 */
[----:B------:R-:W-:Y:S01]  /*33820*/  ULDC UR4, c[0x0][0x248] ;  /* 0x0000920000047ab9 */ /* 0x000fe20000000800 */
[----:B------:R-:W-:Y:S01]  /*33830*/  @P6 STG.E.U16 desc[UR56][R104.64], R67 ;  /* 0x0000004368006986 */ /* 0x000fe2000c101538 */
[----:B------:R-:W-:Y:S01]  /*33840*/  VIADD R24, R25, UR4 ;  /* 0x0000000419187c36 */ /* 0x000fe20008000000 */
[----:B------:R-:W-:Y:S01]  /*33850*/  ULDC UR4, c[0x0][0x248] ;  /* 0x0000920000047ab9 */ /* 0x000fe20000000800 */
[----:B------:R-:W-:Y:S01]  /*33860*/  ISETP.LT.AND P6, PT, R0, UR5, !P0 ;  /* 0x0000000500007c0c */ /* 0x000fe2000c7c1270 */
[C---:B------:R-:W-:Y:S01]  /*33870*/  VIADD R0, R3.reuse, 0x6a ;  /* 0x0000006a03007836 */ /* 0x040fe20000000000 */
[----:B------:R-:W-:Y:S01]  /*33880*/  ULDC UR5, c[0x0][0x22c] ;  /* 0x00008b0000057ab9 */ /* 0x000fe20000000800 */
[----:B------:R-:W-:Y:S01]  /*33890*/  VIADD R23, R24, UR4 ;  /* 0x0000000418177c36 */ /* 0x000fe20008000000 */
[----:B------:R-:W-:Y:S01]  /*338a0*/  ULDC UR4, c[0x0][0x248] ;  /* 0x0000920000047ab9 */ /* 0x000fe20000000800 */
[----:B------:R-:W-:Y:S01]  /*338b0*/  VIADD R66, R3, 0x67 ;  /* 0x0000006703427836 */ /* 0x000fe20000000000 */
[----:B------:R-:W-:Y:S01]  /*338c0*/  ULDC UR6, c[0x0][0x248] ;  /* 0x0000920000067ab9 */ /* 0x000fe20000000800 */
[----:B------:R-:W-:Y:S01]  /*338d0*/  VIADD R22, R23, UR4 ;  /* 0x0000000417167c36 */ /* 0x000fe20008000000 */
[----:B------:R0:W-:Y:S01]  /*338e0*/  @P5 STG.E.U16 desc[UR56][R244.64], R52 ;  /* 0x00000034f4005986 */ /* 0x0001e2000c101538 */
[----:B------:R-:W-:Y:S01]  /*338f0*/  ISETP.LT.AND P5, PT, R0, UR5, !P0 ;  /* 0x0000000500007c0c */ /* 0x000fe2000c7a1270 */
[----:B------:R-:W-:Y:S01]  /*33900*/  ULDC UR4, c[0x0][0x248] ;  /* 0x0000920000047ab9 */ /* 0x000fe20000000800 */
[----:B------:R-:W-:Y:S01]  /*33910*/  VIADD R0, R3, 0x63 ;  /* 0x0000006303007836 */ /* 0x000fe20000000000 */
[----:B------:R-:W-:Y:S01]  /*33920*/  ULDC UR5, c[0x0][0x22c] ;  /* 0x00008b0000057ab9 */ /* 0x000fe20000000800 */
[----:B------:R-:W-:Y:S01]  /*33930*/  VIADD R21, R22, UR4 ;  /* 0x0000000416157c36 */ /* 0x000fe20008000000 */
[----:B------:R-:W-:Y:S01]  /*33940*/  ULDC UR4, c[0x0][0x248] ;  /* 0x0000920000047ab9 */ /* 0x000fe20000000800 */
[----:B0-----:R-:W-:-:S02]  /*33950*/  PRMT R52, R52, 0x7632, R52 ;  /* 0x0000763234347816 */ /* 0x001fc40000000034 */
[----:B------:R-:W-:Y:S01]  /*33960*/  VIADD R17, R21, UR4 ;  /* 0x0000000415117c36 */ /* 0x000fe20008000000 */
[----:B------:R-:W-:Y:S02]  /*33970*/  ULDC UR4, c[0x0][0x248] ;  /* 0x0000920000047ab9 */ /* 0x000fe40000000800 */
[----:B------:R0:W-:Y:S01]  /*33980*/  @P6 STG.E.U16 desc[UR56][R106.64], R52 ;  /* 0x000000346a006986 */ /* 0x0001e2000c101538 */
[----:B------:R-:W-:Y:S01]  /*33990*/  ISETP.LT.AND P6, PT, R0, UR5, !P0 ;  /* 0x0000000500007c0c */ /* 0x000fe2000c7c1270 */
[----:B------:R-:W-:Y:S01]  /*339a0*/  VIADD R0, R3, 0x64 ;  /* 0x0000006403007836 */ /* 0x000fe20000000000 */
[----:B------:R-:W-:Y:S01]  /*339b0*/  ULDC UR5, c[0x0][0x22c] ;  /* 0x00008b0000057ab9 */ /* 0x000fe20000000800 */
[----:B------:R-:W-:Y:S01]  /*339c0*/  VIADD R16, R17, UR4 ;  /* 0x0000000411107c36 */ /* 0x000fe20008000000 */
[----:B------:R1:W-:Y:S01]  /*339d0*/  @P1 STG.E.U16 desc[UR56][R102.64], R53 ;  /* 0x0000003566001986 */ /* 0x0003e2000c101538 */
[----:B------:R-:W-:Y:S01]  /*339e0*/  ULDC UR4, c[0x0][0x248] ;  /* 0x0000920000047ab9 */ /* 0x000fe20000000800 */
[----:B------:R-:W-:Y:S01]  /*339f0*/  ISETP.LT.AND P1, PT, R0, UR5, !P0 ;  /* 0x0000000500007c0c */ /* 0x000fe2000c721270 */
[----:B------:R-:W-:Y:S01]  /*33a00*/  VIADD R0, R16, UR4 ;  /* 0x0000000410007c36 */ /* 0x000fe20008000000 */
[----:B------:R-:W-:Y:S01]  /*33a10*/  ULDC UR4, c[0x0][0x248] ;  /* 0x0000920000047ab9 */ /* 0x000fe20000000800 */
[----:B------:R-:W-:Y:S01]  /*33a20*/  ULDC UR5, c[0x0][0x22c] ;  /* 0x00008b0000057ab9 */ /* 0x000fe20000000800 */
[----:B0-----:R-:W-:Y:S01]  /*33a30*/  VIADD R52, R3, 0x65 ;  /* 0x0000006503347836 */ /* 0x001fe20000000000 */
[----:B-1----:R-:W-:Y:S01]  /*33a40*/  PRMT R53, R53, 0x7632, R53 ;  /* 0x0000763235357816 */ /* 0x002fe20000000035 */
[----:B------:R-:W-:Y:S01]  /*33a50*/  VIADD R20, R0, UR4 ;  /* 0x0000000400147c36 */ /* 0x000fe20008000000 */
[----:B------:R-:W-:-:S03]  /*33a60*/  ULDC UR4, c[0x0][0x248] ;  /* 0x0000920000047ab9 */ /* 0x000fc60000000800 */
[----:B------:R0:W-:Y:S01]  /*33a70*/  @P6 STG.E.U16 desc[UR56][R246.64], R53 ;  /* 0x00000035f6006986 */ /* 0x0001e2000c101538 */
[----:B------:R-:W-:Y:S01]  /*33a80*/  ISETP.LT.AND P6, PT, R52, UR5, !P0 ;  /* 0x0000000534007c0c */ /* 0x000fe2000c7c1270 */
[----:B------:R-:W-:Y:S01]  /*33a90*/  VIADD R52, R20, UR4 ;  /* 0x0000000414347c36 */ /* 0x000fe20008000000 */
[----:B------:R-:W-:Y:S01]  /*33aa0*/  ULDC UR4, c[0x0][0x248] ;  /* 0x0000920000047ab9 */ /* 0x000fe20000000800 */
[----:B------:R1:W-:Y:S01]  /*33ab0*/  @P1 STG.E.U16 desc[UR56][R60.64], R54 ;  /* 0x000000363c001986 */ /* 0x0003e2000c101538 */
[----:B------:R-:W-:Y:S01]  /*33ac0*/  ULDC UR5, c[0x0][0x22c] ;  /* 0x00008b0000057ab9 */ /* 0x000fe20000000800 */
[----:B0-----:R-:W-:Y:S02]  /*33ad0*/  VIADD R53, R3, 0x66 ;  /* 0x0000006603357836 */ /* 0x001fe40000000000 */
[----:B-1----:R-:W-:Y:S01]  /*33ae0*/  VIADD R60, R52, UR4 ;  /* 0x00000004343c7c36 */ /* 0x002fe20008000000 */
[----:B------:R-:W-:Y:S01]  /*33af0*/  PRMT R61, R54, 0x7632, R61 ;  /* 0x00007632363d7816 */ /* 0x000fe2000000003d */
[----:B------:R-:W-:-:S02]  /*33b00*/  ULDC UR4, c[0x0][0x248] ;  /* 0x0000920000047ab9 */ /* 0x000fc40000000800 */
[----:B------:R-:W-:Y:S01]  /*33b10*/  VIADD R54, R60, UR4 ;  /* 0x000000043c367c36 */ /* 0x000fe20008000000 */
[----:B------:R-:W-:Y:S01]  /*33b20*/  ISETP.LT.AND P1, PT, R53, UR5, !P0 ;  /* 0x0000000535007c0c */ /* 0x000fe2000c721270 */
[----:B------:R-:W-:Y:S01]  /*33b30*/  ULDC UR4, c[0x0][0x248] ;  /* 0x0000920000047ab9 */ /* 0x000fe20000000800 */
[----:B------:R0:W-:Y:S01]  /*33b40*/  @P6 STG.E.U16 desc[UR56][R100.64], R61 ;  /* 0x0000003d64006986 */ /* 0x0001e2000c101538 */
[----:B------:R-:W-:Y:S02]  /*33b50*/  ULDC UR5, c[0x0][0x22c] ;  /* 0x00008b0000057ab9 */ /* 0x000fe40000000800 */
[----:B------:R-:W-:Y:S01]  /*33b60*/  ISETP.LT.AND P6, PT, R66, UR5, !P0 ;  /* 0x0000000542007c0c */ /* 0x000fe2000c7c1270 */
[----:B------:R-:W-:Y:S01]  /*33b70*/  ULDC UR5, c[0x0][0x248] ;  /* 0x0000920000057ab9 */ /* 0x000fe20000000800 */
[----:B0-----:R-:W-:Y:S01]  /*33b80*/  VIADD R61, R54, UR4 ;  /* 0x00000004363d7c36 */ /* 0x001fe20008000000 */
[----:B------:R-:W-:-:S03]  /*33b90*/  ULDC UR4, c[0x0][0x248] ;  /* 0x0000920000047ab9 */ /* 0x000fc60000000800 */
[----:B------:R-:W-:Y:S01]  /*33ba0*/  VIADD R53, R61, UR4 ;  /* 0x000000043d357c36 */ /* 0x000fe20008000000 */
[----:B------:R-:W-:-:S03]  /*33bb0*/  ULDC UR4, c[0x0][0x248] ;  /* 0x0000920000047ab9 */ /* 0x000fc60000000800 */
[----:B------:R-:W-:Y:S01]  /*33bc0*/  VIADD R19, R53, UR4 ;  /* 0x0000000435137c36 */ /* 0x000fe20008000000 */
[----:B------:R-:W-:Y:S01]  /*33bd0*/  PRMT R66, R55, 0x7632, R66 ;  /* 0x0000763237427816 */ /* 0x000fe20000000042 */
[----:B------:R0:W-:Y:S01]  /*33be0*/  @P1 STG.E.U16 desc[UR56][R62.64], R55 ;  /* 0x000000373e001986 */ /* 0x0001e2000c101538 */
[----:B------:R-:W-:Y:S01]  /*33bf0*/  ULDC UR4, c[0x0][0x248] ;  /* 0x0000920000047ab9 */ /* 0x000fe20000000800 */
[----:B0-----:R-:W-:Y:S01]  /*33c00*/  VIADD R55, R19, UR5 ;  /* 0x0000000513377c36 */ /* 0x001fe20008000000 */
[----:B------:R-:W-:Y:S01]  /*33c10*/  ULDC UR5, c[0x0][0x22c] ;  /* 0x00008b0000057ab9 */ /* 0x000fe20000000800 */
[----:B------:R-:W-:Y:S02]  /*33c20*/  VIADD R62, R3, 0x68 ;  /* 0x00000068033e7836 */ /* 0x000fe40000000000 */
[----:B------:R-:W-:Y:S01]  /*33c30*/  VIADD R18, R55, UR4 ;  /* 0x0000000437127c36 */ /* 0x000fe20008000000 */
[----:B------:R-:W-:Y:S02]  /*33c40*/  ULDC UR4, c[0x0][0x248] ;  /* 0x0000920000047ab9 */ /* 0x000fe40000000800 */
[----:B------:R-:W-:Y:S01]  /*33c50*/  ISETP.LT.AND P1, PT, R62, UR5, !P0 ;  /* 0x000000053e007c0c */ /* 0x000fe2000c721270 */
[----:B------:R-:W-:Y:S01]  /*33c60*/  VIADD R62, R18, UR4 ;  /* 0x00000004123e7c36 */ /* 0x000fe20008000000 */
[----:B------:R-:W-:Y:S01]  /*33c70*/  ULDC UR4, c[0x0][0x248] ;  /* 0x0000920000047ab9 */ /* 0x000fe20000000800 */
[----:B------:R-:W-:Y:S01]  /*33c80*/  VIADD R63, R3, 0x69 ;  /* 0x00000069033f7836 */ /* 0x000fe20000000000 */
[----:B------:R-:W-:Y:S01]  /*33c90*/  ULDC UR5, c[0x0][0x22c] ;  /* 0x00008b0000057ab9 */ /* 0x000fe20000000800 */
[----:B------:R-:W-:Y:S01]  /*33ca0*/  VIADD R15, R62, UR4 ;  /* 0x000000043e0f7c36 */ /* 0x000fe20008000000 */
[----:B------:R-:W-:Y:S01]  /*33cb0*/  @P6 STG.E.U16 desc[UR56][R98.64], R66 ;  /* 0x0000004262006986 */ /* 0x000fe2000c101538 */
[----:B------:R-:W-:Y:S01]  /*33cc0*/  ULDC UR4, c[0x0][0x248] ;  /* 0x0000920000047ab9 */ /* 0x000fe20000000800 */
[----:B------:R-:W-:Y:S01]  /*33cd0*/  ISETP.LT.AND P6, PT, R63, UR5, !P0 ;  /* 0x000000053f007c0c */ /* 0x000fe2000c7c1270 */
[----:B------:R-:W-:Y:S01]  /*33ce0*/  VIADD R63, R15, UR4 ;  /* 0x000000040f3f7c36 */ /* 0x000fe20008000000 */
[----:B------:R-:W-:Y:S01]  /*33cf0*/  ULDC UR4, c[0x0][0x248] ;  /* 0x0000920000047ab9 */ /* 0x000fe20000000800 */
[----:B------:R-:W-:-:S02]  /*33d00*/  ULDC UR5, c[0x0][0x22c] ;  /* 0x00008b0000057ab9 */ /* 0x000fc40000000800 */
[----:B------:R-:W-:Y:S01]  /*33d10*/  VIADD R14, R63, UR4 ;  /* 0x000000043f0e7c36 */ /* 0x000fe20008000000 */
[----:B------:R-:W-:Y:S01]  /*33d20*/  ULDC UR4, c[0x0][0x248] ;  /* 0x0000920000047ab9 */ /* 0x000fe20000000800 */
[----:B------:R0:W-:Y:S02]  /*33d30*/  @P1 STG.E.U16 desc[UR56][R64.64], R72 ;  /* 0x0000004840001986 */ /* 0x0001e4000c101538 */
        /* <DEDUP_REMOVED lines=8> */
[----:B------:R-:W-:Y:S01]  /*33dc0*/  PRMT R72, R72, 0x7632, R72 ;  /* 0x0000763248487816 */ /* 0x000fe20000000048 */
[----:B------:R-:W-:Y:S01]  /*33dd0*/  VIADD R66, R3, 0x6b ;  /* 0x0000006b03427836 */ /* 0x000fe20000000000 */
[----:B------:R-:W-:Y:S01]  /*33de0*/  ULDC UR5, c[0x0][0x22c] ;  /* 0x00008b0000057ab9 */ /* 0x000fe20000000800 */
[----:B------:R-:W-:Y:S01]  /*33df0*/  VIADD R5, R64, UR4 ;  /* 0x0000000440057c36 */ /* 0x000fe20008000000 */
[----:B------:R-:W-:-:S03]  /*33e00*/  ULDC UR4, c[0x0][0x248] ;  /* 0x0000920000047ab9 */ /* 0x000fc60000000800 */
[----:B------:R-:W-:Y:S01]  /*33e10*/  VIADD R4, R5, UR4 ;  /* 0x0000000405047c36 */ /* 0x000fe20008000000 */
[----:B------:R-:W-:Y:S01]  /*33e20*/  ULDC UR4, c[0x0][0x248] ;  /* 0x0000920000047ab9 */ /* 0x000fe20000000800 */
[----:B------:R0:W-:Y:S02]  /*33e30*/  @P6 STG.E.U16 desc[UR56][R96.64], R72 ;  /* 0x0000004860006986 */ /* 0x0001e4000c101538 */
[----:B------:R-:W-:Y:S01]  /*33e40*/  VIADD R134, R4, UR4 ;  /* 0x0000000404867c36 */ /* 0x000fe20008000000 */
[----:B------:R-:W-:Y:S01]  /*33e50*/  ULDC UR4, c[0x0][0x248] ;  /* 0x0000920000047ab9 */ /* 0x000fe20000000800 */
[----:B------:R-:W-:Y:S01]  /*33e60*/  ISETP.LT.AND P6, PT, R66, UR5, !P0 ;  /* 0x0000000542007c0c */ /* 0x000fe2000c7c1270 */
[----:B------:R-:W-:Y:S01]  /*33e70*/  VIADD R67, R3, 0x70 ;  /* 0x0000007003437836 */ /* 0x000fe20000000000 */
[----:B------:R-:W-:Y:S01]  /*33e80*/  ULDC UR5, c[0x0][0x22c] ;  /* 0x00008b0000057ab9 */ /* 0x000fe20000000800 */
[----:B------:R-:W-:Y:S01]  /*33e90*/  VIADD R66, R134, UR4 ;  /* 0x0000000486427c36 */ /* 0x000fe20008000000 */
[----:B------:R-:W-:Y:S01]  /*33ea0*/  ULDC UR4, c[0x0][0x248] ;  /* 0x0000920000047ab9 */ /* 0x000fe20000000800 */
[----:B------:R1:W-:Y:S02]  /*33eb0*/  @P5 STG.E.U16 desc[UR56][R94.64], R73 ;  /* 0x000000495e005986 */ /* 0x0003e4000c101538 */
[----:B------:R-:W-:Y:S01]  /*33ec0*/  VIADD R11, R66, UR4 ;  /* 0x00000004420b7c36 */ /* 0x000fe20008000000 */
[----:B------:R-:W-:Y:S01]  /*33ed0*/  ULDC UR4, c[0x0][0x248] ;  /* 0x0000920000047ab9 */ /* 0x000fe20000000800 */
[----:B------:R-:W-:Y:S01]  /*33ee0*/  ISETP.LT.AND P5, PT, R67, UR5, !P0 ;  /* 0x0000000543007c0c */ /* 0x000fe2000c7a1270 */
[----:B0-----:R-:W-:Y:S01]  /*33ef0*/  VIADD R72, R3, 0x71 ;  /* 0x0000007103487836 */ /* 0x001fe20000000000 */
[----:B------:R-:W-:Y:S01]  /*33f00*/  ULDC UR5, c[0x0][0x22c] ;  /* 0x00008b0000057ab9 */ /* 0x000fe20000000800 */
[----:B------:R-:W-:Y:S01]  /*33f10*/  VIADD R67, R11, UR4 ;  /* 0x000000040b437c36 */ /* 0x000fe20008000000 */
[----:B------:R-:W-:-:S03]  /*33f20*/  ULDC UR4, c[0x0][0x248] ;  /* 0x0000920000047ab9 */ /* 0x000fc60000000800 */
[----:B------:R-:W-:Y:S01]  /*33f30*/  VIADD R9, R67, UR4 ;  /* 0x0000000443097c36 */ /* 0x000fe20008000000 */
[----:B-1----:R-:W-:Y:S01]  /*33f40*/  PRMT R73, R73, 0x7632, R73 ;  /* 0x0000763249497816 */ /* 0x002fe20000000049 */
[----:B------:R-:W-:Y:S02]  /*33f50*/  ULDC UR4, c[0x0][0x248] ;  /* 0x0000920000047ab9 */ /* 0x000fe40000000800 */
[----:B------:R-:W-:Y:S01]  /*33f60*/  VIADD R8, R9, UR4 ;  /* 0x0000000409087c36 */ /* 0x000fe20008000000 */
[----:B------:R-:W-:Y:S01]  /*33f70*/  ULDC UR4, c[0x0][0x248] ;  /* 0x0000920000047ab9 */ /* 0x000fe20000000800 */
[----:B------:R-:W-:Y:S01]  /*33f80*/  @P6 STG.E.U16 desc[UR56][R92.64], R73 ;  /* 0x000000495c006986 */ /* 0x000fe2000c101538 */
[----:B------:R-:W-:Y:S01]  /*33f90*/  ISETP.LT.AND P6, PT, R72, UR5, !P0 ;  /* 0x0000000548007c0c */ /* 0x000fe2000c7c1270 */
[----:B------:R-:W-:Y:S01]  /*33fa0*/  VIADD R10, R8, UR4 ;  /* 0x00000004080a7c36 */ /* 0x000fe20008000000 */
[----:B------:R-:W-:Y:S01]  /*33fb0*/  ULDC UR5, c[0x0][0x22c] ;  /* 0x00008b0000057ab9 */ /* 0x000fe20000000800 */
[----:B------:R0:W-:Y:S01]  /*33fc0*/  @P1 STG.E.U16 desc[UR56][R68.64], R74 ;  /* 0x0000004a44001986 */ /* 0x0001e2000c101538 */
[----:B------:R-:W-:Y:S01]  /*33fd0*/  ULDC UR4, c[0x0][0x248] ;  /* 0x0000920000047ab9 */ /* 0x000fe20000000800 */
[----:B0-----:R-:W-:-:S05]  /*33fe0*/  VIADD R68, R3, 0x72 ;  /* 0x0000007203447836 */ /* 0x001fca0000000000 */
        /* <DEDUP_REMOVED lines=10> */
[----:B------:R-:W-:Y:S01]  /*34090*/  @P2 STG.E.U16 desc[UR56][R90.64], R74 ;  /* 0x0000004a5a002986 */ /* 0x000fe2000c101538 */
[----:B------:R-:W-:Y:S01]  /*340a0*/  ISETP.LT.AND P2, PT, R72, UR5, !P0 ;  /* 0x0000000548007c0c */ /* 0x000fe2000c741270 */
[----:B------:R-:W-:Y:S01]  /*340b0*/  VIADD R133, R69, UR4 ;  /* 0x0000000445857c36 */ /* 0x000fe20008000000 */
[----:B------:R-:W-:Y:S01]  /*340c0*/  ULDC UR5, c[0x0][0x248] ;  /* 0x0000920000057ab9 */ /* 0x000fe20000000800 */
[----:B------:R-:W-:Y:S01]  /*340d0*/  VIADD R72, R3, 0x74 ;  /* 0x0000007403487836 */ /* 0x000fe20000000000 */
[----:B------:R0:W-:Y:S01]  /*340e0*/  @P3 STG.E.U16 desc[UR56][R86.64], R75 ;  /* 0x0000004b56003986 */ /* 0x0001e2000c101538 */
[----:B------:R-:W-:Y:S01]  /*340f0*/  PRMT R73, R75, 0x7632, R73 ;  /* 0x000076324b497816 */ /* 0x000fe20000000049 */
[----:B------:R-:W-:Y:S01]  /*34100*/  ULDC UR4, c[0x0][0x248] ;  /* 0x0000920000047ab9 */ /* 0x000fe20000000800 */
[----:B0-----:R-:W-:Y:S01]  /*34110*/  VIADD R86, R133, UR5 ;  /* 0x0000000585567c36 */ /* 0x001fe20008000000 */
[----:B------:R-:W-:-:S02]  /*34120*/  ULDC UR5, c[0x0][0x22c] ;  /* 0x00008b0000057ab9 */ /* 0x000fc40000000800 */
[----:B------:R-:W-:Y:S01]  /*34130*/  ISETP.LT.AND P3, PT, R72, UR5, !P0 ;  /* 0x0000000548007c0c */ /* 0x000fe2000c761270 */
[C---:B------:R-:W-:Y:S01]  /*34140*/  VIADD R72, R3.reuse, 0x75 ;  /* 0x0000007503487836 */ /* 0x040fe20000000000 */
[----:B------:R-:W-:Y:S01]  /*34150*/  ULDC UR5, c[0x0][0x22c] ;  /* 0x00008b0000057ab9 */ /* 0x000fe20000000800 */
[----:B------:R0:W-:Y:S03]  /*34160*/  @P4 STG.E.U16 desc[UR56][R88.64], R73 ;  /* 0x0000004958004986 */ /* 0x0001e6000c101538 */
[----:B------:R-:W-:Y:S01]  /*34170*/  ISETP.LT.AND P4, PT, R72, UR5, !P0 ;  /* 0x0000000548007c0c */ /* 0x000fe2000c781270 */
[----:B------:R-:W-:Y:S01]  /*34180*/  VIADD R72, R3, 0x76 ;  /* 0x0000007603487836 */ /* 0x000fe20000000000 */
[----:B------:R-:W-:Y:S01]  /*34190*/  ULDC UR5, c[0x0][0x22c] ;  /* 0x00008b0000057ab9 */ /* 0x000fe20000000800 */
[----:B------:R-:W-:Y:S03]  /*341a0*/  @P5 STG.E.U16 desc[UR56][R84.64], R109 ;  /* 0x0000006d54005986 */ /* 0x000fe6000c101538 */
[----:B------:R-:W-:-:S02]  /*341b0*/  ISETP.LT.AND P5, PT, R72, UR5, !P0 ;  /* 0x0000000548007c0c */ /* 0x000fc4000c7a1270 */
[----:B0-----:R-:W-:Y:S01]  /*341c0*/  PRMT R73, R109, 0x7632, R73 ;  /* 0x000076326d497816 */ /* 0x001fe20000000049 */
[----:B------:R-:W-:Y:S01]  /*341d0*/  VIADD R72, R3, 0x77 ;  /* 0x0000007703487836 */ /* 0x000fe20000000000 */
[----:B------:R-:W-:-:S03]  /*341e0*/  ULDC UR5, c[0x0][0x22c] ;  /* 0x00008b0000057ab9 */ /* 0x000fc60000000800 */
[----:B------:R0:W-:Y:S01]  /*341f0*/  @P6 STG.E.U16 desc[UR56][R82.64], R73 ;  /* 0x0000004952006986 */ /* 0x0001e2000c101538 */
[----:B------:R-:W-:Y:S01]  /*34200*/  ISETP.LT.AND P6, PT, R72, UR5, !P0 ;  /* 0x0000000548007c0c */ /* 0x000fe2000c7c1270 */
[----:B------:R-:W-:Y:S01]  /*34210*/  VIADD R72, R3, 0x78 ;  /* 0x0000007803487836 */ /* 0x000fe20000000000 */
[----:B------:R-:W-:Y:S01]  /*34220*/  ULDC UR5, c[0x0][0x22c] ;  /* 0x00008b0000057ab9 */ /* 0x000fe20000000800 */
[----:B---3--:R-:W-:Y:S01]  /*34230*/  @P1 STG.E.U16 desc[UR56][R80.64], R111 ;  /* 0x0000006f50001986 */ /* 0x008fe2000c101538 */
[----:B0-----:R-:W-:-:S05]  /*34240*/  PRMT R73, R111, 0x7632, R73 ;  /* 0x000076326f497816 */ /* 0x001fca0000000049 */
[----:B------:R-:W-:Y:S01]  /*34250*/  @P2 STG.E.U16 desc[UR56][R78.64], R73 ;  /* 0x000000494e002986 */ /* 0x000fe2000c101538 */
[----:B------:R-:W-:-:S03]  /*34260*/  LEA R236, P2, R161, R2, 0x1 ;  /* 0x00000002a1ec7211 */ /* 0x000fc600078408ff */
[----:B----4-:R-:W-:Y:S01]  /*34270*/  @P3 STG.E.U16 desc[UR56][R76.64], R113 ;  /* 0x000000714c003986 */ /* 0x010fe2000c101538 */
[----:B------:R-:W-:Y:S02]  /*34280*/  LEA R238, P3, R126, R2, 0x1 ;  /* 0x000000027eee7211 */ /* 0x000fe400078608ff */
[----:B------:R-:W-:Y:S01]  /*34290*/  ISETP.LT.AND P1, PT, R72, UR5, !P0 ;  /* 0x0000000548007c0c */ /* 0x000fe2000c721270 */
[----:B------:R-:W-:Y:S01]  /*342a0*/  VIADD R7, R86, UR4 ;  /* 0x0000000456077c36 */ /* 0x000fe20008000000 */
[----:B------:R-:W-:Y:S01]  /*342b0*/  PRMT R72, R113, 0x7632, R72 ;  /* 0x0000763271487816 */ /* 0x000fe20000000048 */
[----:B------:R-:W-:Y:S01]  /*342c0*/  ULDC UR4, c[0x0][0x248] ;  /* 0x0000920000047ab9 */ /* 0x000fe20000000800 */
[-C--:B------:R-:W-:Y:S01]  /*342d0*/  LEA.HI.X.SX32 R237, R161, R248.reuse, 0x1, P2 ;  /* 0x000000f8a1ed7211 */ /* 0x080fe200010f0eff */
[----:B------:R-:W-:Y:S01]  /*342e0*/  ULDC UR5, c[0x0][0x248] ;  /* 0x0000920000057ab9 */ /* 0x000fe20000000800 */
[----:B------:R-:W-:Y:S02]  /*342f0*/  LEA.HI.X.SX32 R239, R126, R248, 0x1, P3 ;  /* 0x000000f87eef7211 */ /* 0x000fe400018f0eff */
[----:B------:R-:W-:-:S02]  /*34300*/  LEA R240, P2, R57, R2, 0x1 ;  /* 0x0000000239f07211 */ /* 0x000fc400078408ff */
[C---:B------:R-:W-:Y:S01]  /*34310*/  LEA R234, P3, R56.reuse, R2, 0x1 ;  /* 0x0000000238ea7211 */ /* 0x040fe200078608ff */
[----:B------:R0:W-:Y:S01]  /*34320*/  @P4 STG.E.U16 desc[UR56][R70.64], R72 ;  /* 0x0000004846004986 */ /* 0x0001e2000c101538 */
[-C--:B------:R-:W-:Y:S02]  /*34330*/  LEA.HI.X.SX32 R241, R57, R248.reuse, 0x1, P2 ;  /* 0x000000f839f17211 */ /* 0x080fe400010f0eff */
[----:B------:R-:W-:Y:S02]  /*34340*/  LEA.HI.X.SX32 R235, R56, R248, 0x1, P3 ;  /* 0x000000f838eb7211 */ /* 0x000fe400018f0eff */
[CC--:B------:R-:W-:Y:S02]  /*34350*/  LEA R56, P3, R129.reuse, R2.reuse, 0x1 ;  /* 0x0000000281387211 */ /* 0x0c0fe400078608ff */
[----:B0-----:R-:W-:Y:S02]  /*34360*/  LEA R70, P2, R160, R2, 0x1 ;  /* 0x00000002a0467211 */ /* 0x001fe400078408ff */
[----:B------:R-:W-:-:S02]  /*34370*/  LEA.HI.X.SX32 R57, R129, R248, 0x1, P3 ;  /* 0x000000f881397211 */ /* 0x000fc400018f0eff */
[----:B------:R-:W-:-:S05]  /*34380*/  LEA.HI.X.SX32 R71, R160, R248, 0x1, P2 ;  /* 0x000000f8a0477211 */ /* 0x000fca00010f0eff */
[----:B------:R0:W-:Y:S04]  /*34390*/  STL.64 [R1+0xb60], R70 ;  /* 0x000b604601007387 */ /* 0x0001e80000100a00 */
[----:B------:R1:W-:Y:S01]  /*343a0*/  STL.64 [R1+0xb58], R56 ;  /* 0x000b583801007387 */ /* 0x0003e20000100a00 */
[CC--:B0-----:R-:W-:Y:S02]  /*343b0*/  LEA R70, P2, R159.reuse, R2.reuse, 0x1 ;  /* 0x000000029f467211 */ /* 0x0c1fe400078408ff */
[C---:B-1----:R-:W-:Y:S02]  /*343c0*/  LEA R56, P3, R128.reuse, R2, 0x1 ;  /* 0x0000000280387211 */ /* 0x042fe400078608ff */
[-C--:B------:R-:W-:Y:S02]  /*343d0*/  LEA.HI.X.SX32 R71, R159, R248.reuse, 0x1, P2 ;  /* 0x000000f89f477211 */ /* 0x080fe400010f0eff */
[----:B------:R-:W-:-:S03]  /*343e0*/  LEA.HI.X.SX32 R57, R128, R248, 0x1, P3 ;  /* 0x000000f880397211 */ /* 0x000fc600018f0eff */
[----:B------:R0:W-:Y:S04]  /*343f0*/  STL.64 [R1+0xb50], R70 ;  /* 0x000b504601007387 */ /* 0x0001e80000100a00 */
[----:B------:R1:W-:Y:S01]  /*34400*/  STL.64 [R1+0xb48], R56 ;  /* 0x000b483801007387 */ /* 0x0003e20000100a00 */
[CC--:B0-----:R-:W-:Y:S02]  /*34410*/  LEA R70, P2, R49.reuse, R2.reuse, 0x1 ;  /* 0x0000000231467211 */ /* 0x0c1fe400078408ff */
[C---:B-1----:R-:W-:Y:S02]  /*34420*/  LEA R56, P3, R48.reuse, R2, 0x1 ;  /* 0x0000000230387211 */ /* 0x042fe400078608ff */
[-C--:B------:R-:W-:Y:S02]  /*34430*/  LEA.HI.X.SX32 R71, R49, R248.reuse, 0x1, P2 ;  /* 0x000000f831477211 */ /* 0x080fe400010f0eff */
[----:B------:R-:W-:-:S02]  /*34440*/  LEA.HI.X.SX32 R57, R48, R248, 0x1, P3 ;  /* 0x000000f830397211 */ /* 0x000fc400018f0eff */
[----:B------:R-:W-:-:S03]  /*34450*/  LEA R48, P3, R58, R2, 0x1 ;  /* 0x000000023a307211 */ /* 0x000fc600078608ff */
[----:B------:R-:W-:Y:S01]  /*34460*/  STL.64 [R1+0x13f0], R56 ;  /* 0x0013f03801007387 */ /* 0x000fe20000100a00 */
[----:B------:R-:W-:-:S03]  /*34470*/  LEA.HI.X.SX32 R49, R58, R248, 0x1, P3 ;  /* 0x000000f83a317211 */ /* 0x000fc600018f0eff */
[----:B------:R0:W-:Y:S04]  /*34480*/  STL.64 [R1+0xb40], R70 ;  /* 0x000b404601007387 */ /* 0x0001e80000100a00 */
[----:B------:R1:W-:Y:S01]  /*34490*/  STL.64 [R1+0xb28], R48 ;  /* 0x000b283001007387 */ /* 0x0003e20000100a00 */
[----:B0-----:R-:W-:-:S04]  /*344a0*/  LEA R70, P2, R59, R2, 0x1 ;  /* 0x000000023b467211 */ /* 0x001fc800078408ff */
[----:B------:R-:W-:Y:S02]  /*344b0*/  LEA.HI.X.SX32 R71, R59, R248, 0x1, P2 ;  /* 0x000000f83b477211 */ /* 0x000fe400010f0eff */
[-C--:B------:R-:W-:Y:S02]  /*344c0*/  LEA R58, P2, R158, R2.reuse, 0x1 ;  /* 0x000000029e3a7211 */ /* 0x080fe400078408ff */
[----:B-1----:R-:W-:Y:S02]  /*344d0*/  LEA R48, P3, R130, R2, 0x1 ;  /* 0x0000000282307211 */ /* 0x002fe400078608ff */
[-C--:B------:R-:W-:Y:S02]  /*344e0*/  LEA.HI.X.SX32 R59, R158, R248.reuse, 0x1, P2 ;  /* 0x000000f89e3b7211 */ /* 0x080fe400010f0eff */
[----:B------:R-:W-:Y:S01]  /*344f0*/  LEA.HI.X.SX32 R49, R130, R248, 0x1, P3 ;  /* 0x000000f882317211 */ /* 0x000fe200018f0eff */
[----:B------:R-:W-:Y:S04]  /*34500*/  STL.64 [R1+0xb30], R70 ;  /* 0x000b304601007387 */ /* 0x000fe80000100a00 */
[----:B------:R-:W-:Y:S04]  /*34510*/  STL.64 [R1+0x13e0], R58 ;  /* 0x0013e03a01007387 */ /* 0x000fe80000100a00 */
[----:B------:R0:W-:Y:S01]  /*34520*/  STL.64 [R1+0xb18], R48 ;  /* 0x000b183001007387 */ /* 0x0001e20000100a00 */
[----:B------:R-:W-:-:S02]  /*34530*/  LEA R56, P2, R51, R2, 0x1 ;  /* 0x0000000233387211 */ /* 0x000fc400078408ff */
[----:B0-----:R-:W-:-:S04]  /*34540*/  LEA R48, P3, R50, R2, 0x1 ;  /* 0x0000000232307211 */ /* 0x001fc800078608ff */
[-C--:B------:R-:W-:Y:S02]  /*34550*/  LEA.HI.X.SX32 R49, R50, R248.reuse, 0x1, P3 ;  /* 0x000000f832317211 */ /* 0x080fe400018f0eff */
[----:B------:R-:W-:-:S03]  /*34560*/  LEA.HI.X.SX32 R57, R51, R248, 0x1, P2 ;  /* 0x000000f833397211 */ /* 0x000fc600010f0eff */
[----:B------:R0:W-:Y:S01]  /*34570*/  STL.64 [R1+0xb08], R48 ;  /* 0x000b083001007387 */ /* 0x0001e20000100a00 */
[----:B------:R-:W-:-:S04]  /*34580*/  LEA R50, P3, R156, R2, 0x1 ;  /* 0x000000029c327211 */ /* 0x000fc800078608ff */
[----:B------:R-:W-:Y:S02]  /*34590*/  LEA.HI.X.SX32 R51, R156, R248, 0x1, P3 ;  /* 0x000000f89c337211 */ /* 0x000fe400018f0eff */
[----:B0-----:R-:W-:-:S04]  /*345a0*/  LEA R48, P2, R157, R2, 0x1 ;  /* 0x000000029d307211 */ /* 0x001fc800078408ff */
[----:B------:R-:W-:Y:S01]  /*345b0*/  LEA.HI.X.SX32 R49, R157, R248, 0x1, P2 ;  /* 0x000000f89d317211 */ /* 0x000fe200010f0eff */
[----:B------:R-:W-:Y:S04]  /*345c0*/  STL.64 [R1+0xb10], R56 ;  /* 0x000b103801007387 */ /* 0x000fe80000100a00 */
[----:B------:R0:W-:Y:S04]  /*345d0*/  STL.64 [R1+0x13f8], R48 ;  /* 0x0013f83001007387 */ /* 0x0001e80000100a00 */
[----:B------:R1:W-:Y:S01]  /*345e0*/  STL.64 [R1+0xaf8], R50 ;  /* 0x000af83201007387 */ /* 0x0003e20000100a00 */
[----:B0-----:R-:W-:-:S02]  /*345f0*/  LEA R48, P2, R45, R2, 0x1 ;  /* 0x000000022d307211 */ /* 0x001fc400078408ff */
[C---:B-1----:R-:W-:Y:S02]  /*34600*/  LEA R50, P3, R44.reuse, R2, 0x1 ;  /* 0x000000022c327211 */ /* 0x042fe400078608ff */
[-C--:B------:R-:W-:Y:S02]  /*34610*/  LEA.HI.X.SX32 R49, R45, R248.reuse, 0x1, P2 ;  /* 0x000000f82d317211 */ /* 0x080fe400010f0eff */
[----:B------:R-:W-:-:S05]  /*34620*/  LEA.HI.X.SX32 R51, R44, R248, 0x1, P3 ;  /* 0x000000f82c337211 */ /* 0x000fca00018f0eff */
[----:B------:R-:W-:Y:S04]  /*34630*/  STL [R1+0x1400], R51 ;  /* 0x0014003301007387 */ /* 0x000fe80000100800 */
[----:B------:R0:W-:Y:S01]  /*34640*/  STL.64 [R1+0xaf0], R48 ;  /* 0x000af03001007387 */ /* 0x0001e20000100a00 */
[-C--:B------:R-:W-:Y:S02]  /*34650*/  LEA R44, P3, R154, R2.reuse, 0x1 ;  /* 0x000000029a2c7211 */ /* 0x080fe400078608ff */
[----:B0-----:R-:W-:-:S04]  /*34660*/  LEA R48, P2, R155, R2, 0x1 ;  /* 0x000000029b307211 */ /* 0x001fc800078408ff */
[----:B------:R-:W-:-:S05]  /*34670*/  LEA.HI.X.SX32 R49, R155, R248, 0x1, P2 ;  /* 0x000000f89b317211 */ /* 0x000fca00010f0eff */
[----:B------:R0:W-:Y:S01]  /*34680*/  STL.64 [R1+0xae0], R48 ;  /* 0x000ae03001007387 */ /* 0x0001e20000100a00 */
[----:B------:R-:W-:Y:S02]  /*34690*/  LEA.HI.X.SX32 R45, R154, R248, 0x1, P3 ;  /* 0x000000f89a2d7211 */ /* 0x000fe400018f0eff */
[----:B0-----:R-:W-:-:S04]  /*346a0*/  LEA R48, P2, R47, R2, 0x1 ;  /* 0x000000022f307211 */ /* 0x001fc800078408ff */
[----:B------:R-:W-:Y:S01]  /*346b0*/  LEA.HI.X.SX32 R49, R47, R248, 0x1, P2 ;  /* 0x000000f82f317211 */ /* 0x000fe200010f0eff */
[----:B------:R0:W-:Y:S04]  /*346c0*/  STL.64 [R1+0xad8], R44 ;  /* 0x000ad82c01007387 */ /* 0x0001e80000100a00 */
[----:B------:R1:W-:Y:S01]  /*346d0*/  STL.64 [R1+0xad0], R48 ;  /* 0x000ad03001007387 */ /* 0x0003e20000100a00 */
[-C--:B0-----:R-:W-:Y:S02]  /*346e0*/  LEA R44, P3, R46, R2.reuse, 0x1 ;  /* 0x000000022e2c7211 */ /* 0x081fe400078608ff */
[----:B-1----:R-:W-:-:S04]  /*346f0*/  LEA R48, P2, R153, R2, 0x1 ;  /* 0x0000000299307211 */ /* 0x002fc800078408ff */
[-C--:B------:R-:W-:Y:S02]  /*34700*/  LEA.HI.X.SX32 R49, R153, R248.reuse, 0x1, P2 ;  /* 0x000000f899317211 */ /* 0x080fe400010f0eff */
[----:B------:R-:W-:Y:S02]  /*34710*/  LEA.HI.X.SX32 R45, R46, R248, 0x1, P3 ;  /* 0x000000f82e2d7211 */ /* 0x000fe400018f0eff */
[C---:B------:R-:W-:Y:S01]  /*34720*/  LEA R46, P3, R152.reuse, R2, 0x1 ;  /* 0x00000002982e7211 */ /* 0x040fe200078608ff */
[----:B------:R0:W-:Y:S03]  /*34730*/  STL.64 [R1+0xac0], R48 ;  /* 0x000ac03001007387 */ /* 0x0001e60000100a00 */
        /* <DEDUP_REMOVED lines=16> */
[CC--:B0-----:R-:W-:Y:S02]  /*34840*/  LEA R40, P3, R42.reuse, R2.reuse, 0x1 ;  /* 0x000000022a287211 */ /* 0x0c1fe400078608ff */
[----:B-1----:R-:W-:Y:S02]  /*34850*/  LEA R48, P2, R149, R2, 0x1 ;  /* 0x0000000295307211 */ /* 0x002fe400078408ff */
[----:B------:R-:W-:-:S02]  /*34860*/  LEA.HI.X.SX32 R41, R42, R248, 0x1, P3 ;  /* 0x000000f82a297211 */ /* 0x000fc400018f0eff */
[----:B------:R-:W-:Y:S02]  /*34870*/  LEA.HI.X.SX32 R49, R149, R248, 0x1, P2 ;  /* 0x000000f895317211 */ /* 0x000fe400010f0eff */
[----:B------:R-:W-:-:S03]  /*34880*/  LEA R42, P3, R148, R2, 0x1 ;  /* 0x00000002942a7211 */ /* 0x000fc600078608ff */
[----:B------:R0:W-:Y:S01]  /*34890*/  STL.64 [R1+0xa78], R48 ;  /* 0x000a783001007387 */ /* 0x0001e20000100a00 */
[----:B------:R-:W-:-:S05]  /*348a0*/  LEA.HI.X.SX32 R43, R148, R248, 0x1, P3 ;  /* 0x000000f8942b7211 */ /* 0x000fca00018f0eff */
[----:B------:R1:W-:Y:S01]  /*348b0*/  STL.64 [R1+0xa70], R42 ;  /* 0x000a702a01007387 */ /* 0x0003e20000100a00 */
[----:B0-----:R-:W-:-:S04]  /*348c0*/  LEA R48, P2, R37, R2, 0x1 ;  /* 0x0000000225307211 */ /* 0x001fc800078408ff */
[----:B------:R-:W-:Y:S02]  /*348d0*/  LEA.HI.X.SX32 R49, R37, R248, 0x1, P2 ;  /* 0x000000f825317211 */ /* 0x000fe400010f0eff */
[----:B-1----:R-:W-:-:S03]  /*348e0*/  LEA R42, P3, R36, R2, 0x1 ;  /* 0x00000002242a7211 */ /* 0x002fc600078608ff */
[----:B------:R0:W-:Y:S01]  /*348f0*/  STL.64 [R1+0xa68], R48 ;  /* 0x000a683001007387 */ /* 0x0001e20000100a00 */
[----:B------:R-:W-:Y:S02]  /*34900*/  LEA.HI.X.SX32 R43, R36, R248, 0x1, P3 ;  /* 0x000000f8242b7211 */ /* 0x000fe400018f0eff */
[----:B------:R-:W-:-:S04]  /*34910*/  LEA R36, P3, R146, R2, 0x1 ;  /* 0x0000000292247211 */ /* 0x000fc800078608ff */
[----:B------:R-:W-:Y:S02]  /*34920*/  LEA.HI.X.SX32 R37, R146, R248, 0x1, P3 ;  /* 0x000000f892257211 */ /* 0x000fe400018f0eff */
[----:B0-----:R-:W-:-:S04]  /*34930*/  LEA R48, P2, R147, R2, 0x1 ;  /* 0x0000000293307211 */ /* 0x001fc800078408ff */
[----:B------:R-:W-:-:S05]  /*34940*/  LEA.HI.X.SX32 R49, R147, R248, 0x1, P2 ;  /* 0x000000f893317211 */ /* 0x000fca00010f0eff */
[----:B------:R0:W-:Y:S04]  /*34950*/  STL.64 [R1+0xa58], R48 ;  /* 0x000a583001007387 */ /* 0x0001e80000100a00 */
[----:B------:R1:W-:Y:S01]  /*34960*/  STL.64 [R1+0xa50], R36 ;  /* 0x000a502401007387 */ /* 0x0003e20000100a00 */
[CC--:B0-----:R-:W-:Y:S02]  /*34970*/  LEA R48, P2, R33.reuse, R2.reuse, 0x1 ;  /* 0x0000000221307211 */ /* 0x0c1fe400078408ff */
[C---:B-1----:R-:W-:Y:S02]  /*34980*/  LEA R36, P3, R32.reuse, R2, 0x1 ;  /* 0x0000000220247211 */ /* 0x042fe400078608ff */
[-C--:B------:R-:W-:Y:S02]  /*34990*/  LEA.HI.X.SX32 R49, R33, R248.reuse, 0x1, P2 ;  /* 0x000000f821317211 */ /* 0x080fe400010f0eff */
[----:B------:R-:W-:-:S02]  /*349a0*/  LEA.HI.X.SX32 R37, R32, R248, 0x1, P3 ;  /* 0x000000f820257211 */ /* 0x000fc400018f0eff */
[CC--:B------:R-:W-:Y:S02]  /*349b0*/  LEA R78, P2, R145.reuse, R2.reuse, 0x1 ;  /* 0x00000002914e7211 */ /* 0x0c0fe400078408ff */
[C---:B------:R-:W-:Y:S02]  /*349c0*/  LEA R32, P3, R144.reuse, R2, 0x1 ;  /* 0x0000000290207211 */ /* 0x040fe400078608ff */
[-C--:B------:R-:W-:Y:S02]  /*349d0*/  LEA.HI.X.SX32 R79, R145, R248.reuse, 0x1, P2 ;  /* 0x000000f8914f7211 */ /* 0x080fe400010f0eff */
[----:B------:R-:W-:Y:S01]  /*349e0*/  LEA.HI.X.SX32 R33, R144, R248, 0x1, P3 ;  /* 0x000000f890217211 */ /* 0x000fe200018f0eff */
[----:B------:R-:W-:Y:S04]  /*349f0*/  STL.64 [R1+0xa48], R48 ;  /* 0x000a483001007387 */ /* 0x000fe80000100a00 */
[----:B------:R-:W-:Y:S04]  /*34a00*/  STL.64 [R1+0xa38], R78 ;  /* 0x000a384e01007387 */ /* 0x000fe80000100a00 */
[----:B------:R0:W-:Y:S02]  /*34a10*/  STL.64 [R1+0xa30], R32 ;  /* 0x000a302001007387 */ /* 0x0001e40000100a00 */
[----:B0-----:R-:W-:-:S04]  /*34a20*/  LEA R32, P3, R38, R2, 0x1 ;  /* 0x0000000226207211 */ /* 0x001fc800078608ff */
[----:B------:R-:W-:Y:S02]  /*34a30*/  LEA.HI.X.SX32 R33, R38, R248, 0x1, P3 ;  /* 0x000000f826217211 */ /* 0x000fe400018f0eff */
[----:B------:R-:W-:-:S03]  /*34a40*/  LEA R78, P2, R39, R2, 0x1 ;  /* 0x00000002274e7211 */ /* 0x000fc600078408ff */
[----:B------:R0:W-:Y:S01]  /*34a50*/  STL.64 [R1+0xa20], R32 ;  /* 0x000a202001007387 */ /* 0x0001e20000100a00 */
[----:B------:R-:W-:Y:S02]  /*34a60*/  LEA.HI.X.SX32 R79, R39, R248, 0x1, P2 ;  /* 0x000000f8274f7211 */ /* 0x000fe400010f0eff */
[-C--:B------:R-:W-:Y:S02]  /*34a70*/  LEA R38, P2, R143, R2.reuse, 0x1 ;  /* 0x000000028f267211 */ /* 0x080fe400078408ff */
[----:B0-----:R-:W-:-:S04]  /*34a80*/  LEA R32, P3, R142, R2, 0x1 ;  /* 0x000000028e207211 */ /* 0x001fc800078608ff */
[-C--:B------:R-:W-:Y:S01]  /*34a90*/  LEA.HI.X.SX32 R33, R142, R248.reuse, 0x1, P3 ;  /* 0x000000f88e217211 */ /* 0x080fe200018f0eff */
[----:B------:R0:W-:Y:S04]  /*34aa0*/  STL.64 [R1+0xa28], R78 ;  /* 0x000a284e01007387 */ /* 0x0001e80000100a00 */
[----:B------:R1:W-:Y:S01]  /*34ab0*/  STL.64 [R1+0xa10], R32 ;  /* 0x000a102001007387 */ /* 0x0003e20000100a00 */
[----:B------:R-:W-:Y:S02]  /*34ac0*/  LEA.HI.X.SX32 R39, R143, R248, 0x1, P2 ;  /* 0x000000f88f277211 */ /* 0x000fe400010f0eff */
[-C--:B0-----:R-:W-:Y:S02]  /*34ad0*/  LEA R78, P2, R27, R2.reuse, 0x1 ;  /* 0x000000021b4e7211 */ /* 0x081fe400078408ff */
[----:B-1----:R-:W-:-:S04]  /*34ae0*/  LEA R32, P3, R26, R2, 0x1 ;  /* 0x000000021a207211 */ /* 0x002fc800078608ff */
[----:B------:R-:W-:Y:S02]  /*34af0*/  LEA.HI.X.SX32 R33, R26, R248, 0x1, P3 ;  /* 0x000000f81a217211 */ /* 0x000fe400018f0eff */
[C---:B------:R-:W-:Y:S02]  /*34b00*/  LEA R26, P3, R140.reuse, R2, 0x1 ;  /* 0x000000028c1a7211 */ /* 0x040fe400078608ff */
        /* <DEDUP_REMOVED lines=8> */
[C---:B------:R-:W-:Y:S01]  /*34b90*/  LEA R90, P2, R35.reuse, R2, 0x1 ;  /* 0x00000002235a7211 */ /* 0x040fe200078408ff */
[----:B------:R-:W-:Y:S04]  /*34ba0*/  STL.64 [R1+0x9f8], R78 ;  /* 0x0009f84e01007387 */ /* 0x000fe80000100a00 */
        /* <DEDUP_REMOVED lines=10> */
[-C--:B------:R-:W-:Y:S02]  /*34c50*/  LEA.HI.X.SX32 R27, R28, R248.reuse, 0x1, P3 ;  /* 0x000000f81c1b7211 */ /* 0x080fe400018f0eff */
[----:B------:R-:W-:Y:S02]  /*34c60*/  LEA.HI.X.SX32 R91, R29, R248, 0x1, P2 ;  /* 0x000000f81d5b7211 */ /* 0x000fe400010f0eff */
[C---:B------:R-:W-:Y:S01]  /*34c70*/  LEA R28, P2, R137.reuse, R2, 0x1 ;  /* 0x00000002891c7211 */ /* 0x040fe200078408ff */
[----:B------:R0:W-:Y:S03]  /*34c80*/  STL.64 [R1+0x9c0], R26 ;  /* 0x0009c01a01007387 */ /* 0x0001e60000100a00 */
[----:B------:R-:W-:Y:S01]  /*34c90*/  LEA.HI.X.SX32 R29, R137, R248, 0x1, P2 ;  /* 0x000000f8891d7211 */ /* 0x000fe200010f0eff */
[----:B------:R-:W-:Y:S01]  /*34ca0*/  STL.64 [R1+0x9c8], R90 ;  /* 0x0009c85a01007387 */ /* 0x000fe20000100a00 */
[----:B0-----:R-:W-:-:S04]  /*34cb0*/  LEA R26, P3, R136, R2, 0x1 ;  /* 0x00000002881a7211 */ /* 0x001fc800078608ff */
[----:B------:R-:W-:Y:S01]  /*34cc0*/  LEA.HI.X.SX32 R27, R136, R248, 0x1, P3 ;  /* 0x000000f8881b7211 */ /* 0x000fe200018f0eff */
[----:B------:R-:W-:Y:S04]  /*34cd0*/  STL.64 [R1+0x1380], R28 ;  /* 0x0013801c01007387 */ /* 0x000fe80000100a00 */
[----:B------:R0:W-:Y:S02]  /*34ce0*/  STL.64 [R1+0x9b0], R26 ;  /* 0x0009b01a01007387 */ /* 0x0001e40000100a00 */
[CC--:B0-----:R-:W-:Y:S02]  /*34cf0*/  LEA R26, P3, R30.reuse, R2.reuse, 0x1 ;  /* 0x000000021e1a7211 */ /* 0x0c1fe400078608ff */
[----:B------:R-:W-:Y:S02]  /*34d00*/  LEA R28, P2, R31, R2, 0x1 ;  /* 0x000000021f1c7211 */ /* 0x000fe400078408ff */
[----:B------:R-:W-:-:S02]  /*34d10*/  LEA.HI.X.SX32 R27, R30, R248, 0x1, P3 ;  /* 0x000000f81e1b7211 */ /* 0x000fc400018f0eff */
[C---:B------:R-:W-:Y:S02]  /*34d20*/  LEA R30, P3, R12.reuse, R2, 0x1 ;  /* 0x000000020c1e7211 */ /* 0x040fe400078608ff */
[-C--:B------:R-:W-:Y:S01]  /*34d30*/  LEA.HI.X.SX32 R29, R31, R248.reuse, 0x1, P2 ;  /* 0x000000f81f1d7211 */ /* 0x080fe200010f0eff */
[----:B------:R0:W-:Y:S01]  /*34d40*/  STL.64 [R1+0x9a0], R26 ;  /* 0x0009a01a01007387 */ /* 0x0001e20000100a00 */
[----:B------:R-:W-:Y:S02]  /*34d50*/  LEA.HI.X.SX32 R31, R12, R248, 0x1, P3 ;  /* 0x000000f80c1f7211 */ /* 0x000fe400018f0eff */
[-C--:B------:R-:W-:Y:S01]  /*34d60*/  LEA R12, P3, R24, R2.reuse, 0x1 ;  /* 0x00000002180c7211 */ /* 0x080fe200078608ff */
[----:B------:R-:W-:Y:S01]  /*34d70*/  STL.64 [R1+0x9a8], R28 ;  /* 0x0009a81c01007387 */ /* 0x000fe20000100a00 */
[----:B0-----:R-:W-:-:S04]  /*34d80*/  LEA R26, P2, R13, R2, 0x1 ;  /* 0x000000020d1a7211 */ /* 0x001fc800078408ff */
[-C--:B------:R-:W-:Y:S02]  /*34d90*/  LEA.HI.X.SX32 R27, R13, R248.reuse, 0x1, P2 ;  /* 0x000000f80d1b7211 */ /* 0x080fe400010f0eff */
[----:B------:R-:W-:Y:S01]  /*34da0*/  LEA.HI.X.SX32 R13, R24, R248, 0x1, P3 ;  /* 0x000000f8180d7211 */ /* 0x000fe200018f0eff */
[----:B------:R-:W-:Y:S04]  /*34db0*/  STL.64 [R1+0x1370], R30 ;  /* 0x0013701e01007387 */ /* 0x000fe80000100a00 */
[----:B------:R0:W-:Y:S04]  /*34dc0*/  STL.64 [R1+0x998], R26 ;  /* 0x0009981a01007387 */ /* 0x0001e80000100a00 */
[----:B------:R1:W-:Y:S01]  /*34dd0*/  STL.64 [R1+0x980], R12 ;  /* 0x0009800c01007387 */ /* 0x0003e20000100a00 */
[----:B0-----:R-:W-:-:S02]  /*34de0*/  LEA R26, P2, R25, R2, 0x1 ;  /* 0x00000002191a7211 */ /* 0x001fc400078408ff */
[C---:B-1----:R-:W-:Y:S02]  /*34df0*/  LEA R12, P3, R22.reuse, R2, 0x1 ;  /* 0x00000002160c7211 */ /* 0x042fe400078608ff */
[-C--:B------:R-:W-:Y:S02]  /*34e00*/  LEA.HI.X.SX32 R27, R25, R248.reuse, 0x1, P2 ;  /* 0x000000f8191b7211 */ /* 0x080fe400010f0eff */
[----:B------:R-:W-:Y:S02]  /*34e10*/  LEA.HI.X.SX32 R13, R22, R248, 0x1, P3 ;  /* 0x000000f8160d7211 */ /* 0x000fe400018f0eff */
[C---:B------:R-:W-:Y:S01]  /*34e20*/  LEA R24, P2, R23.reuse, R2, 0x1 ;  /* 0x0000000217187211 */ /* 0x040fe200078408ff */
[----:B------:R-:W-:Y:S04]  /*34e30*/  STL.64 [R1+0x988], R26 ;  /* 0x0009881a01007387 */ /* 0x000fe80000100a00 */
[----:B------:R0:W-:Y:S01]  /*34e40*/  STL.64 [R1+0x970], R12 ;  /* 0x0009700c01007387 */ /* 0x0001e20000100a00 */
[----:B------:R-:W-:-:S02]  /*34e50*/  LEA.HI.X.SX32 R25, R23, R248, 0x1, P2 ;  /* 0x000000f817197211 */ /* 0x000fc400010f0eff */
[-C--:B------:R-:W-:Y:S02]  /*34e60*/  LEA R22, P2, R21, R2.reuse, 0x1 ;  /* 0x0000000215167211 */ /* 0x080fe400078408ff */
[----:B0-----:R-:W-:-:S04]  /*34e70*/  LEA R12, P3, R17, R2, 0x1 ;  /* 0x00000002110c7211 */ /* 0x001fc800078608ff */
        /* <DEDUP_REMOVED lines=9> */
[----:B------:R0:W-:Y:S01]  /*34f10*/  STL.64 [R1+0x950], R12 ;  /* 0x0009500c01007387 */ /* 0x0001e20000100a00 */
[-C--:B------:R-:W-:Y:S02]  /*34f20*/  LEA R16, P2, R20, R2.reuse, 0x1 ;  /* 0x0000000214107211 */ /* 0x080fe400078408ff */
[----:B0-----:R-:W-:-:S04]  /*34f30*/  LEA R12, P3, R52, R2, 0x1 ;  /* 0x00000002340c7211 */ /* 0x001fc800078608ff */
[----:B------:R-:W-:-:S05]  /*34f40*/  LEA.HI.X.SX32 R13, R52, R248, 0x1, P3 ;  /* 0x000000f8340d7211 */ /* 0x000fca00018f0eff */
[----:B------:R0:W-:Y:S01]  /*34f50*/  STL.64 [R1+0x940], R12 ;  /* 0x0009400c01007387 */ /* 0x0001e20000100a00 */
[----:B------:R-:W-:Y:S02]  /*34f60*/  LEA.HI.X.SX32 R17, R20, R248, 0x1, P2 ;  /* 0x000000f814117211 */ /* 0x000fe400010f0eff */
[-C--:B------:R-:W-:Y:S02]  /*34f70*/  LEA R20, P2, R60, R2.reuse, 0x1 ;  /* 0x000000023c147211 */ /* 0x080fe400078408ff */
[----:B0-----:R-:W-:-:S04]  /*34f80*/  LEA R12, P3, R54, R2, 0x1 ;  /* 0x00000002360c7211 */ /* 0x001fc800078608ff */
[-C--:B------:R-:W-:Y:S01]  /*34f90*/  LEA.HI.X.SX32 R13, R54, R248.reuse, 0x1, P3 ;  /* 0x000000f8360d7211 */ /* 0x080fe200018f0eff */
[----:B------:R-:W-:Y:S01]  /*34fa0*/  STL.64 [R1+0x948], R16 ;  /* 0x0009481001007387 */ /* 0x000fe20000100a00 */
[----:B------:R-:W-:-:S03]  /*34fb0*/  LEA.HI.X.SX32 R21, R60, R248, 0x1, P2 ;  /* 0x000000f83c157211 */ /* 0x000fc600010f0eff */
[----:B------:R0:W-:Y:S01]  /*34fc0*/  STL.64 [R1+0x930], R12 ;  /* 0x0009300c01007387 */ /* 0x0001e20000100a00 */
[-C--:B------:R-:W-:Y:S02]  /*34fd0*/  LEA R22, P3, R53, R2.reuse, 0x1 ;  /* 0x0000000235167211 */ /* 0x080fe400078608ff */
[----:B0-----:R-:W-:-:S04]  /*34fe0*/  LEA R12, P2, R61, R2, 0x1 ;  /* 0x000000023d0c7211 */ /* 0x001fc800078408ff */
[-C--:B------:R-:W-:Y:S02]  /*34ff0*/  LEA.HI.X.SX32 R13, R61, R248.reuse, 0x1, P2 ;  /* 0x000000f83d0d7211 */ /* 0x080fe400010f0eff */
[----:B------:R-:W-:-:S03]  /*35000*/  LEA.HI.X.SX32 R23, R53, R248, 0x1, P3 ;  /* 0x000000f835177211 */ /* 0x000fc600018f0eff */
[----:B------:R0:W-:Y:S01]  /*35010*/  STL.64 [R1+0x928], R12 ;  /* 0x0009280c01007387 */ /* 0x0001e20000100a00 */
[-C--:B------:R-:W-:Y:S02]  /*35020*/  LEA R16, P2, R19, R2.reuse, 0x1 ;  /* 0x0000000213107211 */ /* 0x080fe400078408ff */
[----:B0-----:R-:W-:-:S04]  /*35030*/  LEA R12, P3, R55, R2, 0x1 ;  /* 0x00000002370c7211 */ /* 0x001fc800078608ff */
[-C--:B------:R-:W-:Y:S02]  /*35040*/  LEA.HI.X.SX32 R13, R55, R248.reuse, 0x1, P3 ;  /* 0x000000f8370d7211 */ /* 0x080fe400018f0eff */
[----:B------:R-:W-:-:S03]  /*35050*/  LEA.HI.X.SX32 R17, R19, R248, 0x1, P2 ;  /* 0x000000f813117211 */ /* 0x000fc600010f0eff */
[----:B------:R0:W-:Y:S04]  /*35060*/  STL.64 [R1+0x910], R12 ;  /* 0x0009100c01007387 */ /* 0x0001e80000100a00 */
[----:B------:R1:W-:Y:S01]  /*35070*/  STL.64 [R1+0x918], R16 ;  /* 0x0009181001007387 */ /* 0x0003e20000100a00 */
[----:B0-----:R-:W-:-:S04]  /*35080*/  LEA R12, P2, R18, R2, 0x1 ;  /* 0x00000002120c7211 */ /* 0x001fc800078408ff */
[----:B------:R-:W-:Y:S02]  /*35090*/  LEA.HI.X.SX32 R13, R18, R248, 0x1, P2 ;  /* 0x000000f8120d7211 */ /* 0x000fe400010f0eff */
[----:B-1----:R-:W-:-:S03]  /*350a0*/  LEA R16, P3, R62, R2, 0x1 ;  /* 0x000000023e107211 */ /* 0x002fc600078608ff */
[----:B------:R0:W-:Y:S01]  /*350b0*/  STL.64 [R1+0x908], R12 ;  /* 0x0009080c01007387 */ /* 0x0001e20000100a00 */
[----:B------:R-:W-:Y:S02]  /*350c0*/  LEA.HI.X.SX32 R17, R62, R248, 0x1, P3 ;  /* 0x000000f83e117211 */ /* 0x000fe400018f0eff */
        /* <DEDUP_REMOVED lines=8> */
[-C--:B-1----:R-:W-:Y:S02]  /*35150*/  LEA R18, P3, R65, R2.reuse, 0x1 ;  /* 0x0000000241127211 */ /* 0x082fe400078608ff */
[----:B------:R-:W-:Y:S01]  /*35160*/  LEA R14, P2, R135, R2, 0x1 ;  /* 0x00000002870e7211 */ /* 0x000fe200078408ff */
[----:B------:R0:W-:Y:S01]  /*35170*/  STL.64 [R1+0x8e8], R12 ;  /* 0x0008e80c01007387 */ /* 0x0001e20000100a00 */
[-C--:B------:R-:W-:Y:S02]  /*35180*/  LEA.HI.X.SX32 R19, R65, R248.reuse, 0x1, P3 ;  /* 0x000000f841137211 */ /* 0x080fe400018f0eff */
        /* <DEDUP_REMOVED lines=9> */
[C---:B------:R-:W-:Y:S01]  /*35220*/  LEA R4, P3, R66.reuse, R2, 0x1 ;  /* 0x0000000242047211 */ /* 0x040fe200078608ff */
[----:B------:R0:W-:Y:S03]  /*35230*/  STL.64 [R1+0x8c8], R14 ;  /* 0x0008c80e01007387 */ /* 0x0001e60000100a00 */
[----:B------:R-:W-:-:S05]  /*35240*/  LEA.HI.X.SX32 R5, R66, R248, 0x1, P3 ;  /* 0x000000f842057211 */ /* 0x000fca00018f0eff */
[----:B------:R1:W-:Y:S01]  /*35250*/  STL.64 [R1+0x8b0], R4 ;  /* 0x0008b00401007387 */ /* 0x0003e20000100a00 */
[----:B0-----:R-:W-:-:S04]  /*35260*/  LEA R14, P2, R134, R2, 0x1 ;  /* 0x00000002860e7211 */ /* 0x001fc800078408ff */
[----:B------:R-:W-:Y:S02]  /*35270*/  LEA.HI.X.SX32 R15, R134, R248, 0x1, P2 ;  /* 0x000000f8860f7211 */ /* 0x000fe400010f0eff */
[----:B-1----:R-:W-:-:S03]  /*35280*/  LEA R4, P2, R11, R2, 0x1 ;  /* 0x000000020b047211 */ /* 0x002fc600078408ff */
[----:B------:R0:W-:Y:S01]  /*35290*/  STL.64 [R1+0x8b8], R14 ;  /* 0x0008b80e01007387 */ /* 0x0001e20000100a00 */
[----:B------:R-:W-:-:S05]  /*352a0*/  LEA.HI.X.SX32 R5, R11, R248, 0x1, P2 ;  /* 0x000000f80b057211 */ /* 0x000fca00010f0eff */
[----:B------:R1:W-:Y:S01]  /*352b0*/  STL.64 [R1+0x8a8], R4 ;  /* 0x0008a80401007387 */ /* 0x0003e20000100a00 */
[----:B0-----:R-:W-:-:S04]  /*352c0*/  LEA R14, P3, R67, R2, 0x1 ;  /* 0x00000002430e7211 */ /* 0x001fc800078608ff */
[----:B------:R-:W-:Y:S02]  /*352d0*/  LEA.HI.X.SX32 R15, R67, R248, 0x1, P3 ;  /* 0x000000f8430f7211 */ /* 0x000fe400018f0eff */
[CC--:B-1----:R-:W-:Y:S02]  /*352e0*/  LEA R4, P3, R8.reuse, R2.reuse, 0x1 ;  /* 0x0000000208047211 */ /* 0x0c2fe400078608ff */
[C---:B------:R-:W-:Y:S02]  /*352f0*/  LEA R26, P2, R9.reuse, R2, 0x1 ;  /* 0x00000002091a7211 */ /* 0x040fe400078408ff */
[-C--:B------:R-:W-:Y:S02]  /*35300*/  LEA.HI.X.SX32 R5, R8, R248.reuse, 0x1, P3 ;  /* 0x000000f808057211 */ /* 0x080fe400018f0eff */
[----:B------:R-:W-:-:S03]  /*35310*/  LEA.HI.X.SX32 R27, R9, R248, 0x1, P2 ;  /* 0x000000f8091b7211 */ /* 0x000fc600010f0eff */
[----:B------:R0:W-:Y:S01]  /*35320*/  STL.64 [R1+0x890], R4 ;  /* 0x0008900401007387 */ /* 0x0001e20000100a00 */
[----:B------:R-:W-:-:S03]  /*35330*/  LEA R8, P3, R68, R2, 0x1 ;  /* 0x0000000244087211 */ /* 0x000fc600078608ff */
[----:B------:R-:W-:Y:S01]  /*35340*/  STL.64 [R1+0x898], R26 ;  /* 0x0008981a01007387 */ /* 0x000fe20000100a00 */
        /* <DEDUP_REMOVED lines=8> */
[----:B------:R0:W-:Y:S01]  /*353d0*/  STL.64 [R1+0x870], R4 ;  /* 0x0008700401007387 */ /* 0x0001e20000100a00 */
[----:B------:R-:W-:Y:S01]  /*353e0*/  VIADD R6, R7, UR4 ;  /* 0x0000000407067c36 */ /* 0x000fe20008000000 */
[----:B------:R-:W-:Y:S02]  /*353f0*/  ULDC UR4, c[0x0][0x248] ;  /* 0x0000920000047ab9 */ /* 0x000fe40000000800 */
[----:B------:R1:W-:Y:S01]  /*35400*/  STL.64 [R1+0x878], R10 ;  /* 0x0008780a01007387 */ /* 0x0003e20000100a00 */
[----:B0-----:R-:W-:-:S04]  /*35410*/  LEA R4, P2, R133, R2, 0x1 ;  /* 0x0000000285047211 */ /* 0x001fc800078408ff */
[----:B------:R-:W-:Y:S02]  /*35420*/  LEA.HI.X.SX32 R5, R133, R248, 0x1, P2 ;  /* 0x000000f885057211 */ /* 0x000fe400010f0eff */
[----:B-1----:R-:W-:Y:S01]  /*35430*/  LEA R10, P3, R86, R2, 0x1 ;  /* 0x00000002560a7211 */ /* 0x002fe200078608ff */
[----:B------:R-:W-:Y:S01]  /*35440*/  VIADD R132, R6, UR4 ;  /* 0x0000000406847c36 */ /* 0x000fe20008000000 */
[----:B------:R-:W-:Y:S01]  /*35450*/  ULDC UR4, c[0x0][0x248] ;  /* 0x0000920000047ab9 */ /* 0x000fe20000000800 */
[----:B------:R0:W-:Y:S01]  /*35460*/  STL.64 [R1+0x868], R4 ;  /* 0x0008680401007387 */ /* 0x0001e20000100a00 */
[----:B------:R-:W-:Y:S01]  /*35470*/  LEA.HI.X.SX32 R11, R86, R248, 0x1, P3 ;  /* 0x000000f8560b7211 */ /* 0x000fe200018f0eff */
[----:B------:R-:W-:Y:S01]  /*35480*/  VIADD R88, R132, UR4 ;  /* 0x0000000484587c36 */ /* 0x000fe20008000000 */
[C---:B------:R-:W-:Y:S01]  /*35490*/  LEA R26, P2, R7.reuse, R2, 0x1 ;  /* 0x00000002071a7211 */ /* 0x040fe200078408ff */
[----:B------:R-:W-:Y:S02]  /*354a0*/  ULDC UR4, c[0x0][0x248] ;  /* 0x0000920000047ab9 */ /* 0x000fe40000000800 */
[----:B------:R-:W-:Y:S01]  /*354b0*/  VIADD R131, R88, UR4 ;  /* 0x0000000458837c36 */ /* 0x000fe20008000000 */
[----:B------:R-:W-:Y:S01]  /*354c0*/  LEA.HI.X.SX32 R27, R7, R248, 0x1, P2 ;  /* 0x000000f8071b7211 */ /* 0x000fe200010f0eff */
[----:B------:R-:W-:Y:S01]  /*354d0*/  ULDC UR4, c[0x0][0x248] ;  /* 0x0000920000047ab9 */ /* 0x000fe20000000800 */
[----:B0-----:R-:W-:-:S04]  /*354e0*/  LEA R4, P3, R6, R2, 0x1 ;  /* 0x0000000206047211 */ /* 0x001fc800078608ff */
[----:B------:R-:W-:Y:S02]  /*354f0*/  LEA.HI.X.SX32 R5, R6, R248, 0x1, P3 ;  /* 0x000000f806057211 */ /* 0x000fe400018f0eff */
[C---:B------:R-:W-:Y:S01]  /*35500*/  LEA R6, P2, R132.reuse, R2, 0x1 ;  /* 0x0000000284067211 */ /* 0x040fe200078408ff */
[----:B------:R-:W-:Y:S01]  /*35510*/  VIADD R89, R131, UR4 ;  /* 0x0000000483597c36 */ /* 0x000fe20008000000 */
[----:B------:R-:W-:Y:S01]  /*35520*/  ULDC UR4, c[0x0][0x248] ;  /* 0x0000920000047ab9 */ /* 0x000fe20000000800 */
[----:B------:R0:W-:Y:S01]  /*35530*/  STL.64 [R1+0x850], R4 ;  /* 0x0008500401007387 */ /* 0x0001e20000100a00 */
[----:B------:R-:W-:-:S03]  /*35540*/  LEA.HI.X.SX32 R7, R132, R248, 0x1, P2 ;  /* 0x000000f884077211 */ /* 0x000fc600010f0eff */
[----:B------:R1:W-:Y:S01]  /*35550*/  STL.64 [R1+0x858], R26 ;  /* 0x0008581a01007387 */ /* 0x0003e20000100a00 */
[----:B------:R-:W-:Y:S01]  /*35560*/  VIADD R109, R89, UR4 ;  /* 0x00000004596d7c36 */ /* 0x000fe20008000000 */
[----:B------:R-:W-:Y:S02]  /*35570*/  ULDC UR4, c[0x0][0x248] ;  /* 0x0000920000047ab9 */ /* 0x000fe40000000800 */
[----:B------:R2:W-:Y:S01]  /*35580*/  STL.64 [R1+0x848], R6 ;  /* 0x0008480601007387 */ /* 0x0005e20000100a00 */
[CC--:B0-----:R-:W-:Y:S02]  /*35590*/  LEA R4, P3, R88.reuse, R2.reuse, 0x1 ;  /* 0x0000000258047211 */ /* 0x0c1fe400078608ff */
[C---:B-1----:R-:W-:Y:S02]  /*355a0*/  LEA R26, P2, R131.reuse, R2, 0x1 ;  /* 0x00000002831a7211 */ /* 0x042fe400078408ff */
[-C--:B------:R-:W-:Y:S02]  /*355b0*/  LEA.HI.X.SX32 R5, R88, R248.reuse, 0x1, P3 ;  /* 0x000000f858057211 */ /* 0x080fe400018f0eff */
[----:B------:R-:W-:-:S02]  /*355c0*/  LEA.HI.X.SX32 R27, R131, R248, 0x1, P2 ;  /* 0x000000f8831b7211 */ /* 0x000fc400010f0eff */
[----:B--2---:R-:W-:Y:S01]  /*355d0*/  LEA R6, P3, R89, R2, 0x1 ;  /* 0x0000000259067211 */ /* 0x004fe200078608ff */
[----:B------:R-:W-:Y:S01]  /*355e0*/  VIADD R92, R109, UR4 ;  /* 0x000000046d5c7c36 */ /* 0x000fe20008000000 */
[----:B------:R-:W-:Y:S01]  /*355f0*/  ULDC UR4, c[0x0][0x248] ;  /* 0x0000920000047ab9 */ /* 0x000fe20000000800 */
[----:B------:R0:W-:Y:S01]  /*35600*/  STL.64 [R1+0x838], R26 ;  /* 0x0008381a01007387 */ /* 0x0001e20000100a00 */
[----:B------:R-:W-:Y:S01]  /*35610*/  LEA.HI.X.SX32 R7, R89, R248, 0x1, P3 ;  /* 0x000000f859077211 */ /* 0x000fe200018f0eff */
[----:B------:R-:W-:Y:S01]  /*35620*/  VIADD R108, R92, UR4 ;  /* 0x000000045c6c7c36 */ /* 0x000fe20008000000 */
[----:B------:R-:W-:-:S03]  /*35630*/  ULDC UR4, c[0x0][0x248] ;  /* 0x0000920000047ab9 */ /* 0x000fc60000000800 */
[----:B------:R1:W-:Y:S01]  /*35640*/  STL.64 [R1+0x830], R6 ;  /* 0x0008300601007387 */ /* 0x0003e20000100a00 */
[----:B------:R-:W-:Y:S01]  /*35650*/  VIADD R252, R108, UR4 ;  /* 0x000000046cfc7c36 */ /* 0x000fe20008000000 */
[----:B------:R-:W-:Y:S01]  /*35660*/  ULDC UR4, c[0x0][0x248] ;  /* 0x0000920000047ab9 */ /* 0x000fe20000000800 */
[----:B0-----:R-:W-:-:S04]  /*35670*/  LEA R26, P2, R109, R2, 0x1 ;  /* 0x000000026d1a7211 */ /* 0x001fc800078408ff */
[----:B------:R-:W-:Y:S02]  /*35680*/  LEA.HI.X.SX32 R27, R109, R248, 0x1, P2 ;  /* 0x000000f86d1b7211 */ /* 0x000fe400010f0eff */
[----:B-1----:R-:W-:-:S03]  /*35690*/  LEA R6, P3, R92, R2, 0x1 ;  /* 0x000000025c067211 */ /* 0x002fc600078608ff */
[----:B------:R0:W-:Y:S01]  /*356a0*/  STL.64 [R1+0x828], R26 ;  /* 0x0008281a01007387 */ /* 0x0001e20000100a00 */
[----:B------:R-:W-:Y:S01]  /*356b0*/  LEA.HI.X.SX32 R7, R92, R248, 0x1, P3 ;  /* 0x000000f85c077211 */ /* 0x000fe200018f0eff */
[----:B------:R-:W-:Y:S01]  /*356c0*/  VIADD R111, R252, UR4 ;  /* 0x00000004fc6f7c36 */ /* 0x000fe20008000000 */
[----:B------:R-:W-:Y:S01]  /*356d0*/  ULDC UR4, c[0x0][0x248] ;  /* 0x0000920000047ab9 */ /* 0x000fe20000000800 */
[-C--:B------:R-:W-:Y:S02]  /*356e0*/  LEA R28, P2, R108, R2.reuse, 0x1 ;  /* 0x000000026c1c7211 */ /* 0x080fe400078408ff */
[C---:B0-----:R-:W-:Y:S01]  /*356f0*/  LEA R26, P3, R252.reuse, R2, 0x1 ;  /* 0x00000002fc1a7211 */ /* 0x041fe200078608ff */
[----:B------:R-:W-:Y:S01]  /*35700*/  VIADD R99, R111, UR4 ;  /* 0x000000046f637c36 */ /* 0x000fe20008000000 */
[----:B------:R-:W-:Y:S02]  /*35710*/  ULDC UR4, c[0x0][0x248] ;  /* 0x0000920000047ab9 */ /* 0x000fe40000000800 */
[----:B------:R-:W-:-:S02]  /*35720*/  LEA.HI.X.SX32 R27, R252, R248, 0x1, P3 ;  /* 0x000000f8fc1b7211 */ /* 0x000fc400018f0eff */
[----:B------:R-:W-:Y:S01]  /*35730*/  LEA.HI.X.SX32 R29, R108, R248, 0x1, P2 ;  /* 0x000000f86c1d7211 */ /* 0x000fe200010f0eff */
[C---:B------:R-:W-:Y:S01]  /*35740*/  VIADD R110, R99.reuse, UR4 ;  /* 0x00000004636e7c36 */ /* 0x040fe20008000000 */
[----:B------:R-:W-:Y:S01]  /*35750*/  ULDC UR4, c[0x0][0x248] ;  /* 0x0000920000047ab9 */ /* 0x000fe20000000800 */
[----:B------:R0:W-:Y:S01]  /*35760*/  STL.64 [R1+0x810], R26 ;  /* 0x0008101a01007387 */ /* 0x0001e20000100a00 */
[-C--:B------:R-:W-:Y:S01]  /*35770*/  LEA R108, P3, R99, R2.reuse, 0x1 ;  /* 0x00000002636c7211 */ /* 0x080fe200078608ff */
[----:B------:R-:W-:Y:S01]  /*35780*/  VIADD R101, R110, UR4 ;  /* 0x000000046e657c36 */ /* 0x000fe20008000000 */
[----:B------:R-:W-:Y:S01]  /*35790*/  ULDC UR4, c[0x0][0x248] ;  /* 0x0000920000047ab9 */ /* 0x000fe20000000800 */
[----:B------:R1:W-:Y:S01]  /*357a0*/  STL.64 [R1+0x818], R28 ;  /* 0x0008181c01007387 */ /* 0x0003e20000100a00 */
[----:B0-----:R-:W-:-:S04]  /*357b0*/  LEA R26, P2, R111, R2, 0x1 ;  /* 0x000000026f1a7211 */ /* 0x001fc800078408ff */
[-C--:B------:R-:W-:Y:S02]  /*357c0*/  LEA.HI.X.SX32 R27, R111, R248.reuse, 0x1, P2 ;  /* 0x000000f86f1b7211 */ /* 0x080fe400010f0eff */
[----:B------:R-:W-:-:S03]  /*357d0*/  LEA.HI.X.SX32 R109, R99, R248, 0x1, P3 ;  /* 0x000000f8636d7211 */ /* 0x000fc600018f0eff */
[----:B------:R0:W-:Y:S01]  /*357e0*/  STL.64 [R1+0x808], R26 ;  /* 0x0008081a01007387 */ /* 0x0001e20000100a00 */
[----:B------:R-:W-:Y:S01]  /*357f0*/  VIADD R113, R101, UR5 ;  /* 0x0000000565717c36 */ /* 0x000fe20008000000 */
[-C--:B-1----:R-:W-:Y:S01]  /*35800*/  LEA R28, P2, R110, R2.reuse, 0x1 ;  /* 0x000000026e1c7211 */ /* 0x082fe200078408ff */
[----:B------:R-:W-:Y:S02]  /*35810*/  ULDC UR5, c[0x0][0x248] ;  /* 0x0000920000057ab9 */ /* 0x000fe40000000800 */
[----:B------:R-:W-:Y:S01]  /*35820*/  VIADD R106, R113, UR4 ;  /* 0x00000004716a7c36 */ /* 0x000fe20008000000 */
[----:B------:R-:W-:Y:S01]  /*35830*/  ULDC UR4, c[0x0][0x248] ;  /* 0x0000920000047ab9 */ /* 0x000fe20000000800 */
[----:B0-----:R-:W-:-:S04]  /*35840*/  LEA R26, P3, R101, R2, 0x1 ;  /* 0x00000002651a7211 */ /* 0x001fc800078608ff */
[-C--:B------:R-:W-:Y:S02]  /*35850*/  LEA.HI.X.SX32 R27, R101, R248.reuse, 0x1, P3 ;  /* 0x000000f8651b7211 */ /* 0x080fe400018f0eff */
[----:B------:R-:W-:Y:S01]  /*35860*/  LEA.HI.X.SX32 R29, R110, R248, 0x1, P2 ;  /* 0x000000f86e1d7211 */ /* 0x000fe200010f0eff */
[C---:B------:R-:W-:Y:S02]  /*35870*/  VIADD R112, R106.reuse, UR4 ;  /* 0x000000046a707c36 */ /* 0x040fe40008000000 */
[----:B------:R0:W-:Y:S01]  /*35880*/  STL.64 [R1+0x7f0], R26 ;  /* 0x0007f01a01007387 */ /* 0x0001e20000100a00 */
[-C--:B------:R-:W-:Y:S01]  /*35890*/  LEA R110, P3, R106, R2.reuse, 0x1 ;  /* 0x000000026a6e7211 */ /* 0x080fe200078608ff */
[----:B------:R-:W-:Y:S01]  /*358a0*/  VIADD R247, R112, UR5 ;  /* 0x0000000570f77c36 */ /* 0x000fe20008000000 */
[----:B------:R-:W-:Y:S01]  /*358b0*/  ULDC UR4, c[0x0][0x248] ;  /* 0x0000920000047ab9 */ /* 0x000fe20000000800 */
[----:B------:R1:W-:Y:S01]  /*358c0*/  STL.64 [R1+0x7f8], R28 ;  /* 0x0007f81c01007387 */ /* 0x0003e20000100a00 */
[----:B0-----:R-:W-:Y:S01]  /*358d0*/  LEA R26, P2, R113, R2, 0x1 ;  /* 0x00000002711a7211 */ /* 0x001fe200078408ff */
[----:B------:R-:W-:-:S03]  /*358e0*/  ULDC UR5, c[0x0][0x248] ;  /* 0x0000920000057ab9 */ /* 0x000fc60000000800 */
[-C--:B------:R-:W-:Y:S02]  /*358f0*/  LEA.HI.X.SX32 R27, R113, R248.reuse, 0x1, P2 ;  /* 0x000000f8711b7211 */ /* 0x080fe400010f0eff */
[----:B------:R-:W-:-:S03]  /*35900*/  LEA.HI.X.SX32 R111, R106, R248, 0x1, P3 ;  /* 0x000000f86a6f7211 */ /* 0x000fc600018f0eff */
[----:B------:R0:W-:Y:S01]  /*35910*/  STL.64 [R1+0x7e8], R26 ;  /* 0x0007e81a01007387 */ /* 0x0001e20000100a00 */
[----:B------:R-:W-:Y:S01]  /*35920*/  VIADD R115, R247, UR6 ;  /* 0x00000006f7737c36 */ /* 0x000fe20008000000 */
[-C--:B-1----:R-:W-:Y:S01]  /*35930*/  LEA R28, P2, R112, R2.reuse, 0x1 ;  /* 0x00000002701c7211 */ /* 0x082fe200078408ff */
[----:B------:R-:W-:Y:S02]  /*35940*/  ULDC UR6, c[0x0][0x248] ;  /* 0x0000920000067ab9 */ /* 0x000fe40000000800 */
[----:B------:R-:W-:Y:S01]  /*35950*/  VIADD R74, R115, UR4 ;  /* 0x00000004734a7c36 */ /* 0x000fe20008000000 */
[----:B0-----:R-:W-:Y:S01]  /*35960*/  LEA R26, P3, R247, R2, 0x1 ;  /* 0x00000002f71a7211 */ /* 0x001fe200078608ff */
[----:B------:R-:W-:-:S03]  /*35970*/  ULDC UR4, c[0x0][0x248] ;  /* 0x0000920000047ab9 */ /* 0x000fc60000000800 */
        /* <DEDUP_REMOVED lines=27> */
[----:B------:R-:W-:Y:S01]  /*35b30*/  ULDC UR12, c[0x0][0x248] ;  /* 0x00009200000c7ab9 */ /* 0x000fe20000000800 */
        /* <DEDUP_REMOVED lines=118> */
[C---:B------:R-:W-:Y:S01]  /*362a0*/  VIADD R130, R107.reuse, UR55 ;  /* 0x000000376b827c36 */ /* 0x040fe20008000000 */
        /* <DEDUP_REMOVED lines=26> */
[C---:B------:R-:W-:Y:S01]  /*36450*/  VIADD R81, R102.reuse, UR21 ;  /* 0x0000001566517c36 */ /* 0x040fe20008000000 */
[C---:B------:R-:W-:Y:S01]  /*36460*/  LEA R130, P3, R102.reuse, R2, 0x1 ;  /* 0x0000000266827211 */ /* 0x040fe200078608ff */
[----:B------:R0:W-:Y:S01]  /*36470*/  STL.64 [R1+0x6b0], R26 ;  /* 0x0006b01a01007387 */ /* 0x0001e20000100a00 */
[----:B------:R-:W-:Y:S01]  /*36480*/  ULDC UR21, c[0x0][0x248] ;  /* 0x0000920000157ab9 */ /* 0x000fe20000000800 */
[----:B------:R-:W-:Y:S01]  /*36490*/  VIADD R100, R81, UR32 ;  /* 0x0000002051647c36 */ /* 0x000fe20008000000 */
[----:B------:R-:W-:Y:S01]  /*364a0*/  LEA.HI.X.SX32 R131, R102, R248, 0x1, P3 ;  /* 0x000000f866837211 */ /* 0x000fe200018f0eff */
[----:B------:R1:W-:Y:S01]  /*364b0*/  STL.64 [R1+0x6b8], R28 ;  /* 0x0006b81c01007387 */ /* 0x0003e20000100a00 */
[----:B------:R-:W-:Y:S01]  /*364c0*/  ULDC UR32, c[0x0][0x248] ;  /* 0x0000920000207ab9 */ /* 0x000fe20000000800 */
[----:B0-----:R-:W-:-:S04]  /*364d0*/  LEA R26, P2, R71, R2, 0x1 ;  /* 0x00000002471a7211 */ /* 0x001fc800078408ff */
[----:B------:R-:W-:Y:S01]  /*364e0*/  LEA.HI.X.SX32 R27, R71, R248, 0x1, P2 ;  /* 0x000000f8471b7211 */ /* 0x000fe200010f0eff */
[C---:B------:R-:W-:Y:S01]  /*364f0*/  VIADD R59, R100.reuse, UR52 ;  /* 0x00000034643b7c36 */ /* 0x040fe20008000000 */
[----:B-1----:R-:W-:Y:S01]  /*36500*/  LEA R28, P2, R81, R2, 0x1 ;  /* 0x00000002511c7211 */ /* 0x002fe200078408ff */
[----:B------:R-:W-:Y:S02]  /*36510*/  ULDC UR52, c[0x0][0x248] ;  /* 0x0000920000347ab9 */ /* 0x000fe40000000800 */
[----:B------:R0:W-:Y:S01]  /*36520*/  STL.64 [R1+0x6a8], R26 ;  /* 0x0006a81a01007387 */ /* 0x0001e20000100a00 */
[----:B------:R-:W-:Y:S01]  /*36530*/  VIADD R58, R59, UR9 ;  /* 0x000000093b3a7c36 */ /* 0x000fe20008000000 */
[----:B------:R-:W-:Y:S01]  /*36540*/  LEA.HI.X.SX32 R29, R81, R248, 0x1, P2 ;  /* 0x000000f8511d7211 */ /* 0x000fe200010f0eff */
[----:B------:R-:W-:Y:S01]  /*36550*/  ULDC UR9, c[0x0][0x248] ;  /* 0x0000920000097ab9 */ /* 0x000fe20000000800 */
[----:B0-----:R-:W-:-:S04]  /*36560*/  LEA R26, P3, R100, R2, 0x1 ;  /* 0x00000002641a7211 */ /* 0x001fc800078608ff */
[----:B------:R-:W-:Y:S01]  /*36570*/  LEA.HI.X.SX32 R27, R100, R248, 0x1, P3 ;  /* 0x000000f8641b7211 */ /* 0x000fe200018f0eff */
[C---:B------:R-:W-:Y:S01]  /*36580*/  VIADD R57, R58.reuse, UR51 ;  /* 0x000000333a397c36 */ /* 0x040fe20008000000 */
[C---:B------:R-:W-:Y:S01]  /*36590*/  LEA R132, P3, R58.reuse, R2, 0x1 ;  /* 0x000000023a847211 */ /* 0x040fe200078608ff */
[----:B------:R-:W-:Y:S02]  /*365a0*/  ULDC UR51, c[0x0][0x248] ;  /* 0x0000920000337ab9 */ /* 0x000fe40000000800 */
[----:B------:R0:W-:Y:S01]  /*365b0*/  STL.64 [R1+0x690], R26 ;  /* 0x0006901a01007387 */ /* 0x0001e20000100a00 */
[----:B------:R-:W-:Y:S01]  /*365c0*/  VIADD R56, R57, UR31 ;  /* 0x0000001f39387c36 */ /* 0x000fe20008000000 */
[----:B------:R-:W-:Y:S01]  /*365d0*/  LEA.HI.X.SX32 R133, R58, R248, 0x1, P3 ;  /* 0x000000f83a857211 */ /* 0x000fe200018f0eff */
[----:B------:R-:W-:Y:S01]  /*365e0*/  ULDC UR31, c[0x0][0x248] ;  /* 0x00009200001f7ab9 */ /* 0x000fe20000000800 */
[----:B------:R1:W-:Y:S01]  /*365f0*/  STL.64 [R1+0x698], R28 ;  /* 0x0006981c01007387 */ /* 0x0003e20000100a00 */
        /* <DEDUP_REMOVED lines=21> */
[----:B------:R-:W-:Y:S01]  /*36750*/  VIADD R73, R98, UR30 ;  /* 0x0000001e62497c36 */ /* 0x000fe20008000000 */
[C---:B-1----:R-:W-:Y:S01]  /*36760*/  LEA R28, P2, R48.reuse, R2, 0x1 ;  /* 0x00000002301c7211 */ /* 0x042fe200078408ff */
        /* <DEDUP_REMOVED lines=8> */
[----:B------:R-:W-:Y:S01]  /*367f0*/  LEA R136, P3, R97, R2, 0x1 ;  /* 0x0000000261887211 */ /* 0x000fe200078608ff */
        /* <DEDUP_REMOVED lines=426> */
[----:B------:R-:W-:-:S04]  /*382a0*/  VIADD R85, R92, UR58 ;  /* 0x0000003a5c557c36 */ /* 0x000fc80008000000 */
[----:B------:R0:W-:Y:S01]  /*382b0*/  STL.64 [R1+0x380], R26 ;  /* 0x0003801a01007387 */ /* 0x0001e20000100a00 */
[-C--:B-1----:R-:W-:Y:S01]  /*382c0*/  LEA R28, P2, R89, R2.reuse, 0x1 ;  /* 0x00000002591c7211 */ /* 0x082fe200078408ff */
[----:B------:R-:W-:Y:S01]  /*382d0*/  VIADD R86, R85, UR34 ;  /* 0x0000002255567c36 */ /* 0x000fe20008000000 */
[----:B------:R-:W-:Y:S01]  /*382e0*/  ULDC UR34, c[0x0][0x248] ;  /* 0x0000920000227ab9 */ /* 0x000fe20000000800 */
[----:B0-----:R-:W-:-:S04]  /*382f0*/  LEA R26, P3, R92, R2, 0x1 ;  /* 0x000000025c1a7211 */ /* 0x001fc800078608ff */
[-C--:B------:R-:W-:Y:S02]  /*38300*/  LEA.HI.X.SX32 R27, R92, R248.reuse, 0x1, P3 ;  /* 0x000000f85c1b7211 */ /* 0x080fe400018f0eff */
[----:B------:R-:W-:Y:S01]  /*38310*/  LEA.HI.X.SX32 R29, R89, R248, 0x1, P2 ;  /* 0x000000f8591d7211 */ /* 0x000fe200010f0eff */
[C---:B------:R-:W-:Y:S01]  /*38320*/  VIADD R72, R86.reuse, UR55 ;  /* 0x0000003756487c36 */ /* 0x040fe20008000000 */
[----:B------:R-:W-:Y:S01]  /*38330*/  LEA R182, P3, R86, R2, 0x1 ;  /* 0x0000000256b67211 */ /* 0x000fe200078608ff */
        /* <DEDUP_REMOVED lines=8> */
[----:B------:R-:W-:Y:S01]  /*383c0*/  VIADD R75, R82, UR33 ;  /* 0x00000021524b7c36 */ /* 0x000fe20008000000 */
[C---:B-1----:R-:W-:Y:S01]  /*383d0*/  LEA R28, P2, R72.reuse, R2, 0x1 ;  /* 0x00000002481c7211 */ /* 0x042fe200078408ff */
[----:B------:R-:W-:Y:S02]  /*383e0*/  ULDC UR33, c[0x0][0x248] ;  /* 0x0000920000217ab9 */ /* 0x000fe40000000800 */
[----:B------:R0:W-:Y:S01]  /*383f0*/  STL.64 [R1+0x360], R26 ;  /* 0x0003601a01007387 */ /* 0x0001e20000100a00 */
[----:B------:R-:W-:Y:S01]  /*38400*/  VIADD R81, R75, UR54 ;  /* 0x000000364b517c36 */ /* 0x000fe20008000000 */
[----:B------:R-:W-:Y:S02]  /*38410*/  LEA.HI.X.SX32 R29, R72, R248, 0x1, P2 ;  /* 0x000000f8481d7211 */ /* 0x000fe400010f0eff */
[----:B0-----:R-:W-:-:S04]  /*38420*/  LEA R26, P3, R82, R2, 0x1 ;  /* 0x00000002521a7211 */ /* 0x001fc800078608ff */
[----:B------:R-:W-:Y:S01]  /*38430*/  LEA.HI.X.SX32 R27, R82, R248, 0x1, P3 ;  /* 0x000000f8521b7211 */ /* 0x000fe200018f0eff */
[C---:B------:R-:W-:Y:S01]  /*38440*/  VIADD R79, R81.reuse, UR6 ;  /* 0x00000006514f7c36 */ /* 0x040fe20008000000 */
[----:B------:R-:W-:Y:S01]  /*38450*/  LEA R184, P3, R81, R2, 0x1 ;  /* 0x0000000251b87211 */ /* 0x000fe200078608ff */
[----:B------:R-:W-:Y:S02]  /*38460*/  ULDC UR6, c[0x0][0x248] ;  /* 0x0000920000067ab9 */ /* 0x000fe40000000800 */
[----:B------:R0:W-:Y:S01]  /*38470*/  STL.64 [R1+0x348], R26 ;  /* 0x0003481a01007387 */ /* 0x0001e20000100a00 */
[----:B------:R-:W-:Y:S01]  /*38480*/  VIADD R80, R79, UR53 ;  /* 0x000000354f507c36 */ /* 0x000fe20008000000 */
[----:B------:R-:W-:Y:S02]  /*38490*/  LEA.HI.X.SX32 R185, R81, R248, 0x1, P3 ;  /* 0x000000f851b97211 */ /* 0x000fe400018f0eff */
        /* <DEDUP_REMOVED lines=12> */
[----:B------:R-:W-:-:S04]  /*38560*/  VIADD R53, R60, UR52 ;  /* 0x000000343c357c36 */ /* 0x000fc80008000000 */
[----:B------:R0:W-:Y:S01]  /*38570*/  STL.64 [R1+0x318], R26 ;  /* 0x0003181a01007387 */ /* 0x0001e20000100a00 */
[----:B------:R-:W-:Y:S01]  /*38580*/  VIADD R78, R53, UR9 ;  /* 0x00000009354e7c36 */ /* 0x000fe20008000000 */
[-C--:B------:R-:W-:Y:S01]  /*38590*/  LEA R186, P3, R60, R2.reuse, 0x1 ;  /* 0x000000023cba7211 */ /* 0x080fe200078608ff */
[----:B------:R-:W-:Y:S01]  /*385a0*/  ULDC UR9, c[0x0][0x248] ;  /* 0x0000920000097ab9 */ /* 0x000fe20000000800 */
[----:B------:R1:W-:Y:S01]  /*385b0*/  STL.64 [R1+0x320], R28 ;  /* 0x0003201c01007387 */ /* 0x0003e20000100a00 */
[----:B0-----:R-:W-:-:S04]  /*385c0*/  LEA R26, P2, R71, R2, 0x1 ;  /* 0x00000002471a7211 */ /* 0x001fc800078408ff */
[-C--:B------:R-:W-:Y:S02]  /*385d0*/  LEA.HI.X.SX32 R27, R71, R248.reuse, 0x1, P2 ;  /* 0x000000f8471b7211 */ /* 0x080fe400010f0eff */
[----:B------:R-:W-:-:S03]  /*385e0*/  LEA.HI.X.SX32 R187, R60, R248, 0x1, P3 ;  /* 0x000000f83cbb7211 */ /* 0x000fc600018f0eff */
[----:B------:R0:W-:Y:S01]  /*385f0*/  STL.64 [R1+0x310], R26 ;  /* 0x0003101a01007387 */ /* 0x0001e20000100a00 */
[----:B------:R-:W-:Y:S01]  /*38600*/  VIADD R74, R78, UR51 ;  /* 0x000000334e4a7c36 */ /* 0x000fe20008000000 */
[----:B-1----:R-:W-:-:S03]  /*38610*/  LEA R28, P2, R53, R2, 0x1 ;  /* 0x00000002351c7211 */ /* 0x002fc600078408ff */
[----:B------:R-:W-:Y:S01]  /*38620*/  VIADD R54, R74, UR31 ;  /* 0x0000001f4a367c36 */ /* 0x000fe20008000000 */
[----:B0-----:R-:W-:Y:S01]  /*38630*/  LEA R26, P3, R78, R2, 0x1 ;  /* 0x000000024e1a7211 */ /* 0x001fe200078608ff */
[----:B------:R-:W-:-:S03]  /*38640*/  ULDC UR31, c[0x0][0x248] ;  /* 0x00009200001f7ab9 */ /* 0x000fc60000000800 */
        /* <DEDUP_REMOVED lines=51> */
[----:B0-----:R-:W-:-:S04]  /*38980*/  LEA R26, P3, R76, R2, 0x1 ;  /* 0x000000024c1a7211 */ /* 0x001fc800078608ff */
        /* <DEDUP_REMOVED lines=82> */
[C---:B------:R-:W-:Y:S01]  /*38eb0*/  VIADD R65, R68.reuse, UR5 ;  /* 0x0000000544417c36 */ /* 0x040fe20008000000 */
        /* <DEDUP_REMOVED lines=166> */
[----:B------:R-:W-:Y:S02]  /*39920*/  VIADD R55, R60, UR24 ;  /* 0x000000183c377c36 */ /* 0x000fe40008000000 */
        /* <DEDUP_REMOVED lines=65> */
[----:B------:R-:W-:-:S04]  /*39d40*/  VIADD R62, R0, UR18 ;  /* 0x00000012003e7c36 */ /* 0x000fc80008000000 */
[----:B------:R0:W-:Y:S01]  /*39d50*/  STL.64 [R1+0x58], R26 ;  /* 0x0000581a01007387 */ /* 0x0001e20000100a00 */
[----:B------:R-:W-:Y:S01]  /*39d60*/  VIADD R52, R62, UR8 ;  /* 0x000000083e347c36 */ /* 0x000fe20008000000 */
[-C--:B------:R-:W-:Y:S01]  /*39d70*/  LEA R230, P3, R0, R2.reuse, 0x1 ;  /* 0x0000000200e67211 */ /* 0x080fe200078608ff */
[----:B------:R-:W-:Y:S01]  /*39d80*/  IMAD.MOV.U32 R56, RZ, RZ, R240 ;  /* 0x000000ffff387224 */ /* 0x000fe200078e00f0 */
[----:B------:R1:W-:Y:S01]  /*39d90*/  STL.64 [R1+0x60], R28 ;  /* 0x0000601c01007387 */ /* 0x0003e20000100a00 */
[----:B------:R-:W-:Y:S01]  /*39da0*/  IMAD.MOV.U32 R57, RZ, RZ, R241 ;  /* 0x000000ffff397224 */ /* 0x000fe200078e00f1 */
[C---:B0-----:R-:W-:Y:S01]  /*39db0*/  LEA R26, P2, R60.reuse, R2, 0x1 ;  /* 0x000000023c1a7211 */ /* 0x041fe200078408ff */
[----:B------:R-:W-:Y:S01]  /*39dc0*/  IMAD.MOV.U32 R48, RZ, RZ, R236 ;  /* 0x000000ffff307224 */ /* 0x000fe200078e00ec */
[----:B------:R-:W-:Y:S02]  /*39dd0*/  ULDC UR8, c[0x0][0x248] ;  /* 0x0000920000087ab9 */ /* 0x000fe40000000800 */
[----:B------:R-:W-:-:S02]  /*39de0*/  LEA.HI.X.SX32 R27, R60, R248, 0x1, P2 ;  /* 0x000000f83c1b7211 */ /* 0x000fc400010f0eff */
[----:B------:R-:W-:-:S03]  /*39df0*/  LEA.HI.X.SX32 R231, R0, R248, 0x1, P3 ;  /* 0x000000f800e77211 */ /* 0x000fc600018f0eff */
[----:B------:R0:W-:Y:S01]  /*39e00*/  STL.64 [R1+0x50], R26 ;  /* 0x0000501a01007387 */ /* 0x0001e20000100a00 */
[----:B------:R-:W-:Y:S01]  /*39e10*/  VIADD R65, R52, UR4 ;  /* 0x0000000434417c36 */ /* 0x000fe20008000000 */
[-C--:B-1----:R-:W-:Y:S01]  /*39e20*/  LEA R28, P2, R62, R2.reuse, 0x1 ;  /* 0x000000023e1c7211 */ /* 0x082fe200078408ff */
[----:B------:R-:W-:Y:S01]  /*39e30*/  IMAD.MOV.U32 R49, RZ, RZ, R237 ;  /* 0x000000ffff317224 */ /* 0x000fe200078e00ed */
[----:B------:R-:W-:Y:S01]  /*39e40*/  ULDC UR4, c[0x0][0x248] ;  /* 0x0000920000047ab9 */ /* 0x000fe20000000800 */
[----:B0-----:R-:W-:-:S04]  /*39e50*/  LEA R26, P3, R52, R2, 0x1 ;  /* 0x00000002341a7211 */ /* 0x001fc800078608ff */
[-C--:B------:R-:W-:Y:S02]  /*39e60*/  LEA.HI.X.SX32 R27, R52, R248.reuse, 0x1, P3 ;  /* 0x000000f8341b7211 */ /* 0x080fe400018f0eff */
[----:B------:R-:W-:-:S03]  /*39e70*/  LEA.HI.X.SX32 R29, R62, R248, 0x1, P2 ;  /* 0x000000f83e1d7211 */ /* 0x000fc600010f0eff */
[----:B------:R0:W-:Y:S04]  /*39e80*/  STL.64 [R1+0x38], R26 ;  /* 0x0000381a01007387 */ /* 0x0001e80000100a00 */
[----:B------:R1:W-:Y:S01]  /*39e90*/  STL.64 [R1+0x40], R28 ;  /* 0x0000401c01007387 */ /* 0x0003e20000100a00 */
[----:B0-----:R-:W-:-:S04]  /*39ea0*/  LEA R26, P2, R65, R2, 0x1 ;  /* 0x00000002411a7211 */ /* 0x001fc800078408ff */
[----:B------:R-:W-:-:S05]  /*39eb0*/  LEA.HI.X.SX32 R27, R65, R248, 0x1, P2 ;  /* 0x000000f8411b7211 */ /* 0x000fca00010f0eff */
[----:B------:R0:W-:Y:S04]  /*39ec0*/  STL.64 [R1+0x30], R26 ;  /* 0x0000301a01007387 */ /* 0x0001e80000100a00 */
[----:B-1----:R-:W2:Y:S04]  /*39ed0*/  LDL.LU R29, [R1+0x3cc] ;  /* 0x0003cc00011d7983 */ /* 0x002ea80000300800 */
[----:B------:R-:W3:Y:S01]  /*39ee0*/  LDL.LU R51, [R1+0x330] ;  /* 0x0003300001337983 */ /* 0x000ee20000300800 */
[----:B------:R-:W-:Y:S02]  /*39ef0*/  VIADD R54, R65, UR17 ;  /* 0x0000001141367c36 */ /* 0x000fe40008000000 */
[----:B0-----:R-:W-:Y:S01]  /*39f00*/  IMAD.MOV.U32 R26, RZ, RZ, R234 ;  /* 0x000000ffff1a7224 */ /* 0x001fe200078e00ea */
[----:B------:R-:W4:Y:S01]  /*39f10*/  LDL.LU.64 R58, [R1+0xb60] ;  /* 0x000b6000013a7983 */ /* 0x000f220000300a00 */
[C---:B------:R-:W-:Y:S01]  /*39f20*/  VIADD R63, R54.reuse, UR11 ;  /* 0x0000000b363f7c36 */ /* 0x040fe20008000000 */
[C---:B------:R-:W-:Y:S01]  /*39f30*/  LEA R232, P3, R54.reuse, R2, 0x1 ;  /* 0x0000000236e87211 */ /* 0x040fe200078608ff */
[----:B------:R-:W-:Y:S01]  /*39f40*/  IMAD.MOV.U32 R27, RZ, RZ, R235 ;  /* 0x000000ffff1b7224 */ /* 0x000fe200078e00eb */
[----:B------:R-:W-:Y:S01]  /*39f50*/  ULDC UR11, c[0x0][0x248] ;  /* 0x00009200000b7ab9 */ /* 0x000fe20000000800 */
[----:B------:R-:W-:Y:S01]  /*39f60*/  VIADD R61, R63, UR5 ;  /* 0x000000053f3d7c36 */ /* 0x000fe20008000000 */
[----:B------:R-:W-:Y:S01]  /*39f70*/  LEA.HI.X.SX32 R233, R54, R248, 0x1, P3 ;  /* 0x000000f836e97211 */ /* 0x000fe200018f0eff */
[----:B------:R-:W-:Y:S01]  /*39f80*/  ULDC UR5, c[0x0][0x248] ;  /* 0x0000920000057ab9 */ /* 0x000fe20000000800 */
[----:B------:R-:W-:Y:S01]  /*39f90*/  IMAD.MOV.U32 R30, RZ, RZ, R238 ;  /* 0x000000ffff1e7224 */ /* 0x000fe200078e00ee */
[----:B------:R-:W4:Y:S01]  /*39fa0*/  LDL.LU R252, [R1+0x334] ;  /* 0x0003340001fc7983 */ /* 0x000f220000300800 */
[----:B------:R-:W-:-:S04]  /*39fb0*/  VIADD R55, R61, UR16 ;  /* 0x000000103d377c36 */ /* 0x000fc80008000000 */
[----:B------:R-:W-:Y:S01]  /*39fc0*/  VIADD R53, R55, UR10 ;  /* 0x0000000a37357c36 */ /* 0x000fe20008000000 */
[----:B------:R-:W-:Y:S01]  /*39fd0*/  LEA R242, P3, R61, R2, 0x1 ;  /* 0x000000023df27211 */ /* 0x000fe200078608ff */
[----:B------:R-:W-:Y:S02]  /*39fe0*/  ULDC UR10, c[0x0][0x248] ;  /* 0x00009200000a7ab9 */ /* 0x000fe40000000800 */
[----:B------:R-:W-:Y:S01]  /*39ff0*/  VIADD R60, R53, UR15 ;  /* 0x0000000f353c7c36 */ /* 0x000fe20008000000 */
[----:B------:R-:W-:Y:S01]  /*3a000*/  LEA.HI.X.SX32 R243, R61, R248, 0x1, P3 ;  /* 0x000000f83df37211 */ /* 0x000fe200018f0eff */
[----:B------:R-:W-:Y:S02]  /*3a010*/  ULDC UR15, c[0x0][0x248] ;  /* 0x00009200000f7ab9 */ /* 0x000fe40000000800 */
[----:B------:R-:W-:-:S04]  /*3a020*/  VIADD R0, R60, UR22 ;  /* 0x000000163c007c36 */ /* 0x000fc80008000000 */
[----:B------:R-:W-:-:S04]  /*3a030*/  VIADD R64, R0, UR14 ;  /* 0x0000000e00407c36 */ /* 0x000fc80008000000 */
[----:B------:R-:W-:Y:S01]  /*3a040*/  VIADD R52, R64, UR6 ;  /* 0x0000000640347c36 */ /* 0x000fe20008000000 */
[-C--:B------:R-:W-:Y:S01]  /*3a050*/  LEA R234, P3, R53, R2.reuse, 0x1 ;  /* 0x0000000235ea7211 */ /* 0x080fe200078608ff */
[----:B------:R-:W-:Y:S01]  /*3a060*/  IMAD.MOV.U32 R31, RZ, RZ, R239 ;  /* 0x000000ffff1f7224 */ /* 0x000fe200078e00ef */
        /* <DEDUP_REMOVED lines=8> */
[----:B------:R-:W-:Y:S01]  /*3a0f0*/  ULDC UR9, c[0x0][0x248] ;  /* 0x0000920000097ab9 */ /* 0x000fe20000000800 */
[----:B------:R-:W-:Y:S01]  /*3a100*/  VIADD R69, R67, UR12 ;  /* 0x0000000c43457c36 */ /* 0x000fe20008000000 */
[----:B------:R-:W-:-:S03]  /*3a110*/  LEA R54, P3, R0, R2, 0x1 ;  /* 0x0000000200367211 */ /* 0x000fc600078608ff */
[----:B------:R-:W-:Y:S01]  /*3a120*/  VIADD R53, R69, UR13 ;  /* 0x0000000d45357c36 */ /* 0x000fe20008000000 */
[----:B------:R-:W-:-:S03]  /*3a130*/  LEA.HI.X.SX32 R237, R55, R248, 0x1, P2 ;  /* 0x000000f837ed7211 */ /* 0x000fc600010f0eff */
[----:B------:R-:W-:Y:S01]  /*3a140*/  VIADD R73, R53, UR8 ;  /* 0x0000000835497c36 */ /* 0x000fe20008000000 */
[----:B------:R-:W-:Y:S01]  /*3a150*/  LEA.HI.X.SX32 R55, R0, R248, 0x1, P3 ;  /* 0x000000f800377211 */ /* 0x000fe200018f0eff */
[----:B------:R-:W-:Y:S01]  /*3a160*/  ULDC UR8, c[0x0][0x248] ;  /* 0x0000920000087ab9 */ /* 0x000fe20000000800 */
[-C--:B------:R-:W-:Y:S01]  /*3a170*/  LEA R62, P3, R52, R2.reuse, 0x1 ;  /* 0x00000002343e7211 */ /* 0x080fe200078608ff */
[----:B------:R-:W-:Y:S01]  /*3a180*/  VIADD R0, R73, UR4 ;  /* 0x0000000449007c36 */ /* 0x000fe20008000000 */
[----:B------:R-:W-:Y:S01]  /*3a190*/  LEA R238, P2, R60, R2, 0x1 ;  /* 0x000000023cee7211 */ /* 0x000fe200078408ff */
[----:B------:R-:W-:Y:S01]  /*3a1a0*/  ULDC UR4, c[0x0][0x248] ;  /* 0x0000920000047ab9 */ /* 0x000fe20000000800 */
[----:B------:R-:W-:Y:S01]  /*3a1b0*/  LEA.HI.X.SX32 R63, R52, R248, 0x1, P3 ;  /* 0x000000f8343f7211 */ /* 0x000fe200018f0eff */
[----:B------:R-:W-:Y:S01]  /*3a1c0*/  VIADD R77, R0, UR11 ;  /* 0x0000000b004d7c36 */ /* 0x000fe20008000000 */
[----:B------:R-:W-:-:S03]  /*3a1d0*/  LEA R66, P3, R67, R2, 0x1 ;  /* 0x0000000243427211 */ /* 0x000fc600078608ff */
[----:B------:R-:W-:Y:S01]  /*3a1e0*/  VIADD R52, R77, UR5 ;  /* 0x000000054d347c36 */ /* 0x000fe20008000000 */
[----:B------:R-:W-:Y:S01]  /*3a1f0*/  LEA.HI.X.SX32 R67, R67, R248, 0x1, P3 ;  /* 0x000000f843437211 */ /* 0x000fe200018f0eff */
[----:B------:R-:W-:Y:S01]  /*3a200*/  ULDC UR5, c[0x0][0x248] ;  /* 0x0000920000057ab9 */ /* 0x000fe20000000800 */
[C---:B------:R-:W-:Y:S01]  /*3a210*/  LEA R70, P3, R53.reuse, R2, 0x1 ;  /* 0x0000000235467211 */ /* 0x040fe200078608ff */
[----:B------:R-:W-:Y:S01]  /*3a220*/  VIADD R81, R52, UR10 ;  /* 0x0000000a34517c36 */ /* 0x000fe20008000000 */
[-C--:B------:R-:W-:Y:S01]  /*3a230*/  LEA.HI.X.SX32 R239, R60, R248.reuse, 0x1, P2 ;  /* 0x000000f83cef7211 */ /* 0x080fe200010f0eff */
[----:B------:R-:W-:Y:S01]  /*3a240*/  ULDC UR10, c[0x0][0x248] ;  /* 0x00009200000a7ab9 */ /* 0x000fe20000000800 */
[----:B------:R-:W-:Y:S01]  /*3a250*/  LEA.HI.X.SX32 R71, R53, R248, 0x1, P3 ;  /* 0x000000f835477211 */ /* 0x000fe200018f0eff */
[----:B------:R-:W-:Y:S01]  /*3a260*/  VIADD R53, R81, UR15 ;  /* 0x0000000f51357c36 */ /* 0x000fe20008000000 */
[-C--:B------:R-:W-:Y:S02]  /*3a270*/  LEA R74, P3, R0, R2.reuse, 0x1 ;  /* 0x00000002004a7211 */ /* 0x080fe400078608ff */
[----:B------:R-:W-:Y:S01]  /*3a280*/  LEA R60, P2, R64, R2, 0x1 ;  /* 0x00000002403c7211 */ /* 0x000fe200078408ff */
[----:B------:R-:W-:Y:S01]  /*3a290*/  VIADD R85, R53, UR6 ;  /* 0x0000000635557c36 */ /* 0x000fe20008000000 */
[-C--:B------:R-:W-:Y:S01]  /*3a2a0*/  LEA.HI.X.SX32 R75, R0, R248.reuse, 0x1, P3 ;  /* 0x000000f8004b7211 */ /* 0x080fe200018f0eff */
[----:B------:R-:W-:Y:S01]  /*3a2b0*/  ULDC UR6, c[0x0][0x248] ;  /* 0x0000920000067ab9 */ /* 0x000fe20000000800 */
[----:B------:R-:W-:Y:S01]  /*3a2c0*/  LEA.HI.X.SX32 R61, R64, R248, 0x1, P2 ;  /* 0x000000f8403d7211 */ /* 0x000fe200010f0eff */
[----:B------:R-:W-:Y:S01]  /*3a2d0*/  VIADD R0, R85, UR7 ;  /* 0x0000000755007c36 */ /* 0x000fe20008000000 */
[CC--:B------:R-:W-:Y:S01]  /*3a2e0*/  LEA R64, P2, R65.reuse, R2.reuse, 0x1 ;  /* 0x0000000241407211 */ /* 0x0c0fe200078408ff */
[----:B------:R-:W-:Y:S01]  /*3a2f0*/  ULDC UR7, c[0x0][0x248] ;  /* 0x0000920000077ab9 */ /* 0x000fe20000000800 */
[----:B------:R-:W-:Y:S01]  /*3a300*/  LEA R78, P3, R52, R2, 0x1 ;  /* 0x00000002344e7211 */ /* 0x000fe200078608ff */
[----:B------:R-:W-:Y:S01]  /*3a310*/  VIADD R89, R0, UR9 ;  /* 0x0000000900597c36 */ /* 0x000fe20008000000 */
[----:B------:R-:W-:-:S02]  /*3a320*/  LEA.HI.X.SX32 R65, R65, R248, 0x1, P2 ;  /* 0x000000f841417211 */ /* 0x000fc400010f0eff */
[----:B------:R-:W-:Y:S02]  /*3a330*/  LEA R68, P2, R69, R2, 0x1 ;  /* 0x0000000245447211 */ /* 0x000fe400078408ff */
[-C--:B------:R-:W-:Y:S01]  /*3a340*/  LEA.HI.X.SX32 R79, R52, R248.reuse, 0x1, P3 ;  /* 0x000000f8344f7211 */ /* 0x080fe200018f0eff */
[----:B------:R-:W-:Y:S01]  /*3a350*/  VIADD R52, R89, UR8 ;  /* 0x0000000859347c36 */ /* 0x000fe20008000000 */
[----:B------:R-:W-:Y:S02]  /*3a360*/  LEA.HI.X.SX32 R69, R69, R248, 0x1, P2 ;  /* 0x000000f845457211 */ /* 0x000fe400010f0eff */
[-C--:B------:R-:W-:Y:S01]  /*3a370*/  LEA R72, P2, R73, R2.reuse, 0x1 ;  /* 0x0000000249487211 */ /* 0x080fe200078408ff */
[----:B------:R-:W-:Y:S01]  /*3a380*/  VIADD R93, R52, UR4 ;  /* 0x00000004345d7c36 */ /* 0x000fe20008000000 */
[----:B------:R-:W-:Y:S01]  /*3a390*/  LEA R82, P3, R53, R2, 0x1 ;  /* 0x0000000235527211 */ /* 0x000fe200078608ff */
[----:B------:R-:W-:Y:S01]  /*3a3a0*/  ULDC UR4, c[0x0][0x248] ;  /* 0x0000920000047ab9 */ /* 0x000fe20000000800 */
[----:B------:R-:W-:-:S02]  /*3a3b0*/  LEA.HI.X.SX32 R73, R73, R248, 0x1, P2 ;  /* 0x000000f849497211 */ /* 0x000fc400010f0eff */
[----:B------:R-:W-:Y:S01]  /*3a3c0*/  LEA.HI.X.SX32 R83, R53, R248, 0x1, P3 ;  /* 0x000000f835537211 */ /* 0x000fe200018f0eff */
[----:B------:R-:W-:Y:S01]  /*3a3d0*/  VIADD R53, R93, UR5 ;  /* 0x000000055d357c36 */ /* 0x000fe20008000000 */
[-C--:B------:R-:W-:Y:S01]  /*3a3e0*/  LEA R76, P2, R77, R2.reuse, 0x1 ;  /* 0x000000024d4c7211 */ /* 0x080fe200078408ff */
[----:B------:R-:W-:Y:S01]  /*3a3f0*/  ULDC UR5, c[0x0][0x248] ;  /* 0x0000920000057ab9 */ /* 0x000fe20000000800 */
[C---:B------:R-:W-:Y:S01]  /*3a400*/  LEA R86, P3, R0.reuse, R2, 0x1 ;  /* 0x0000000200567211 */ /* 0x040fe200078608ff */
[----:B------:R-:W-:Y:S01]  /*3a410*/  VIADD R97, R53, UR10 ;  /* 0x0000000a35617c36 */ /* 0x000fe20008000000 */
[----:B------:R-:W-:Y:S02]  /*3a420*/  LEA.HI.X.SX32 R77, R77, R248, 0x1, P2 ;  /* 0x000000f84d4d7211 */ /* 0x000fe400010f0eff */
[----:B------:R-:W-:Y:S02]  /*3a430*/  LEA R80, P2, R81, R2, 0x1 ;  /* 0x0000000251507211 */ /* 0x000fe400078408ff */
[-C--:B------:R-:W-:Y:S01]  /*3a440*/  LEA.HI.X.SX32 R87, R0, R248.reuse, 0x1, P3 ;  /* 0x000000f800577211 */ /* 0x080fe200018f0eff */
[----:B------:R-:W-:Y:S01]  /*3a450*/  VIADD R0, R97, UR6 ;  /* 0x0000000661007c36 */ /* 0x000fe20008000000 */
[----:B------:R-:W-:Y:S01]  /*3a460*/  LEA.HI.X.SX32 R81, R81, R248, 0x1, P2 ;  /* 0x000000f851517211 */ /* 0x000fe200010f0eff */
[----:B------:R-:W-:Y:S01]  /*3a470*/  ULDC UR6, c[0x0][0x248] ;  /* 0x0000920000067ab9 */ /* 0x000fe20000000800 */
[----:B------:R-:W-:-:S02]  /*3a480*/  LEA R90, P3, R52, R2, 0x1 ;  /* 0x00000002345a7211 */ /* 0x000fc400078608ff */
[C---:B------:R-:W-:Y:S01]  /*3a490*/  LEA R84, P2, R85.reuse, R2, 0x1 ;  /* 0x0000000255547211 */ /* 0x040fe200078408ff */
[----:B------:R-:W-:Y:S01]  /*3a4a0*/  VIADD R101, R0, UR7 ;  /* 0x0000000700657c36 */ /* 0x000fe20008000000 */
[-C--:B------:R-:W-:Y:S02]  /*3a4b0*/  LEA.HI.X.SX32 R91, R52, R248.reuse, 0x1, P3 ;  /* 0x000000f8345b7211 */ /* 0x080fe400018f0eff */
[----:B------:R-:W-:Y:S02]  /*3a4c0*/  LEA.HI.X.SX32 R85, R85, R248, 0x1, P2 ;  /* 0x000000f855557211 */ /* 0x000fe400010f0eff */
[-C--:B------:R-:W-:Y:S01]  /*3a4d0*/  LEA R94, P3, R53, R2.reuse, 0x1 ;  /* 0x00000002355e7211 */ /* 0x080fe200078608ff */
[----:B------:R-:W-:Y:S01]  /*3a4e0*/  VIADD R52, R101, UR4 ;  /* 0x0000000465347c36 */ /* 0x000fe20008000000 */
[----:B------:R-:W-:Y:S01]  /*3a4f0*/  LEA R88, P2, R89, R2, 0x1 ;  /* 0x0000000259587211 */ /* 0x000fe200078408ff */
[----:B------:R-:W-:Y:S01]  /*3a500*/  ULDC UR4, c[0x0][0x248] ;  /* 0x0000920000047ab9 */ /* 0x000fe20000000800 */
[-C--:B------:R-:W-:Y:S01]  /*3a510*/  LEA.HI.X.SX32 R95, R53, R248.reuse, 0x1, P3 ;  /* 0x000000f8355f7211 */ /* 0x080fe200018f0eff */
[----:B------:R-:W-:Y:S01]  /*3a520*/  VIADD R53, R52, UR5 ;  /* 0x0000000534357c36 */ /* 0x000fe20008000000 */
[----:B------:R-:W-:Y:S01]  /*3a530*/  LEA.HI.X.SX32 R89, R89, R248, 0x1, P2 ;  /* 0x000000f859597211 */ /* 0x000fe200010f0eff */
[----:B------:R-:W-:Y:S01]  /*3a540*/  ULDC UR5, c[0x0][0x248] ;  /* 0x0000920000057ab9 */ /* 0x000fe20000000800 */
[----:B------:R-:W-:-:S02]  /*3a550*/  LEA R98, P3, R0, R2, 0x1 ;  /* 0x0000000200627211 */ /* 0x000fc400078608ff */
[----:B------:R-:W-:Y:S02]  /*3a560*/  LEA R92, P2, R93, R2, 0x1 ;  /* 0x000000025d5c7211 */ /* 0x000fe400078408ff */
[-C--:B------:R-:W-:Y:S01]  /*3a570*/  LEA.HI.X.SX32 R99, R0, R248.reuse, 0x1, P3 ;  /* 0x000000f800637211 */ /* 0x080fe200018f0eff */
[----:B------:R-:W-:Y:S01]  /*3a580*/  VIADD R0, R53, UR6 ;  /* 0x0000000635007c36 */ /* 0x000fe20008000000 */
[----:B------:R-:W-:Y:S02]  /*3a590*/  LEA.HI.X.SX32 R93, R93, R248, 0x1, P2 ;  /* 0x000000f85d5d7211 */ /* 0x000fe400010f0eff */
[CC--:B------:R-:W-:Y:S02]  /*3a5a0*/  LEA R96, P2, R97.reuse, R2.reuse, 0x1 ;  /* 0x0000000261607211 */ /* 0x0c0fe400078408ff */
[----:B------:R-:W-:Y:S01]  /*3a5b0*/  LEA R102, P3, R52, R2, 0x1 ;  /* 0x0000000234667211 */ /* 0x000fe200078608ff */
[----:B------:R-:W-:Y:S01]  /*3a5c0*/  VIADD R245, R0, UR4 ;  /* 0x0000000400f57c36 */ /* 0x000fe20008000000 */
[----:B------:R-:W-:Y:S01]  /*3a5d0*/  LEA.HI.X.SX32 R97, R97, R248, 0x1, P2 ;  /* 0x000000f861617211 */ /* 0x000fe200010f0eff */
[----:B------:R-:W-:Y:S01]  /*3a5e0*/  ULDC UR4, c[0x0][0x248] ;  /* 0x0000920000047ab9 */ /* 0x000fe20000000800 */
[----:B------:R-:W-:-:S02]  /*3a5f0*/  LEA R100, P2, R101, R2, 0x1 ;  /* 0x0000000265647211 */ /* 0x000fc400078408ff */
[----:B------:R-:W-:Y:S01]  /*3a600*/  LEA.HI.X.SX32 R103, R52, R248, 0x1, P3 ;  /* 0x000000f834677211 */ /* 0x000fe200018f0eff */
[----:B------:R-:W-:Y:S01]  /*3a610*/  VIADD R52, R245, UR5 ;  /* 0x00000005f5347c36 */ /* 0x000fe20008000000 */
[C---:B------:R-:W-:Y:S01]  /*3a620*/  LEA R106, P3, R0.reuse, R2, 0x1 ;  /* 0x00000002006a7211 */ /* 0x040fe200078608ff */
[----:B------:R-:W-:Y:S01]  /*3a630*/  VIADD R251, R3, 0x79 ;  /* 0x0000007903fb7836 */ /* 0x000fe20000000000 */
[----:B------:R-:W-:Y:S01]  /*3a640*/  LEA.HI.X.SX32 R101, R101, R248, 0x1, P2 ;  /* 0x000000f865657211 */ /* 0x000fe200010f0eff */
[----:B------:R-:W-:Y:S01]  /*3a650*/  ULDC UR5, c[0x0][0x22c] ;  /* 0x00008b0000057ab9 */ /* 0x000fe20000000800 */
[C---:B------:R-:W-:Y:S02]  /*3a660*/  LEA R104, P2, R53.reuse, R2, 0x1 ;  /* 0x0000000235687211 */ /* 0x040fe400078408ff */
[-C--:B------:R-:W-:Y:S01]  /*3a670*/  LEA.HI.X.SX32 R107, R0, R248.reuse, 0x1, P3 ;  /* 0x000000f8006b7211 */ /* 0x080fe200018f0eff */
[----:B------:R-:W-:Y:S01]  /*3a680*/  VIADD R0, R52, UR4 ;  /* 0x0000000434007c36 */ /* 0x000fe20008000000 */
[----:B------:R-:W-:Y:S01]  /*3a690*/  ULDC UR4, c[0x0][0x248] ;  /* 0x0000920000047ab9 */ /* 0x000fe20000000800 */
[----:B------:R-:W-:-:S02]  /*3a6a0*/  LEA.HI.X.SX32 R105, R53, R248, 0x1, P2 ;  /* 0x000000f835697211 */ /* 0x000fc400010f0eff */
[CC--:B------:R-:W-:Y:S01]  /*3a6b0*/  LEA R244, P2, R245.reuse, R2.reuse, 0x1 ;  /* 0x00000002f5f47211 */ /* 0x0c0fe200078408ff */
[----:B------:R-:W-:Y:S01]  /*3a6c0*/  VIADD R249, R0, UR4 ;  /* 0x0000000400f97c36 */ /* 0x000fe20008000000 */
[C---:B------:R-:W-:Y:S01]  /*3a6d0*/  LEA R246, P3, R52.reuse, R2, 0x1 ;  /* 0x0000000234f67211 */ /* 0x040fe200078608ff */
[----:B------:R-:W-:Y:S01]  /*3a6e0*/  ULDC UR4, c[0x0][0x22c] ;  /* 0x00008b0000047ab9 */ /* 0x000fe20000000800 */
[-C--:B------:R-:W-:Y:S02]  /*3a6f0*/  LEA.HI.X.SX32 R245, R245, R248.reuse, 0x1, P2 ;  /* 0x000000f8f5f57211 */ /* 0x080fe400010f0eff */
[----:B------:R-:W-:Y:S02]  /*3a700*/  LEA.HI.X.SX32 R247, R52, R248, 0x1, P3 ;  /* 0x000000f834f77211 */ /* 0x000fe400018f0eff */
[CC--:B------:R-:W-:Y:S02]  /*3a710*/  LEA R52, P2, R0.reuse, R2.reuse, 0x1 ;  /* 0x0000000200347211 */ /* 0x0c0fe400078408ff */
[----:B------:R-:W-:Y:S01]  /*3a720*/  LEA R250, P3, R249, R2, 0x1 ;  /* 0x00000002f9fa7211 */ /* 0x000fe200078608ff */
[----:B------:R-:W-:Y:S01]  /*3a730*/  VIADD R2, R3, 0x7b ;  /* 0x0000007b03027836 */ /* 0x000fe20000000000 */
[----:B------:R-:W-:-:S02]  /*3a740*/  LEA.HI.X.SX32 R53, R0, R248, 0x1, P2 ;  /* 0x000000f800357211 */ /* 0x000fc400010f0eff */
[----:B------:R-:W-:Y:S02]  /*3a750*/  ISETP.LT.AND P2, PT, R251, UR4, !P0 ;  /* 0x00000004fb007c0c */ /* 0x000fe4000c741270 */
[----:B------:R-:W-:Y:S01]  /*3a760*/  ISETP.LT.AND P4, PT, R2, UR5, !P0 ;  /* 0x0000000502007c0c */ /* 0x000fe2000c781270 */
[----:B--2---:R0:W-:Y:S01]  /*3a770*/  @P5 STG.E.U16 desc[UR56][R48.64], R29 ;  /* 0x0000001d30005986 */ /* 0x0041e2000c101538 */
[----:B------:R-:W-:Y:S01]  /*3a780*/  LEA.HI.X.SX32 R251, R249, R248, 0x1, P3 ;  /* 0x000000f8f9fb7211 */ /* 0x000fe200018f0eff */
[----:B------:R-:W-:Y:S01]  /*3a790*/  IMAD.MOV.U32 R248, RZ, RZ, R26 ;  /* 0x000000fffff87224 */ /* 0x000fe200078e001a */
[----:B------:R-:W-:Y:S01]  /*3a7a0*/  PRMT R2, R29, 0x7632, R2 ;  /* 0x000076321d027816 */ /* 0x000fe20000000002 */
[----:B------:R-:W-:Y:S01]  /*3a7b0*/  IMAD.MOV.U32 R249, RZ, RZ, R27 ;  /* 0x000000fffff97224 */ /* 0x000fe200078e001b */
[----:B------:R-:W-:Y:S01]  /*3a7c0*/  ULDC UR4, c[0x0][0x22c] ;  /* 0x00008b0000047ab9 */ /* 0x000fe20000000800 */
[C---:B------:R-:W-:Y:S01]  /*3a7d0*/  VIADD R0, R3.reuse, 0x7a ;  /* 0x0000007a03007836 */ /* 0x040fe20000000000 */
[----:B------:R-:W-:Y:S01]  /*3a7e0*/  ULDC UR5, c[0x0][0x22c] ;  /* 0x00008b0000057ab9 */ /* 0x000fe20000000800 */
[----:B0-----:R-:W2:Y:S04]  /*3a7f0*/  LDL.LU.64 R48, [R1+0xb58] ;  /* 0x000b580001307983 */ /* 0x001ea80000300a00 */
[----:B------:R-:W2:Y:S04]  /*3a800*/  LDL.LU.64 R26, [R1+0xb50] ;  /* 0x000b5000011a7983 */ /* 0x000ea80000300a00 */
[----:B------:R-:W2:Y:S04]  /*3a810*/  LDL.LU R28, [R1+0x338] ;  /* 0x00033800011c7983 */ /* 0x000ea80000300800 */
[----:B------:R0:W-:Y:S04]  /*3a820*/  @P6 STG.E.U16 desc[UR56][R30.64], R2 ;  /* 0x000000021e006986 */ /* 0x0001e8000c101538 */
[----:B---3--:R1:W-:Y:S04]  /*3a830*/  @P1 STG.E.U16 desc[UR56][R56.64], R51 ;  /* 0x0000003338001986 */ /* 0x0083e8000c101538 */
[----:B0-----:R-:W3:Y:S04]  /*3a840*/  LDL.LU.64 R30, [R1+0xb48] ;  /* 0x000b4800011e7983 */ /* 0x001ee80000300a00 */
[----:B-1----:R-:W3:Y:S04]  /*3a850*/  LDL.LU.64 R56, [R1+0xb40] ;  /* 0x000b400001387983 */ /* 0x002ee80000300a00 */
[----:B------:R-:W3:Y:S01]  /*3a860*/  LDL.LU R29, [R1+0x33c] ;  /* 0x00033c00011d7983 */ /* 0x000ee20000300800 */
[----:B------:R-:W-:Y:S01]  /*3a870*/  ISETP.LT.AND P3, PT, R0, UR4, !P0 ;  /* 0x0000000400007c0c */ /* 0x000fe2000c761270 */
[----:B------:R-:W-:Y:S01]  /*3a880*/  VIADD R0, R3, 0x7c ;  /* 0x0000007c03007836 */ /* 0x000fe20000000000 */
[----:B------:R-:W-:-:S04]  /*3a890*/  ULDC UR4, c[0x0][0x22c] ;  /* 0x00008b0000047ab9 */ /* 0x000fc80000000800 */
[----:B------:R-:W-:Y:S01]  /*3a8a0*/  ISETP.LT.AND P5, PT, R0, UR4, !P0 ;  /* 0x0000000400007c0c */ /* 0x000fe2000c7a1270 */
[----:B------:R-:W-:Y:S01]  /*3a8b0*/  VIADD R0, R3, 0x7d ;  /* 0x0000007d03007836 */ /* 0x000fe20000000000 */
[----:B------:R-:W-:Y:S01]  /*3a8c0*/  ULDC UR4, c[0x0][0x22c] ;  /* 0x00008b0000047ab9 */ /* 0x000fe20000000800 */
[----:B------:R-:W-:Y:S02]  /*3a8d0*/  PRMT R2, R51, 0x7632, R2 ;  /* 0x0000763233027816 */ /* 0x000fe40000000002 */
[----:B------:R-:W3:Y:S01]  /*3a8e0*/  LDL.LU R51, [R1+0x1400] ;  /* 0x0014000001337983 */ /* 0x000ee20000300800 */
[----:B------:R-:W-:Y:S01]  /*3a8f0*/  ISETP.LT.AND P6, PT, R0, UR4, !P0 ;  /* 0x0000000400007c0c */ /* 0x000fe2000c7c1270 */
[C---:B------:R-:W-:Y:S01]  /*3a900*/  VIADD R0, R3.reuse, 0x7e ;  /* 0x0000007e03007836 */ /* 0x040fe20000000000 */
[----:B------:R-:W-:Y:S01]  /*3a910*/  ULDC UR4, c[0x0][0x22c] ;  /* 0x00008b0000047ab9 */ /* 0x000fe20000000800 */
[----:B------:R0:W-:Y:S03]  /*3a920*/  @P2 STG.E.U16 desc[UR56][R248.64], R2 ;  /* 0x00000002f8002986 */ /* 0x0001e6000c101538 */
[----:B------:R-:W-:Y:S01]  /*3a930*/  ISETP.LT.AND P1, PT, R0, UR4, !P0 ;  /* 0x0000000400007c0c */ /* 0x000fe2000c721270 */
[----:B----4-:R1:W-:Y:S01]  /*3a940*/  @P3 STG.E.U16 desc[UR56][R58.64], R252 ;  /* 0x000000fc3a003986 */ /* 0x0103e2000c101538 */
[----:B0-----:R-:W-:Y:S01]  /*3a950*/  PRMT R2, R252, 0x7632, R2 ;  /* 0x00007632fc027816 */ /* 0x001fe20000000002 */
[----:B------:R-:W-:Y:S01]  /*3a960*/  VIADD R0, R3, 0x7f ;  /* 0x0000007f03007836 */ /* 0x000fe20000000000 */
[----:B------:R-:W-:Y:S01]  /*3a970*/  ULDC UR4, c[0x0][0x22c] ;  /* 0x00008b0000047ab9 */ /* 0x000fe20000000800 */
[----:B-1----:R-:W4:Y:S04]  /*3a980*/  LDL.LU.64 R58, [R1+0xb30] ;  /* 0x000b3000013a7983 */ /* 0x002f280000300a00 */
[----:B------:R-:W4:Y:S04]  /*3a990*/  LDL.LU.64 R248, [R1+0xb28] ;  /* 0x000b280001f87983 */ /* 0x000f280000300a00 */
[----:B--2---:R0:W-:Y:S04]  /*3a9a0*/  @P4 STG.E.U16 desc[UR56][R48.64], R2 ;  /* 0x0000000230004986 */ /* 0x0041e8000c101538 */
[----:B------:R1:W-:Y:S01]  /*3a9b0*/  @P5 STG.E.U16 desc[UR56][R26.64], R28 ;  /* 0x0000001c1a005986 */ /* 0x0003e2000c101538 */
[----:B0-----:R-:W-:-:S03]  /*3a9c0*/  PRMT R2, R28, 0x7632, R2 ;  /* 0x000076321c027816 */ /* 0x001fc60000000002 */
[----:B------:R-:W2:Y:S04]  /*3a9d0*/  LDL.LU.64 R48, [R1+0x13f8] ;  /* 0x0013f80001307983 */ /* 0x000ea80000300a00 */
[----:B-1----:R-:W2:Y:S04]  /*3a9e0*/  LDL.LU.64 R26, [R1+0xb18] ;  /* 0x000b1800011a7983 */ /* 0x002ea80000300a00 */
[----:B---3--:R0:W-:Y:S04]  /*3a9f0*/  @P6 STG.E.U16 desc[UR56][R30.64], R2 ;  /* 0x000000021e006986 */ /* 0x0081e8000c101538 */
[----:B------:R1:W-:Y:S04]  /*3aa00*/  @P1 STG.E.U16 desc[UR56][R56.64], R29 ;  /* 0x0000001d38001986 */ /* 0x0003e8000c101538 */
[----:B0-----:R-:W3:Y:S04]  /*3aa10*/  LDL.LU.64 R30, [R1+0xb10] ;  /* 0x000b1000011e7983 */ /* 0x001ee80000300a00 */
[----:B-1----:R-:W4:Y:S01]  /*3aa20*/  LDL.LU.64 R56, [R1+0x13f0] ;  /* 0x0013f00001387983 */ /* 0x002f220000300a00 */
[----:B------:R-:W-:-:S02]  /*3aa30*/  ISETP.LT.AND P2, PT, R0, UR4, !P0 ;  /* 0x0000000400007c0c */ /* 0x000fc4000c741270 */
[----:B------:R-:W-:Y:S01]  /*3aa40*/  PRMT R2, R29, 0x7632, R2 ;  /* 0x000076321d027816 */ /* 0x000fe20000000002 */
[----:B------:R-:W-:Y:S01]  /*3aa50*/  VIADD R0, R3, 0x80 ;  /* 0x0000008003007836 */ /* 0x000fe20000000000 */
[----:B------:R-:W3:Y:S01]  /*3aa60*/  LDL.LU.64 R28, [R1+0xb08] ;  /* 0x000b0800011c7983 */ /* 0x000ee20000300a00 */
[----:B------:R-:W-:-:S03]  /*3aa70*/  ULDC UR4, c[0x0][0x22c] ;  /* 0x00008b0000047ab9 */ /* 0x000fc60000000800 */
[----:B------:R-:W-:-:S05]  /*3aa80*/  ISETP.LT.AND P3, PT, R0, UR4, !P0 ;  /* 0x0000000400007c0c */ /* 0x000fca000c761270 */
[----:B----4-:R0:W-:Y:S01]  /*3aa90*/  @P2 STG.E.U16 desc[UR56][R56.64], R2 ;  /* 0x0000000238002986 */ /* 0x0101e2000c101538 */
[C---:B------:R-:W-:Y:S01]  /*3aaa0*/  VIADD R0, R3.reuse, 0x81 ;  /* 0x0000008103007836 */ /* 0x040fe20000000000 */
[----:B------:R-:W-:Y:S02]  /*3aab0*/  ULDC UR4, c[0x0][0x22c] ;  /* 0x00008b0000047ab9 */ /* 0x000fe40000000800 */
[----:B0-----:R-:W4:Y:S02]  /*3aac0*/  LDL.LU.64 R56, [R1+0x13e8] ;  /* 0x0013e80001387983 */ /* 0x001f240000300a00 */
[----:B------:R-:W-:Y:S01]  /*3aad0*/  ISETP.LT.AND P4, PT, R0, UR4, !P0 ;  /* 0x0000000400007c0c */ /* 0x000fe2000c781270 */
[----:B------:R-:W-:Y:S01]  /*3aae0*/  VIADD R0, R3, 0x82 ;  /* 0x0000008203007836 */ /* 0x000fe20000000000 */
[----:B------:R-:W-:-:S04]  /*3aaf0*/  ULDC UR4, c[0x0][0x22c] ;  /* 0x00008b0000047ab9 */ /* 0x000fc80000000800 */
[----:B------:R-:W-:Y:S01]  /*3ab00*/  ISETP.LT.AND P5, PT, R0, UR4, !P0 ;  /* 0x0000000400007c0c */ /* 0x000fe2000c7a1270 */
[----:B----4-:R0:W-:Y:S01]  /*3ab10*/  @P3 STG.E.U16 desc[UR56][R58.64], R56 ;  /* 0x000000383a003986 */ /* 0x0101e2000c101538 */
[----:B------:R-:W-:Y:S01]  /*3ab20*/  VIADD R0, R3, 0x83 ;  /* 0x0000008303007836 */ /* 0x000fe20000000000 */
[----:B------:R-:W-:Y:S02]  /*3ab30*/  ULDC UR4, c[0x0][0x22c] ;  /* 0x00008b0000047ab9 */ /* 0x000fe40000000800 */
[----:B0-----:R-:W4:Y:S01]  /*3ab40*/  LDL.LU.64 R58, [R1+0x13e0] ;  /* 0x0013e000013a7983 */ /* 0x001f220000300a00 */
[----:B------:R-:W-:-:S05]  /*3ab50*/  PRMT R56, R56, 0x7632, R56 ;  /* 0x0000763238387816 */ /* 0x000fca0000000038 */
[----:B------:R0:W-:Y:S04]  /*3ab60*/  @P4 STG.E.U16 desc[UR56][R248.64], R56 ;  /* 0x00000038f8004986 */ /* 0x0001e8000c101538 */
[----:B0-----:R-:W3:Y:S01]  /*3ab70*/  LDL.LU.64 R248, [R1+0xaf0] ;  /* 0x000af00001f87983 */ /* 0x001ee20000300a00 */
[----:B------:R-:W-:Y:S01]  /*3ab80*/  ISETP.LT.AND P6, PT, R0, UR4, !P0 ;  /* 0x0000000400007c0c */ /* 0x000fe2000c7c1270 */
[C---:B------:R-:W-:Y:S01]  /*3ab90*/  VIADD R0, R3.reuse, 0x84 ;  /* 0x0000008403007836 */ /* 0x040fe20000000000 */
[----:B------:R-:W-:Y:S01]  /*3aba0*/  ULDC UR4, c[0x0][0x22c] ;  /* 0x00008b0000047ab9 */ /* 0x000fe20000000800 */
[----:B----4-:R0:W-:Y:S04]  /*3abb0*/  @P5 STG.E.U16 desc[UR56][R58.64], R57 ;  /* 0x000000393a005986 */ /* 0x0101e8000c101538 */
[----:B0-----:R-:W3:Y:S01]  /*3abc0*/  LDL.LU.64 R58, [R1+0x13d8] ;  /* 0x0013d800013a7983 */ /* 0x001ee20000300a00 */
[----:B------:R-:W-:Y:S01]  /*3abd0*/  ISETP.LT.AND P1, PT, R0, UR4, !P0 ;  /* 0x0000000400007c0c */ /* 0x000fe2000c721270 */
[----:B------:R-:W-:Y:S01]  /*3abe0*/  VIADD R0, R3, 0x85 ;  /* 0x0000008503007836 */ /* 0x000fe20000000000 */
[----:B------:R-:W-:-:S04]  /*3abf0*/  ULDC UR4, c[0x0][0x22c] ;  /* 0x00008b0000047ab9 */ /* 0x000fc80000000800 */
[----:B------:R-:W-:Y:S01]  /*3ac00*/  ISETP.LT.AND P2, PT, R0, UR4, !P0 ;  /* 0x0000000400007c0c */ /* 0x000fe2000c741270 */
[----:B------:R-:W-:Y:S01]  /*3ac10*/  VIADD R0, R3, 0x86 ;  /* 0x0000008603007836 */ /* 0x000fe20000000000 */
[----:B------:R-:W-:Y:S01]  /*3ac20*/  ULDC UR4, c[0x0][0x22c] ;  /* 0x00008b0000047ab9 */ /* 0x000fe20000000800 */
[----:B------:R-:W-:-:S03]  /*3ac30*/  PRMT R57, R57, 0x7632, R57 ;  /* 0x0000763239397816 */ /* 0x000fc60000000039 */
[----:B------:R-:W-:Y:S02]  /*3ac40*/  ISETP.LT.AND P3, PT, R0, UR4, !P0 ;  /* 0x0000000400007c0c */ /* 0x000fe4000c761270 */
[----:B--2---:R0:W-:Y:S01]  /*3ac50*/  @P6 STG.E.U16 desc[UR56][R26.64], R57 ;  /* 0x000000391a006986 */ /* 0x0041e2000c101538 */
[----:B------:R-:W-:Y:S01]  /*3ac60*/  VIADD R0, R3, 0x87 ;  /* 0x0000008703007836 */ /* 0x000fe20000000000 */
[----:B------:R-:W-:Y:S02]  /*3ac70*/  ULDC UR4, c[0x0][0x22c] ;  /* 0x00008b0000047ab9 */ /* 0x000fe40000000800 */
[----:B0-----:R-:W2:Y:S04]  /*3ac80*/  LDL.LU.64 R56, [R1+0xaf8] ;  /* 0x000af80001387983 */ /* 0x001ea80000300a00 */
[----:B------:R-:W4:Y:S04]  /*3ac90*/  LDL.LU.64 R26, [R1+0xae0] ;  /* 0x000ae000011a7983 */ /* 0x000f280000300a00 */
[----:B---3--:R0:W-:Y:S02]  /*3aca0*/  @P1 STG.E.U16 desc[UR56][R30.64], R58 ;  /* 0x0000003a1e001986 */ /* 0x0081e4000c101538 */
[----:B0-----:R-:W-:-:S02]  /*3acb0*/  PRMT R58, R58, 0x7632, R58 ;  /* 0x000076323a3a7816 */ /* 0x001fc4000000003a */
[----:B------:R-:W3:Y:S04]  /*3acc0*/  LDL.LU.64 R30, [R1+0xad8] ;  /* 0x000ad800011e7983 */ /* 0x000ee80000300a00 */
[----:B------:R0:W-:Y:S04]  /*3acd0*/  @P2 STG.E.U16 desc[UR56][R28.64], R58 ;  /* 0x0000003a1c002986 */ /* 0x0001e8000c101538 */
[----:B------:R1:W-:Y:S04]  /*3ace0*/  @P3 STG.E.U16 desc[UR56][R48.64], R59 ;  /* 0x0000003b30003986 */ /* 0x0003e8000c101538 */
[----:B0-----:R-:W3:Y:S04]  /*3acf0*/  LDL.LU.64 R28, [R1+0xad0] ;  /* 0x000ad000011c7983 */ /* 0x001ee80000300a00 */
[----:B-1----:R-:W4:Y:S01]  /*3ad00*/  LDL.LU.64 R48, [R1+0x13d0] ;  /* 0x0013d00001307983 */ /* 0x002f220000300a00 */
[----:B------:R-:W-:Y:S01]  /*3ad10*/  ISETP.LT.AND P4, PT, R0, UR4, !P0 ;  /* 0x0000000400007c0c */ /* 0x000fe2000c781270 */
[----:B------:R-:W-:Y:S01]  /*3ad20*/  VIADD R0, R3, 0x88 ;  /* 0x0000008803007836 */ /* 0x000fe20000000000 */
[----:B------:R-:W-:-:S04]  /*3ad30*/  ULDC UR4, c[0x0][0x22c] ;  /* 0x00008b0000047ab9 */ /* 0x000fc80000000800 */
[----:B------:R-:W-:Y:S01]  /*3ad40*/  ISETP.LT.AND P5, PT, R0, UR4, !P0 ;  /* 0x0000000400007c0c */ /* 0x000fe2000c7a1270 */
[----:B------:R-:W-:Y:S01]  /*3ad50*/  VIADD R0, R3, 0x89 ;  /* 0x0000008903007836 */ /* 0x000fe20000000000 */
[----:B------:R-:W-:Y:S01]  /*3ad60*/  ULDC UR4, c[0x0][0x22c] ;  /* 0x00008b0000047ab9 */ /* 0x000fe20000000800 */
[----:B------:R-:W-:Y:S02]  /*3ad70*/  PRMT R2, R59, 0x7632, R2 ;  /* 0x000076323b027816 */ /* 0x000fe40000000002 */
[----:B------:R-:W3:Y:S01]  /*3ad80*/  LDL.LU.64 R58, [R1+0xac0] ;  /* 0x000ac000013a7983 */ /* 0x000ee20000300a00 */
[----:B------:R-:W-:-:S03]  /*3ad90*/  ISETP.LT.AND P6, PT, R0, UR4, !P0 ;  /* 0x0000000400007c0c */ /* 0x000fc6000c7c1270 */
[----:B--2---:R-:W-:Y:S01]  /*3ada0*/  @P4 STG.E.U16 desc[UR56][R56.64], R2 ;  /* 0x0000000238004986 */ /* 0x004fe2000c101538 */
[----:B------:R-:W-:Y:S01]  /*3adb0*/  VIADD R0, R3, 0x8a ;  /* 0x0000008a03007836 */ /* 0x000fe20000000000 */
[----:B------:R-:W-:Y:S02]  /*3adc0*/  ULDC UR4, c[0x0][0x22c] ;  /* 0x00008b0000047ab9 */ /* 0x000fe40000000800 */
[----:B----4-:R0:W-:Y:S02]  /*3add0*/  @P5 STG.E.U16 desc[UR56][R248.64], R48 ;  /* 0x00000030f8005986 */ /* 0x0101e4000c101538 */
[----:B0-----:R-:W-:-:S05]  /*3ade0*/  PRMT R48, R48, 0x7632, R48 ;  /* 0x0000763230307816 */ /* 0x001fca0000000030 */
[----:B------:R0:W-:Y:S04]  /*3adf0*/  @P6 STG.E.U16 desc[UR56][R50.64], R48 ;  /* 0x0000003032006986 */ /* 0x0001e8000c101538 */
[----:B0-----:R-:W2:Y:S01]  /*3ae00*/  LDL.LU.64 R50, [R1+0x13c8] ;  /* 0x0013c80001327983 */ /* 0x001ea20000300a00 */
[----:B------:R-:W-:Y:S01]  /*3ae10*/  ISETP.LT.AND P1, PT, R0, UR4, !P0 ;  /* 0x0000000400007c0c */ /* 0x000fe2000c721270 */
[C---:B------:R-:W-:Y:S01]  /*3ae20*/  VIADD R0, R3.reuse, 0x8b ;  /* 0x0000008b03007836 */ /* 0x040fe20000000000 */
[----:B------:R-:W-:Y:S01]  /*3ae30*/  ULDC UR4, c[0x0][0x22c] ;  /* 0x00008b0000047ab9 */ /* 0x000fe20000000800 */
[----:B------:R-:W4:Y:S03]  /*3ae40*/  LDL.LU.64 R56, [R1+0xab8] ;  /* 0x000ab80001387983 */ /* 0x000f260000300a00 */
[----:B------:R-:W-:Y:S01]  /*3ae50*/  ISETP.LT.AND P2, PT, R0, UR4, !P0 ;  /* 0x0000000400007c0c */ /* 0x000fe2000c741270 */
[C---:B------:R-:W-:Y:S01]  /*3ae60*/  VIADD R0, R3.reuse, 0x8c ;  /* 0x0000008c03007836 */ /* 0x040fe20000000000 */
[----:B------:R-:W-:Y:S01]  /*3ae70*/  ULDC UR4, c[0x0][0x22c] ;  /* 0x00008b0000047ab9 */ /* 0x000fe20000000800 */
[----:B------:R-:W4:Y:S03]  /*3ae80*/  LDL.LU.64 R248, [R1+0xab0] ;  /* 0x000ab00001f87983 */ /* 0x000f260000300a00 */
[----:B------:R-:W-:Y:S01]  /*3ae90*/  ISETP.LT.AND P3, PT, R0, UR4, !P0 ;  /* 0x0000000400007c0c */ /* 0x000fe2000c761270 */
[----:B------:R-:W-:Y:S01]  /*3aea0*/  VIADD R0, R3, 0x8d ;  /* 0x0000008d03007836 */ /* 0x000fe20000000000 */
[----:B------:R-:W-:Y:S01]  /*3aeb0*/  ULDC UR4, c[0x0][0x22c] ;  /* 0x00008b0000047ab9 */ /* 0x000fe20000000800 */
[----:B------:R0:W-:Y:S03]  /*3aec0*/  @P1 STG.E.U16 desc[UR56][R26.64], R49 ;  /* 0x000000311a001986 */ /* 0x0001e6000c101538 */
[----:B------:R-:W-:-:S02]  /*3aed0*/  ISETP.LT.AND P4, PT, R0, UR4, !P0 ;  /* 0x0000000400007c0c */ /* 0x000fc4000c781270 */
[----:B0-----:R-:W-:Y:S01]  /*3aee0*/  PRMT R49, R49, 0x7632, R49 ;  /* 0x0000763231317816 */ /* 0x001fe20000000031 */
[----:B------:R-:W4:Y:S01]  /*3aef0*/  LDL.LU.64 R26, [R1+0xaa0] ;  /* 0x000aa000011a7983 */ /* 0x000f220000300a00 */
[----:B------:R-:W-:Y:S01]  /*3af00*/  VIADD R0, R3, 0x8e ;  /* 0x0000008e03007836 */ /* 0x000fe20000000000 */
[----:B------:R-:W-:Y:S02]  /*3af10*/  ULDC UR4, c[0x0][0x22c] ;  /* 0x00008b0000047ab9 */ /* 0x000fe40000000800 */
[----:B---3--:R-:W-:Y:S04]  /*3af20*/  @P2 STG.E.U16 desc[UR56][R30.64], R49 ;  /* 0x000000311e002986 */ /* 0x008fe8000c101538 */
[----:B--2---:R0:W-:Y:S02]  /*3af30*/  @P3 STG.E.U16 desc[UR56][R28.64], R50 ;  /* 0x000000321c003986 */ /* 0x0041e4000c101538 */
[----:B0-----:R-:W-:-:S05]  /*3af40*/  PRMT R50, R50, 0x7632, R50 ;  /* 0x0000763232327816 */ /* 0x001fca0000000032 */
[----:B------:R0:W-:Y:S04]  /*3af50*/  @P4 STG.E.U16 desc[UR56][R44.64], R50 ;  /* 0x000000322c004986 */ /* 0x0001e8000c101538 */
[----:B0-----:R-:W2:Y:S01]  /*3af60*/  LDL.LU.64 R44, [R1+0x13c0] ;  /* 0x0013c000012c7983 */ /* 0x001ea20000300a00 */
[----:B------:R-:W-:Y:S01]  /*3af70*/  ISETP.LT.AND P5, PT, R0, UR4, !P0 ;  /* 0x0000000400007c0c */ /* 0x000fe2000c7a1270 */
[----:B------:R-:W-:Y:S01]  /*3af80*/  VIADD R0, R3, 0x8f ;  /* 0x0000008f03007836 */ /* 0x000fe20000000000 */
[----:B------:R-:W-:Y:S01]  /*3af90*/  ULDC UR4, c[0x0][0x22c] ;  /* 0x00008b0000047ab9 */ /* 0x000fe20000000800 */
[----:B------:R-:W-:Y:S01]  /*3afa0*/  PRMT R2, R51, 0x7632, R2 ;  /* 0x0000763233027816 */ /* 0x000fe20000000002 */
[----:B------:R-:W3:Y:S02]  /*3afb0*/  LDL.LU.64 R30, [R1+0xa98] ;  /* 0x000a9800011e7983 */ /* 0x000ee40000300a00 */
[----:B------:R-:W-:Y:S01]  /*3afc0*/  ISETP.LT.AND P6, PT, R0, UR4, !P0 ;  /* 0x0000000400007c0c */ /* 0x000fe2000c7c1270 */
[C---:B------:R-:W-:Y:S01]  /*3afd0*/  VIADD R0, R3.reuse, 0x90 ;  /* 0x0000009003007836 */ /* 0x040fe20000000000 */
[----:B------:R-:W-:Y:S01]  /*3afe0*/  ULDC UR4, c[0x0][0x22c] ;  /* 0x00008b0000047ab9 */ /* 0x000fe20000000800 */
[----:B------:R-:W3:Y:S03]  /*3aff0*/  LDL.LU.64 R28, [R1+0xa88] ;  /* 0x000a8800011c7983 */ /* 0x000ee60000300a00 */
[----:B------:R-:W-:Y:S01]  /*3b000*/  ISETP.LT.AND P1, PT, R0, UR4, !P0 ;  /* 0x0000000400007c0c */ /* 0x000fe2000c721270 */
[----:B------:R-:W-:Y:S01]  /*3b010*/  VIADD R0, R3, 0x91 ;  /* 0x0000009103007836 */ /* 0x000fe20000000000 */
[----:B------:R-:W-:-:S04]  /*3b020*/  ULDC UR4, c[0x0][0x22c] ;  /* 0x00008b0000047ab9 */ /* 0x000fc80000000800 */
[----:B------:R-:W-:Y:S01]  /*3b030*/  ISETP.LT.AND P2, PT, R0, UR4, !P0 ;  /* 0x0000000400007c0c */ /* 0x000fe2000c741270 */
[----:B------:R0:W-:Y:S01]  /*3b040*/  @P5 STG.E.U16 desc[UR56][R58.64], R51 ;  /* 0x000000333a005986 */ /* 0x0001e2000c101538 */
[----:B------:R-:W-:Y:S01]  /*3b050*/  VIADD R0, R3, 0x92 ;  /* 0x0000009203007836 */ /* 0x000fe20000000000 */
[----:B------:R-:W-:Y:S02]  /*3b060*/  ULDC UR4, c[0x0][0x22c] ;  /* 0x00008b0000047ab9 */ /* 0x000fe40000000800 */
[----:B----4-:R-:W-:Y:S04]  /*3b070*/  @P6 STG.E.U16 desc[UR56][R56.64], R2 ;  /* 0x0000000238006986 */ /* 0x010fe8000c101538 */
[----:B0-----:R-:W4:Y:S04]  /*3b080*/  LDL.LU.64 R58, [R1+0xa78] ;  /* 0x000a7800013a7983 */ /* 0x001f280000300a00 */
[----:B--2---:R0:W-:Y:S02]  /*3b090*/  @P1 STG.E.U16 desc[UR56][R248.64], R44 ;  /* 0x0000002cf8001986 */ /* 0x0041e4000c101538 */
        /* <DEDUP_REMOVED lines=17> */
[----:B------:R-:W-:Y:S01]  /*3b1b0*/  VIADD R0, R3, 0x96 ;  /* 0x0000009603007836 */ /* 0x000fe20000000000 */
[----:B------:R-:W-:-:S03]  /*3b1c0*/  ULDC UR4, c[0x0][0x22c] ;  /* 0x00008b0000047ab9 */ /* 0x000fc60000000800 */
[----:B---3--:R0:W-:Y:S04]  /*3b1d0*/  @P4 STG.E.U16 desc[UR56][R30.64], R45 ;  /* 0x0000002d1e004986 */ /* 0x0081e8000c101538 */
[----:B0-----:R-:W3:Y:S04]  /*3b1e0*/  LDL.LU.64 R30, [R1+0xa58] ;  /* 0x000a5800011e7983 */ /* 0x001ee80000300a00 */
        /* <DEDUP_REMOVED lines=17> */
[----:B----4-:R0:W-:Y:S01]  /*3b300*/  @P1 STG.E.U16 desc[UR56][R58.64], R47 ;  /* 0x0000002f3a001986 */ /* 0x0101e2000c101538 */
[----:B------:R-:W-:Y:S01]  /*3b310*/  VIADD R0, R3, 0x9a ;  /* 0x0000009a03007836 */ /* 0x000fe20000000000 */
[----:B------:R-:W-:Y:S02]  /*3b320*/  ULDC UR4, c[0x0][0x22c] ;  /* 0x00008b0000047ab9 */ /* 0x000fe40000000800 */
[----:B------:R-:W-:Y:S04]  /*3b330*/  @P2 STG.E.U16 desc[UR56][R56.64], R2 ;  /* 0x0000000238002986 */ /* 0x000fe8000c101538 */
        /* <DEDUP_REMOVED lines=16> */
[----:B---3--:R0:W-:Y:S03]  /*3b440*/  @P5 STG.E.U16 desc[UR56][R30.64], R41 ;  /* 0x000000291e005986 */ /* 0x0081e6000c101538 */
[----:B------:R-:W-:-:S02]  /*3b450*/  ISETP.LT.AND P2, PT, R0, UR4, !P0 ;  /* 0x0000000400007c0c */ /* 0x000fc4000c741270 */
[----:B0-----:R-:W-:Y:S01]  /*3b460*/  PRMT R41, R41, 0x7632, R41 ;  /* 0x0000763229297816 */ /* 0x001fe20000000029 */
[----:B------:R-:W3:Y:S01]  /*3b470*/  LDL.LU.64 R30, [R1+0xa20] ;  /* 0x000a2000011e7983 */ /* 0x000ee20000300a00 */
[----:B------:R-:W-:Y:S01]  /*3b480*/  VIADD R0, R3, 0x9e ;  /* 0x0000009e03007836 */ /* 0x000fe20000000000 */
[----:B------:R-:W-:Y:S02]  /*3b490*/  ULDC UR4, c[0x0][0x22c] ;  /* 0x00008b0000047ab9 */ /* 0x000fe40000000800 */
[----:B------:R-:W-:Y:S04]  /*3b4a0*/  @P6 STG.E.U16 desc[UR56][R26.64], R41 ;  /* 0x000000291a006986 */ /* 0x000fe8000c101538 */
        /* <DEDUP_REMOVED lines=17> */
[----:B------:R-:W-:Y:S01]  /*3b5c0*/  VIADD R0, R3, 0xa2 ;  /* 0x000000a203007836 */ /* 0x000fe20000000000 */
[----:B------:R-:W-:-:S04]  /*3b5d0*/  ULDC UR4, c[0x0][0x22c] ;  /* 0x00008b0000047ab9 */ /* 0x000fc80000000800 */
[----:B------:R-:W-:Y:S01]  /*3b5e0*/  ISETP.LT.AND P1, PT, R0, UR4, !P0 ;  /* 0x0000000400007c0c */ /* 0x000fe2000c721270 */
[----:B----4-:R0:W-:Y:S01]  /*3b5f0*/  @P3 STG.E.U16 desc[UR56][R58.64], R43 ;  /* 0x0000002b3a003986 */ /* 0x0101e2000c101538 */
[----:B------:R-:W-:Y:S01]  /*3b600*/  VIADD R0, R3, 0xa3 ;  /* 0x000000a303007836 */ /* 0x000fe20000000000 */
[----:B------:R-:W-:Y:S02]  /*3b610*/  ULDC UR4, c[0x0][0x22c] ;  /* 0x00008b0000047ab9 */ /* 0x000fe40000000800 */
[----:B------:R1:W-:Y:S04]  /*3b620*/  @P4 STG.E.U16 desc[UR56][R56.64], R2 ;  /* 0x0000000238004986 */ /* 0x0003e8000c101538 */
[----:B0-----:R-:W4:Y:S04]  /*3b630*/  LDL.LU.64 R58, [R1+0x9f8] ;  /* 0x0009f800013a7983 */ /* 0x001f280000300a00 */
[----:B-1----:R-:W4:Y:S04]  /*3b640*/  LDL.LU.64 R56, [R1+0x9f0] ;  /* 0x0009f00001387983 */ /* 0x002f280000300a00 */
[----:B--2---:R0:W-:Y:S02]  /*3b650*/  @P5 STG.E.U16 desc[UR56][R248.64], R36 ;  /* 0x00000024f8005986 */ /* 0x0041e4000c101538 */
[----:B0-----:R-:W-:-:S05]  /*3b660*/  PRMT R36, R36, 0x7632, R36 ;  /* 0x0000763224247816 */ /* 0x001fca0000000024 */
[----:B---3--:R-:W-:Y:S04]  /*3b670*/  @P6 STG.E.U16 desc[UR56][R30.64], R36 ;  /* 0x000000241e006986 */ /* 0x008fe8000c101538 */
        /* <DEDUP_REMOVED lines=12> */
[----:B------:R-:W-:Y:S01]  /*3b740*/  @P2 STG.E.U16 desc[UR56][R26.64], R37 ;  /* 0x000000251a002986 */ /* 0x000fe2000c101538 */
[----:B------:R-:W-:Y:S01]  /*3b750*/  VIADD R0, R3, 0xa6 ;  /* 0x000000a603007836 */ /* 0x000fe20000000000 */
[----:B------:R-:W-:-:S04]  /*3b760*/  ULDC UR4, c[0x0][0x22c] ;  /* 0x00008b0000047ab9 */ /* 0x000fc80000000800 */
[----:B------:R-:W-:Y:S01]  /*3b770*/  ISETP.LT.AND P5, PT, R0, UR4, !P0 ;  /* 0x0000000400007c0c */ /* 0x000fe2000c7a1270 */
[----:B------:R-:W-:Y:S01]  /*3b780*/  VIADD R0, R3, 0xa7 ;  /* 0x000000a703007836 */ /* 0x000fe20000000000 */
[----:B------:R-:W-:Y:S01]  /*3b790*/  ULDC UR4, c[0x0][0x22c] ;  /* 0x00008b0000047ab9 */ /* 0x000fe20000000800 */
[----:B--2---:R0:W-:Y:S02]  /*3b7a0*/  @P3 STG.E.U16 desc[UR56][R28.64], R38 ;  /* 0x000000261c003986 */ /* 0x0041e4000c101538 */
[----:B0-----:R-:W-:-:S05]  /*3b7b0*/  PRMT R38, R38, 0x7632, R38 ;  /* 0x0000763226267816 */ /* 0x001fca0000000026 */
[----:B------:R0:W-:Y:S04]  /*3b7c0*/  @P4 STG.E.U16 desc[UR56][R32.64], R38 ;  /* 0x0000002620004986 */ /* 0x0001e8000c101538 */
[----:B0-----:R-:W3:Y:S01]  /*3b7d0*/  LDL.LU.64 R32, [R1+0x1390] ;  /* 0x0013900001207983 */ /* 0x001ee20000300a00 */
[----:B------:R-:W-:Y:S01]  /*3b7e0*/  ISETP.LT.AND P6, PT, R0, UR4, !P0 ;  /* 0x0000000400007c0c */ /* 0x000fe2000c7c1270 */
[----:B------:R-:W-:Y:S01]  /*3b7f0*/  VIADD R0, R3, 0xa8 ;  /* 0x000000a803007836 */ /* 0x000fe20000000000 */
[----:B------:R-:W-:Y:S01]  /*3b800*/  ULDC UR4, c[0x0][0x22c] ;  /* 0x00008b0000047ab9 */ /* 0x000fe20000000800 */
[----:B------:R-:W-:Y:S01]  /*3b810*/  PRMT R2, R39, 0x7632, R2 ;  /* 0x0000763227027816 */ /* 0x000fe20000000002 */
[----:B----4-:R0:W-:Y:S02]  /*3b820*/  @P5 STG.E.U16 desc[UR56][R58.64], R39 ;  /* 0x000000273a005986 */ /* 0x0101e4000c101538 */
[----:B------:R-:W-:Y:S01]  /*3b830*/  ISETP.LT.AND P1, PT, R0, UR4, !P0 ;  /* 0x0000000400007c0c */ /* 0x000fe2000c721270 */
[C---:B------:R-:W-:Y:S01]  /*3b840*/  VIADD R0, R3.reuse, 0xa9 ;  /* 0x000000a903007836 */ /* 0x040fe20000000000 */
[----:B------:R-:W-:Y:S01]  /*3b850*/  ULDC UR4, c[0x0][0x22c] ;  /* 0x00008b0000047ab9 */ /* 0x000fe20000000800 */
[----:B------:R-:W2:Y:S03]  /*3b860*/  LDL.LU.64 R26, [R1+0x9d0] ;  /* 0x0009d000011a7983 */ /* 0x000ea60000300a00 */
[----:B------:R-:W-:Y:S01]  /*3b870*/  ISETP.LT.AND P2, PT, R0, UR4, !P0 ;  /* 0x0000000400007c0c */ /* 0x000fe2000c741270 */
[C---:B------:R-:W-:Y:S01]  /*3b880*/  VIADD R0, R3.reuse, 0xaa ;  /* 0x000000aa03007836 */ /* 0x040fe20000000000 */
[----:B------:R-:W-:Y:S01]  /*3b890*/  ULDC UR4, c[0x0][0x22c] ;  /* 0x00008b0000047ab9 */ /* 0x000fe20000000800 */
[----:B------:R1:W-:Y:S03]  /*3b8a0*/  @P6 STG.E.U16 desc[UR56][R56.64], R2 ;  /* 0x0000000238006986 */ /* 0x0003e6000c101538 */
[----:B------:R-:W-:Y:S01]  /*3b8b0*/  ISETP.LT.AND P3, PT, R0, UR4, !P0 ;  /* 0x0000000400007c0c */ /* 0x000fe2000c761270 */
[----:B------:R-:W4:Y:S04]  /*3b8c0*/  LDL.LU.64 R28, [R1+0x9c8] ;  /* 0x0009c800011c7983 */ /* 0x000f280000300a00 */
[----:B---3--:R3:W-:Y:S01]  /*3b8d0*/  @P1 STG.E.U16 desc[UR56][R248.64], R32 ;  /* 0x00000020f8001986 */ /* 0x0087e2000c101538 */
[----:B------:R-:W-:Y:S01]  /*3b8e0*/  VIADD R0, R3, 0xab ;  /* 0x000000ab03007836 */ /* 0x000fe20000000000 */
[----:B------:R-:W-:-:S02]  /*3b8f0*/  ULDC UR4, c[0x0][0x22c] ;  /* 0x00008b0000047ab9 */ /* 0x000fc40000000800 */
[----:B0-----:R-:W4:Y:S04]  /*3b900*/  LDL.LU.64 R58, [R1+0x9c0] ;  /* 0x0009c000013a7983 */ /* 0x001f280000300a00 */
[----:B-1----:R-:W4:Y:S01]  /*3b910*/  LDL.LU.64 R56, [R1+0x9b0] ;  /* 0x0009b00001387983 */ /* 0x002f220000300a00 */
[----:B---3--:R-:W-:-:S05]  /*3b920*/  PRMT R32, R32, 0x7632, R32 ;  /* 0x0000763220207816 */ /* 0x008fca0000000020 */
[----:B------:R-:W-:Y:S04]  /*3b930*/  @P2 STG.E.U16 desc[UR56][R30.64], R32 ;  /* 0x000000201e002986 */ /* 0x000fe8000c101538 */
[----:B------:R0:W-:Y:S04]  /*3b940*/  @P3 STG.E.U16 desc[UR56][R34.64], R33 ;  /* 0x0000002122003986 */ /* 0x0001e8000c101538 */
[----:B0-----:R-:W4:Y:S01]  /*3b950*/  LDL.LU.64 R34, [R1+0x1388] ;  /* 0x0013880001227983 */ /* 0x001f220000300a00 */
[----:B------:R-:W-:Y:S01]  /*3b960*/  ISETP.LT.AND P4, PT, R0, UR4, !P0 ;  /* 0x0000000400007c0c */ /* 0x000fe2000c781270 */
[----:B------:R-:W-:Y:S01]  /*3b970*/  VIADD R0, R3, 0xac ;  /* 0x000000ac03007836 */ /* 0x000fe20000000000 */
[----:B------:R-:W-:Y:S01]  /*3b980*/  ULDC UR4, c[0x0][0x22c] ;  /* 0x00008b0000047ab9 */ /* 0x000fe20000000800 */
[----:B------:R-:W-:Y:S01]  /*3b990*/  PRMT R33, R33, 0x7632, R33 ;  /* 0x0000763221217816 */ /* 0x000fe20000000021 */
[----:B------:R-:W3:Y:S02]  /*3b9a0*/  LDL.LU.64 R30, [R1+0x9a8] ;  /* 0x0009a800011e7983 */ /* 0x000ee40000300a00 */
[----:B------:R-:W-:-:S02]  /*3b9b0*/  ISETP.LT.AND P5, PT, R0, UR4, !P0 ;  /* 0x0000000400007c0c */ /* 0x000fc4000c7a1270 */
[----:B------:R-:W3:Y:S05]  /*3b9c0*/  LDL.LU.64 R248, [R1+0x9a0] ;  /* 0x0009a00001f87983 */ /* 0x000eea0000300a00 */
[----:B--2---:R0:W-:Y:S01]  /*3b9d0*/  @P4 STG.E.U16 desc[UR56][R26.64], R33 ;  /* 0x000000211a004986 */ /* 0x0041e2000c101538 */
[C---:B------:R-:W-:Y:S01]  /*3b9e0*/  VIADD R0, R3.reuse, 0xad ;  /* 0x000000ad03007836 */ /* 0x040fe20000000000 */
[----:B------:R-:W-:Y:S02]  /*3b9f0*/  ULDC UR4, c[0x0][0x22c] ;  /* 0x00008b0000047ab9 */ /* 0x000fe40000000800 */
[----:B0-----:R-:W2:Y:S04]  /*3ba00*/  LDL.LU.64 R26, [R1+0x998] ;  /* 0x00099800011a7983 */ /* 0x001ea80000300a00 */
[----:B----4-:R0:W-:Y:S04]  /*3ba10*/  @P5 STG.E.U16 desc[UR56][R28.64], R34 ;  /* 0x000000221c005986 */ /* 0x0101e8000c101538 */
[----:B0-----:R-:W4:Y:S01]  /*3ba20*/  LDL.LU.64 R28, [R1+0x1380] ;  /* 0x00138000011c7983 */ /* 0x001f220000300a00 */
[----:B------:R-:W-:Y:S01]  /*3ba30*/  ISETP.LT.AND P6, PT, R0, UR4, !P0 ;  /* 0x0000000400007c0c */ /* 0x000fe2000c7c1270 */
[----:B------:R-:W-:Y:S01]  /*3ba40*/  VIADD R0, R3, 0xae ;  /* 0x000000ae03007836 */ /* 0x000fe20000000000 */
[----:B------:R-:W-:-:S04]  /*3ba50*/  ULDC UR4, c[0x0][0x22c] ;  /* 0x00008b0000047ab9 */ /* 0x000fc80000000800 */
[----:B------:R-:W-:Y:S02]  /*3ba60*/  ISETP.LT.AND P1, PT, R0, UR4, !P0 ;  /* 0x0000000400007c0c */ /* 0x000fe4000c721270 */
[----:B------:R-:W-:Y:S01]  /*3ba70*/  PRMT R34, R34, 0x7632, R34 ;  /* 0x0000763222227816 */ /* 0x000fe20000000022 */
[----:B------:R-:W-:Y:S01]  /*3ba80*/  VIADD R0, R3, 0xaf ;  /* 0x000000af03007836 */ /* 0x000fe20000000000 */
[----:B------:R-:W-:-:S03]  /*3ba90*/  ULDC UR4, c[0x0][0x22c] ;  /* 0x00008b0000047ab9 */ /* 0x000fc60000000800 */
[----:B------:R0:W-:Y:S04]  /*3baa0*/  @P6 STG.E.U16 desc[UR56][R58.64], R34 ;  /* 0x000000223a006986 */ /* 0x0001e8000c101538 */
[----:B0-----:R-:W2:Y:S04]  /*3bab0*/  LDL.LU.64 R58, [R1+0x988] ;  /* 0x00098800013a7983 */ /* 0x001ea80000300a00 */
[----:B----4-:R0:W-:Y:S04]  /*3bac0*/  @P1 STG.E.U16 desc[UR56][R28.64], R35 ;  /* 0x000000231c001986 */ /* 0x0101e8000c101538 */
[----:B0-----:R-:W3:Y:S01]  /*3bad0*/  LDL.LU.64 R28, [R1+0x1378] ;  /* 0x00137800011c7983 */ /* 0x001ee20000300a00 */
        /* <DEDUP_REMOVED lines=8> */
[----:B0-----:R-:W4:Y:S04]  /*3bb60*/  LDL.LU.64 R56, [R1+0x980] ;  /* 0x0009800001387983 */ /* 0x001f280000300a00 */
[----:B---3--:R0:W-:Y:S04]  /*3bb70*/  @P3 STG.E.U16 desc[UR56][R30.64], R28 ;  /* 0x0000001c1e003986 */ /* 0x0081e8000c101538 */
        /* <DEDUP_REMOVED lines=9> */
[----:B------:R0:W-:Y:S01]  /*3bc10*/  @P4 STG.E.U16 desc[UR56][R248.64], R28 ;  /* 0x0000001cf8004986 */ /* 0x0001e2000c101538 */
[----:B------:R-:W-:Y:S01]  /*3bc20*/  VIADD R0, R3, 0xb4 ;  /* 0x000000b403007836 */ /* 0x000fe20000000000 */
[----:B------:R-:W-:-:S03]  /*3bc30*/  ULDC UR4, c[0x0][0x22c] ;  /* 0x00008b0000047ab9 */ /* 0x000fc60000000800 */
[----:B--2---:R1:W-:Y:S04]  /*3bc40*/  @P5 STG.E.U16 desc[UR56][R26.64], R29 ;  /* 0x0000001d1a005986 */ /* 0x0043e8000c101538 */
[----:B0-----:R-:W2:Y:S01]  /*3bc50*/  LDL.LU.64 R248, [R1+0x970] ;  /* 0x0009700001f87983 */ /* 0x001ea20000300a00 */
[----:B-1----:R-:W-:-:S03]  /*3bc60*/  PRMT R29, R29, 0x7632, R29 ;  /* 0x000076321d1d7816 */ /* 0x002fc6000000001d */
[----:B------:R-:W2:Y:S04]  /*3bc70*/  LDL.LU.64 R26, [R1+0x968] ;  /* 0x00096800011a7983 */ /* 0x000ea80000300a00 */
[----:B---3--:R0:W-:Y:S04]  /*3bc80*/  @P6 STG.E.U16 desc[UR56][R30.64], R29 ;  /* 0x0000001d1e006986 */ /* 0x0081e8000c101538 */
[----:B0-----:R-:W3:Y:S01]  /*3bc90*/  LDL.LU.64 R30, [R1+0x1368] ;  /* 0x00136800011e7983 */ /* 0x001ee20000300a00 */
[----:B------:R-:W-:Y:S01]  /*3bca0*/  ISETP.LT.AND P1, PT, R0, UR4, !P0 ;  /* 0x0000000400007c0c */ /* 0x000fe2000c721270 */
[C---:B------:R-:W-:Y:S01]  /*3bcb0*/  VIADD R0, R3.reuse, 0xb5 ;  /* 0x000000b503007836 */ /* 0x040fe20000000000 */
[----:B------:R-:W-:Y:S01]  /*3bcc0*/  ULDC UR4, c[0x0][0x22c] ;  /* 0x00008b0000047ab9 */ /* 0x000fe20000000800 */
[----:B------:R-:W2:Y:S03]  /*3bcd0*/  LDL.LU.64 R28, [R1+0x960] ;  /* 0x00096000011c7983 */ /* 0x000ea60000300a00 */
[----:B------:R-:W-:Y:S01]  /*3bce0*/  ISETP.LT.AND P2, PT, R0, UR4, !P0 ;  /* 0x0000000400007c0c */ /* 0x000fe2000c741270 */
[----:B------:R-:W-:Y:S01]  /*3bcf0*/  VIADD R0, R3, 0xb6 ;  /* 0x000000b603007836 */ /* 0x000fe20000000000 */
[----:B------:R-:W-:-:S04]  /*3bd00*/  ULDC UR4, c[0x0][0x22c] ;  /* 0x00008b0000047ab9 */ /* 0x000fc80000000800 */
[----:B------:R-:W-:Y:S01]  /*3bd10*/  ISETP.LT.AND P3, PT, R0, UR4, !P0 ;  /* 0x0000000400007c0c */ /* 0x000fe2000c761270 */
[C---:B------:R-:W-:Y:S01]  /*3bd20*/  VIADD R0, R3.reuse, 0xb7 ;  /* 0x000000b703007836 */ /* 0x040fe20000000000 */
[----:B------:R-:W-:Y:S01]  /*3bd30*/  ULDC UR4, c[0x0][0x22c] ;  /* 0x00008b0000047ab9 */ /* 0x000fe20000000800 */
[----:B---3--:R0:W-:Y:S02]  /*3bd40*/  @P1 STG.E.U16 desc[UR56][R58.64], R30 ;  /* 0x0000001e3a001986 */ /* 0x0081e4000c101538 */
[----:B0-----:R-:W-:Y:S02]  /*3bd50*/  PRMT R30, R30, 0x7632, R30 ;  /* 0x000076321e1e7816 */ /* 0x001fe4000000001e */
[----:B------:R-:W3:Y:S04]  /*3bd60*/  LDL.LU.64 R58, [R1+0x950] ;  /* 0x00095000013a7983 */ /* 0x000ee80000300a00 */
[----:B----4-:R0:W-:Y:S04]  /*3bd70*/  @P2 STG.E.U16 desc[UR56][R56.64], R30 ;  /* 0x0000001e38002986 */ /* 0x0101e8000c101538 */
[----:B------:R1:W-:Y:S04]  /*3bd80*/  @P3 STG.E.U16 desc[UR56][R24.64], R31 ;  /* 0x0000001f18003986 */ /* 0x0003e8000c101538 */
[----:B0-----:R-:W4:Y:S04]  /*3bd90*/  LDL.LU.64 R56, [R1+0x948] ;  /* 0x0009480001387983 */ /* 0x001f280000300a00 */
[----:B-1----:R-:W3:Y:S01]  /*3bda0*/  LDL.LU.64 R24, [R1+0x1360] ;  /* 0x0013600001187983 */ /* 0x002ee20000300a00 */
[----:B------:R-:W-:Y:S01]  /*3bdb0*/  ISETP.LT.AND P4, PT, R0, UR4, !P0 ;  /* 0x0000000400007c0c */ /* 0x000fe2000c781270 */
[----:B------:R-:W-:Y:S01]  /*3bdc0*/  VIADD R0, R3, 0xb8 ;  /* 0x000000b803007836 */ /* 0x000fe20000000000 */
[----:B------:R-:W-:-:S04]  /*3bdd0*/  ULDC UR4, c[0x0][0x22c] ;  /* 0x00008b0000047ab9 */ /* 0x000fc80000000800 */
[----:B------:R-:W-:Y:S02]  /*3bde0*/  ISETP.LT.AND P5, PT, R0, UR4, !P0 ;  /* 0x0000000400007c0c */ /* 0x000fe4000c7a1270 */
[----:B------:R-:W-:Y:S01]  /*3bdf0*/  PRMT R2, R31, 0x7632, R2 ;  /* 0x000076321f027816 */ /* 0x000fe20000000002 */
[----:B------:R-:W-:Y:S01]  /*3be00*/  VIADD R0, R3, 0xb9 ;  /* 0x000000b903007836 */ /* 0x000fe20000000000 */
[----:B------:R-:W-:-:S03]  /*3be10*/  ULDC UR4, c[0x0][0x22c] ;  /* 0x00008b0000047ab9 */ /* 0x000fc60000000800 */
[----:B--2---:R0:W-:Y:S04]  /*3be20*/  @P4 STG.E.U16 desc[UR56][R248.64], R2 ;  /* 0x00000002f8004986 */ /* 0x0041e8000c101538 */
[----:B0-----:R-:W2:Y:S04]  /*3be30*/  LDL.LU.64 R248, [R1+0x940] ;  /* 0x0009400001f87983 */ /* 0x001ea80000300a00 */
[----:B---3--:R0:W-:Y:S04]  /*3be40*/  @P5 STG.E.U16 desc[UR56][R26.64], R24 ;  /* 0x000000181a005986 */ /* 0x0081e8000c101538 */
        /* <DEDUP_REMOVED lines=10> */
[----:B---3--:R0:W-:Y:S04]  /*3bef0*/  @P1 STG.E.U16 desc[UR56][R26.64], R25 ;  /* 0x000000191a001986 */ /* 0x0081e8000c101538 */
[----:B0-----:R-:W4:Y:S01]  /*3bf00*/  LDL.LU.64 R26, [R1+0x1350] ;  /* 0x00135000011a7983 */ /* 0x001f220000300a00 */
[----:B------:R-:W-:Y:S01]  /*3bf10*/  ISETP.LT.AND P2, PT, R0, UR4, !P0 ;  /* 0x0000000400007c0c */ /* 0x000fe2000c741270 */
[----:B------:R-:W-:Y:S01]  /*3bf20*/  VIADD R0, R3, 0xbc ;  /* 0x000000bc03007836 */ /* 0x000fe20000000000 */
[----:B------:R-:W-:-:S04]  /*3bf30*/  ULDC UR4, c[0x0][0x22c] ;  /* 0x00008b0000047ab9 */ /* 0x000fc80000000800 */
        /* <DEDUP_REMOVED lines=10> */
[----:B------:R-:W-:Y:S02]  /*3bfe0*/  ULDC UR4, c[0x0][0x22c] ;  /* 0x00008b0000047ab9 */ /* 0x000fe40000000800 */
[----:B0-----:R-:W3:Y:S04]  /*3bff0*/  LDL.LU.64 R24, [R1+0x930] ;  /* 0x0009300001187983 */ /* 0x001ee80000300a00 */
[----:B------:R-:W3:Y:S04]  /*3c000*/  LDL.LU.64 R58, [R1+0x918] ;  /* 0x00091800013a7983 */ /* 0x000ee80000300a00 */
[----:B----4-:R0:W-:Y:S02]  /*3c010*/  @P3 STG.E.U16 desc[UR56][R56.64], R26 ;  /* 0x0000001a38003986 */ /* 0x0101e4000c101538 */
[----:B0-----:R-:W-:-:S02]  /*3c020*/  PRMT R26, R26, 0x7632, R26 ;  /* 0x000076321a1a7816 */ /* 0x001fc4000000001a */
[----:B------:R-:W4:Y:S04]  /*3c030*/  LDL.LU.64 R56, [R1+0x910] ;  /* 0x0009100001387983 */ /* 0x000f280000300a00 */
[----:B--2---:R0:W-:Y:S04]  /*3c040*/  @P4 STG.E.U16 desc[UR56][R248.64], R26 ;  /* 0x0000001af8004986 */ /* 0x0041e8000c101538 */
[----:B------:R1:W-:Y:S04]  /*3c050*/  @P5 STG.E.U16 desc[UR56][R20.64], R27 ;  /* 0x0000001b14005986 */ /* 0x0003e8000c101538 */
[----:B0-----:R-:W2:Y:S04]  /*3c060*/  LDL.LU.64 R248, [R1+0x908] ;  /* 0x0009080001f87983 */ /* 0x001ea80000300a00 */
[----:B-1----:R-:W4:Y:S01]  /*3c070*/  LDL.LU.64 R20, [R1+0x1348] ;  /* 0x0013480001147983 */ /* 0x002f220000300a00 */
        /* <DEDUP_REMOVED lines=8> */
[----:B---3--:R-:W-:Y:S01]  /*3c100*/  @P6 STG.E.U16 desc[UR56][R24.64], R2 ;  /* 0x0000000218006986 */ /* 0x008fe2000c101538 */
[----:B------:R-:W-:Y:S01]  /*3c110*/  VIADD R0, R3, 0xc2 ;  /* 0x000000c203007836 */ /* 0x000fe20000000000 */
[----:B------:R-:W-:-:S03]  /*3c120*/  ULDC UR4, c[0x0][0x22c] ;  /* 0x00008b0000047ab9 */ /* 0x000fc60000000800 */
[----:B----4-:R0:W-:Y:S02]  /*3c130*/  @P1 STG.E.U16 desc[UR56][R28.64], R20 ;  /* 0x000000141c001986 */ /* 0x0101e4000c101538 */
[----:B0-----:R-:W-:-:S05]  /*3c140*/  PRMT R20, R20, 0x7632, R20 ;  /* 0x0000763214147816 */ /* 0x001fca0000000014 */
[----:B------:R0:W-:Y:S04]  /*3c150*/  @P2 STG.E.U16 desc[UR56][R22.64], R20 ;  /* 0x0000001416002986 */ /* 0x0001e8000c101538 */
[----:B0-----:R-:W2:Y:S01]  /*3c160*/  LDL.LU.64 R22, [R1+0x1340] ;  /* 0x0013400001167983 */ /* 0x001ea20000300a00 */
[----:B------:R-:W-:Y:S01]  /*3c170*/  ISETP.LT.AND P3, PT, R0, UR4, !P0 ;  /* 0x0000000400007c0c */ /* 0x000fe2000c761270 */
[C---:B------:R-:W-:Y:S01]  /*3c180*/  VIADD R0, R3.reuse, 0xc3 ;  /* 0x000000c303007836 */ /* 0x040fe20000000000 */
[----:B------:R-:W-:Y:S01]  /*3c190*/  ULDC UR4, c[0x0][0x22c] ;  /* 0x00008b0000047ab9 */ /* 0x000fe20000000800 */
[----:B------:R-:W3:Y:S03]  /*3c1a0*/  LDL.LU.64 R24, [R1+0x8f0] ;  /* 0x0008f00001187983 */ /* 0x000ee60000300a00 */
        /* <DEDUP_REMOVED lines=12> */
[----:B------:R0:W-:Y:S04]  /*3c270*/  @P4 STG.E.U16 desc[UR56][R56.64], R21 ;  /* 0x0000001538004986 */ /* 0x0001e8000c101538 */
[----:B0-----:R-:W3:Y:S04]  /*3c280*/  LDL.LU.64 R20, [R1+0x8f8] ;  /* 0x0008f80001147983 */ /* 0x001ee80000300a00 */
[----:B------:R-:W4:Y:S04]  /*3c290*/  LDL.LU.64 R58, [R1+0x8d8] ;  /* 0x0008d800013a7983 */ /* 0x000f280000300a00 */
[----:B--2---:R0:W-:Y:S02]  /*3c2a0*/  @P5 STG.E.U16 desc[UR56][R248.64], R22 ;  /* 0x00000016f8005986 */ /* 0x0041e4000c101538 */
[----:B0-----:R-:W-:-:S05]  /*3c2b0*/  PRMT R22, R22, 0x7632, R22 ;  /* 0x0000763216167816 */ /* 0x001fca0000000016 */
[----:B------:R0:W-:Y:S04]  /*3c2c0*/  @P6 STG.E.U16 desc[UR56][R16.64], R22 ;  /* 0x0000001610006986 */ /* 0x0001e8000c101538 */
[----:B0-----:R-:W4:Y:S01]  /*3c2d0*/  LDL.LU.64 R16, [R1+0x1338] ;  /* 0x0013380001107983 */ /* 0x001f220000300a00 */
[----:B------:R-:W-:Y:S01]  /*3c2e0*/  ISETP.LT.AND P1, PT, R0, UR4, !P0 ;  /* 0x0000000400007c0c */ /* 0x000fe2000c721270 */
[----:B------:R-:W-:Y:S01]  /*3c2f0*/  VIADD R0, R3, 0xc7 ;  /* 0x000000c703007836 */ /* 0x000fe20000000000 */
[----:B------:R-:W-:Y:S01]  /*3c300*/  ULDC UR4, c[0x0][0x22c] ;  /* 0x00008b0000047ab9 */ /* 0x000fe20000000800 */
[----:B------:R-:W-:Y:S01]  /*3c310*/  PRMT R2, R23, 0x7632, R2 ;  /* 0x0000763217027816 */ /* 0x000fe20000000002 */
[----:B------:R-:W2:Y:S02]  /*3c320*/  LDL.LU.64 R56, [R1+0x8d0] ;  /* 0x0008d00001387983 */ /* 0x000ea40000300a00 */
        /* <DEDUP_REMOVED lines=8> */
[----:B---3--:R0:W-:Y:S01]  /*3c3b0*/  @P1 STG.E.U16 desc[UR56][R20.64], R23 ;  /* 0x0000001714001986 */ /* 0x0081e2000c101538 */
[----:B------:R-:W-:Y:S01]  /*3c3c0*/  VIADD R0, R3, 0xca ;  /* 0x000000ca03007836 */ /* 0x000fe20000000000 */
[----:B------:R-:W-:Y:S02]  /*3c3d0*/  ULDC UR4, c[0x0][0x22c] ;  /* 0x00008b0000047ab9 */ /* 0x000fe40000000800 */
[----:B------:R-:W-:Y:S04]  /*3c3e0*/  @P2 STG.E.U16 desc[UR56][R24.64], R2 ;  /* 0x0000000218002986 */ /* 0x000fe8000c101538 */
[----:B0-----:R-:W3:Y:S04]  /*3c3f0*/  LDL.LU.64 R20, [R1+0x8b8] ;  /* 0x0008b80001147983 */ /* 0x001ee80000300a00 */
[----:B----4-:R0:W-:Y:S02]  /*3c400*/  @P3 STG.E.U16 desc[UR56][R28.64], R16 ;  /* 0x000000101c003986 */ /* 0x0101e4000c101538 */
[----:B0-----:R-:W-:-:S05]  /*3c410*/  PRMT R16, R16, 0x7632, R16 ;  /* 0x0000763210107816 */ /* 0x001fca0000000010 */
[----:B------:R0:W-:Y:S04]  /*3c420*/  @P4 STG.E.U16 desc[UR56][R18.64], R16 ;  /* 0x0000001012004986 */ /* 0x0001e8000c101538 */
[----:B0-----:R-:W4:Y:S01]  /*3c430*/  LDL.LU.64 R18, [R1+0x1330] ;  /* 0x0013300001127983 */ /* 0x001f220000300a00 */
[----:B------:R-:W-:Y:S01]  /*3c440*/  ISETP.LT.AND P5, PT, R0, UR4, !P0 ;  /* 0x0000000400007c0c */ /* 0x000fe2000c7a1270 */
[C---:B------:R-:W-:Y:S01]  /*3c450*/  VIADD R0, R3.reuse, 0xcb ;  /* 0x000000cb03007836 */ /* 0x040fe20000000000 */
[----:B------:R-:W-:Y:S01]  /*3c460*/  ULDC UR4, c[0x0][0x22c] ;  /* 0x00008b0000047ab9 */ /* 0x000fe20000000800 */
[----:B------:R-:W3:Y:S03]  /*3c470*/  LDL.LU.64 R24, [R1+0x8b0] ;  /* 0x0008b00001187983 */ /* 0x000ee60000300a00 */
[----:B------:R-:W-:Y:S01]  /*3c480*/  ISETP.LT.AND P6, PT, R0, UR4, !P0 ;  /* 0x0000000400007c0c */ /* 0x000fe2000c7c1270 */
[C---:B------:R-:W-:Y:S01]  /*3c490*/  VIADD R0, R3.reuse, 0xcc ;  /* 0x000000cc03007836 */ /* 0x040fe20000000000 */
[----:B------:R-:W-:Y:S01]  /*3c4a0*/  ULDC UR4, c[0x0][0x22c] ;  /* 0x00008b0000047ab9 */ /* 0x000fe20000000800 */
[----:B------:R-:W3:Y:S03]  /*3c4b0*/  LDL.LU.64 R28, [R1+0x8a8] ;  /* 0x0008a800011c7983 */ /* 0x000ee60000300a00 */
[----:B------:R-:W-:Y:S01]  /*3c4c0*/  ISETP.LT.AND P1, PT, R0, UR4, !P0 ;  /* 0x0000000400007c0c */ /* 0x000fe2000c721270 */
[----:B------:R-:W-:Y:S01]  /*3c4d0*/  VIADD R0, R3, 0xcd ;  /* 0x000000cd03007836 */ /* 0x000fe20000000000 */
[----:B------:R-:W-:Y:S01]  /*3c4e0*/  ULDC UR4, c[0x0][0x22c] ;  /* 0x00008b0000047ab9 */ /* 0x000fe20000000800 */
[----:B------:R0:W-:Y:S03]  /*3c4f0*/  @P5 STG.E.U16 desc[UR56][R58.64], R17 ;  /* 0x000000113a005986 */ /* 0x0001e6000c101538 */
[----:B------:R-:W-:-:S02]  /*3c500*/  ISETP.LT.AND P2, PT, R0, UR4, !P0 ;  /* 0x0000000400007c0c */ /* 0x000fc4000c741270 */
[----:B0-----:R-:W-:Y:S01]  /*3c510*/  PRMT R17, R17, 0x7632, R17 ;  /* 0x0000763211117816 */ /* 0x001fe20000000011 */
[----:B------:R-:W3:Y:S01]  /*3c520*/  LDL.LU.64 R58, [R1+0x898] ;  /* 0x00089800013a7983 */ /* 0x000ee20000300a00 */
[----:B------:R-:W-:Y:S01]  /*3c530*/  VIADD R0, R3, 0xce ;  /* 0x000000ce03007836 */ /* 0x000fe20000000000 */
[----:B------:R-:W-:Y:S02]  /*3c540*/  ULDC UR4, c[0x0][0x22c] ;  /* 0x00008b0000047ab9 */ /* 0x000fe40000000800 */
[----:B--2---:R-:W-:Y:S04]  /*3c550*/  @P6 STG.E.U16 desc[UR56][R56.64], R17 ;  /* 0x0000001138006986 */ /* 0x004fe8000c101538 */
[----:B----4-:R0:W-:Y:S02]  /*3c560*/  @P1 STG.E.U16 desc[UR56][R248.64], R18 ;  /* 0x00000012f8001986 */ /* 0x0101e4000c101538 */
[----:B0-----:R-:W-:-:S05]  /*3c570*/  PRMT R18, R18, 0x7632, R18 ;  /* 0x0000763212127816 */ /* 0x001fca0000000012 */
[----:B------:R0:W-:Y:S04]  /*3c580*/  @P2 STG.E.U16 desc[UR56][R12.64], R18 ;  /* 0x000000120c002986 */ /* 0x0001e8000c101538 */
[----:B0-----:R-:W2:Y:S01]  /*3c590*/  LDL.LU.64 R12, [R1+0x1328] ;  /* 0x00132800010c7983 */ /* 0x001ea20000300a00 */
[----:B------:R-:W-:Y:S01]  /*3c5a0*/  ISETP.LT.AND P3, PT, R0, UR4, !P0 ;  /* 0x0000000400007c0c */ /* 0x000fe2000c761270 */
[----:B------:R-:W-:Y:S01]  /*3c5b0*/  VIADD R0, R3, 0xcf ;  /* 0x000000cf03007836 */ /* 0x000fe20000000000 */
[----:B------:R-:W-:Y:S01]  /*3c5c0*/  ULDC UR4, c[0x0][0x22c] ;  /* 0x00008b0000047ab9 */ /* 0x000fe20000000800 */
[----:B------:R-:W-:Y:S01]  /*3c5d0*/  PRMT R2, R19, 0x7632, R2 ;  /* 0x0000763213027816 */ /* 0x000fe20000000002 */
[----:B------:R-:W4:Y:S02]  /*3c5e0*/  LDL.LU.64 R56, [R1+0x890] ;  /* 0x0008900001387983 */ /* 0x000f240000300a00 */
[----:B------:R-:W-:Y:S01]  /*3c5f0*/  ISETP.LT.AND P4, PT, R0, UR4, !P0 ;  /* 0x0000000400007c0c */ /* 0x000fe2000c781270 */
[C---:B------:R-:W-:Y:S01]  /*3c600*/  VIADD R0, R3.reuse, 0xd0 ;  /* 0x000000d003007836 */ /* 0x040fe20000000000 */
[----:B------:R-:W-:Y:S01]  /*3c610*/  ULDC UR4, c[0x0][0x22c] ;  /* 0x00008b0000047ab9 */ /* 0x000fe20000000800 */
[----:B------:R-:W4:Y:S03]  /*3c620*/  LDL.LU.64 R248, [R1+0x888] ;  /* 0x0008880001f87983 */ /* 0x000f260000300a00 */
        /* <DEDUP_REMOVED lines=9> */
[----:B--2---:R0:W-:Y:S02]  /*3c6c0*/  @P5 STG.E.U16 desc[UR56][R28.64], R12 ;  /* 0x0000000c1c005986 */ /* 0x0041e4000c101538 */
        /* <DEDUP_REMOVED lines=20> */
[----:B----4-:R-:W-:Y:S04]  /*3c810*/  @P2 STG.E.U16 desc[UR56][R56.64], R13 ;  /* 0x0000000d38002986 */ /* 0x010fe8000c101538 */
        /* <DEDUP_REMOVED lines=1096> */
[----:B------:R-:W-:Y:S01]  /*40ca0*/  ULDC UR4, c[0x0][0x22c] ;  /* 0x00008b0000047ab9 */ /* 0x000fe20000000800 */
[----:B0-----:R-:W-:Y:S01]  /*40cb0*/  PRMT R197, R197, 0x7632, R197 ;  /* 0x00007632c5c57816 */ /* 0x001fe200000000c5 */
[----:B------:R-:W3:Y:S04]  /*40cc0*/  LDL.LU.64 R58, [R1+0x200] ;  /* 0x00020000013a7983 */ /* 0x000ee80000300a00 */
[----:B----4-:R-:W-:Y:S01]  /*40cd0*/  @P4 STG.E.U16 desc[UR56][R56.64], R197 ;  /* 0x000000c538004986 */ /* 0x010fe2000c101538 */
[----:B--2---:R-:W-:-:S03]  /*40ce0*/  PRMT R2, R198, 0x7632, R2 ;  /* 0x00007632c6027816 */ /* 0x004fc60000000002 */
[----:B------:R-:W-:Y:S04]  /*40cf0*/  @P5 STG.E.U16 desc[UR56][R248.64], R198 ;  /* 0x000000c6f8005986 */ /* 0x000fe8000c101538 */
        /* <DEDUP_REMOVED lines=19> */
[----:B0-----:R-:W3:Y:S01]  /*40e30*/  LDL.LU.64 R20, [R1+0x1e0] ;  /* 0x0001e00001147983 */ /* 0x001ee20000300a00 */
        /* <DEDUP_REMOVED lines=21> */
[----:B0-----:R-:W4:Y:S01]  /*40f90*/  LDL.LU.64 R58, [R1+0x1c0] ;  /* 0x0001c000013a7983 */ /* 0x001f220000300a00 */
        /* <DEDUP_REMOVED lines=264> */
[----:B-1----:R-:W4:Y:S01]  /*42020*/  LDL.LU.64 R56, [R1+0x38] ;  /* 0x0000380001387983 */ /* 0x002f220000300a00 */
[----:B--2---:R-:W-:-:S03]  /*42030*/  PRMT R2, R226, 0x7632, R2 ;  /* 0x00007632e2027816 */ /* 0x004fc60000000002 */
[----:B------:R0:W-:Y:S04]  /*42040*/  @P1 STG.E.U16 desc[UR56][R248.64], R226 ;  /* 0x000000e2f8001986 */ /* 0x0001e8000c101538 */
        /* <DEDUP_REMOVED lines=11> */
[----:B------:R-:W-:-:S04]  /*42100*/  ULDC UR4, c[0x0][0x22c] ;  /* 0x00008b0000047ab9 */ /* 0x000fc80000000800 */
[----:B------:R-:W-:Y:S02]  /*42110*/  ISETP.LT.AND P6, PT, R0, UR4, !P0 ;  /* 0x0000000400007c0c */ /* 0x000fe4000c7c1270 */
[----:B------:R-:W-:Y:S01]  /*42120*/  PRMT R4, R227, 0x7632, R4 ;  /* 0x00007632e3047816 */ /* 0x000fe20000000004 */
[----:B---3--:R-:W-:Y:S01]  /*42130*/  @P3 STG.E.U16 desc[UR56][R20.64], R227 ;  /* 0x000000e314003986 */ /* 0x008fe2000c101538 */
[----:B------:R-:W-:Y:S01]  /*42140*/  VIADD R0, R3, 0x1da ;  /* 0x000001da03007836 */ /* 0x000fe20000000000 */
[----:B------:R-:W-:Y:S02]  /*42150*/  ULDC UR4, c[0x0][0x22c] ;  /* 0x00008b0000047ab9 */ /* 0x000fe40000000800 */
[----:B------:R-:W-:Y:S01]  /*42160*/  @P4 STG.E.U16 desc[UR56][R24.64], R4 ;  /* 0x0000000418004986 */ /* 0x000fe2000c101538 */
[----:B----4-:R-:W-:-:S03]  /*42170*/  PRMT R2, R228, 0x7632, R2 ;  /* 0x00007632e4027816 */ /* 0x010fc60000000002 */
[----:B------:R-:W-:Y:S04]  /*42180*/  @P5 STG.E.U16 desc[UR56][R28.64], R228 ;  /* 0x000000e41c005986 */ /* 0x000fe8000c101538 */
[----:B------:R0:W-:Y:S04]  /*42190*/  @P6 STG.E.U16 desc[UR56][R230.64], R2 ;  /* 0x00000002e6006986 */ /* 0x0001e8000c101538 */
[----:B0-----:R-:W3:Y:S01]  /*421a0*/  LDL.LU.64 R230, [R1+0x1110] ;  /* 0x0011100001e67983 */ /* 0x001ee20000300a00 */
        /* <DEDUP_REMOVED lines=11> */
[----:B------:R-:W-:Y:S01]  /*42260*/  @P1 STG.E.U16 desc[UR56][R58.64], R229 ;  /* 0x000000e53a001986 */ /* 0x000fe2000c101538 */
[----:B------:R-:W-:Y:S01]  /*42270*/  VIADD R0, R3, 0x1de ;  /* 0x000001de03007836 */ /* 0x000fe20000000000 */
[----:B------:R-:W-:Y:S02]  /*42280*/  ULDC UR4, c[0x0][0x22c] ;  /* 0x00008b0000047ab9 */ /* 0x000fe40000000800 */
[----:B------:R-:W-:Y:S01]  /*42290*/  @P2 STG.E.U16 desc[UR56][R56.64], R4 ;  /* 0x0000000438002986 */ /* 0x000fe2000c101538 */
[----:B---3--:R-:W-:-:S03]  /*422a0*/  PRMT R2, R230, 0x7632, R2 ;  /* 0x00007632e6027816 */ /* 0x008fc60000000002 */
[----:B--2---:R-:W-:Y:S04]  /*422b0*/  @P3 STG.E.U16 desc[UR56][R248.64], R230 ;  /* 0x000000e6f8003986 */ /* 0x004fe8000c101538 */
[----:B------:R0:W-:Y:S04]  /*422c0*/  @P4 STG.E.U16 desc[UR56][R232.64], R2 ;  /* 0x00000002e8004986 */ /* 0x0001e8000c101538 */
[----:B0-----:R-:W2:Y:S01]  /*422d0*/  LDL.LU.64 R232, [R1+0x1108] ;  /* 0x0011080001e87983 */ /* 0x001ea20000300a00 */
        /* <DEDUP_REMOVED lines=11> */
[----:B------:R0:W-:Y:S01]  /*42390*/  @P5 STG.E.U16 desc[UR56][R240.64], R231 ;  /* 0x000000e7f0005986 */ /* 0x0001e2000c101538 */
[C---:B------:R-:W-:Y:S01]  /*423a0*/  VIADD R0, R3.reuse, 0x1e2 ;  /* 0x000001e203007836 */ /* 0x040fe20000000000 */
[----:B------:R-:W-:Y:S02]  /*423b0*/  ULDC UR4, c[0x0][0x22c] ;  /* 0x00008b0000047ab9 */ /* 0x000fe40000000800 */
[----:B------:R1:W-:Y:S04]  /*423c0*/  @P6 STG.E.U16 desc[UR56][R242.64], R4 ;  /* 0x00000004f2006986 */ /* 0x0003e8000c101538 */
[----:B0-----:R-:W3:Y:S04]  /*423d0*/  LDL.LU.64 R240, [R1+0x1100] ;  /* 0x0011000001f07983 */ /* 0x001ee80000300a00 */
[----:B-1----:R-:W4:Y:S01]  /*423e0*/  LDL.LU.64 R242, [R1+0x10f8] ;  /* 0x0010f80001f27983 */ /* 0x002f220000300a00 */
[----:B------:R-:W-:Y:S01]  /*423f0*/  ISETP.LT.AND P3, PT, R0, UR4, !P0 ;  /* 0x0000000400007c0c */ /* 0x000fe2000c761270 */
[C---:B------:R-:W-:Y:S01]  /*42400*/  VIADD R0, R3.reuse, 0x1e3 ;  /* 0x000001e303007836 */ /* 0x040fe20000000000 */
[----:B------:R-:W-:Y:S01]  /*42410*/  ULDC UR4, c[0x0][0x22c] ;  /* 0x00008b0000047ab9 */ /* 0x000fe20000000800 */
[----:B--2---:R-:W-:Y:S01]  /*42420*/  PRMT R2, R232, 0x7632, R2 ;  /* 0x00007632e8027816 */ /* 0x004fe20000000002 */
[----:B------:R0:W-:Y:S04]  /*42430*/  @P1 STG.E.U16 desc[UR56][R236.64], R232 ;  /* 0x000000e8ec001986 */ /* 0x0001e8000c101538 */
[----:B------:R1:W-:Y:S04]  /*42440*/  @P2 STG.E.U16 desc[UR56][R234.64], R2 ;  /* 0x00000002ea002986 */ /* 0x0003e8000c101538 */
[----:B0-----:R-:W2:Y:S04]  /*42450*/  LDL.LU.64 R236, [R1+0x10f0] ;  /* 0x0010f00001ec7983 */ /* 0x001ea80000300a00 */
[----:B-1----:R-:W2:Y:S04]  /*42460*/  LDL.LU.64 R234, [R1+0x10e8] ;  /* 0x0010e80001ea7983 */ /* 0x002ea80000300a00 */
[----:B------:R0:W-:Y:S04]  /*42470*/  @P3 STG.E.U16 desc[UR56][R238.64], R233 ;  /* 0x000000e9ee003986 */ /* 0x0001e8000c101538 */
[----:B0-----:R-:W2:Y:S04]  /*42480*/  LDL.LU.64 R238, [R1+0x10e0] ;  /* 0x0010e00001ee7983 */ /* 0x001ea80000300a00 */
[----:B------:R-:W2:Y:S01]  /*42490*/  LDL.LU R252, [R1+0xa90] ;  /* 0x000a900001fc7983 */ /* 0x000ea20000300800 */
        /* <DEDUP_REMOVED lines=16> */
[----:B------:R-:W-:Y:S01]  /*425a0*/  ISETP.LT.AND P3, PT, R0, UR4, !P0 ;  /* 0x0000000400007c0c */ /* 0x000fe2000c761270 */
[C---:B------:R-:W-:Y:S01]  /*425b0*/  VIADD R0, R3.reuse, 0x1e9 ;  /* 0x000001e903007836 */ /* 0x040fe20000000000 */
[----:B------:R-:W-:Y:S01]  /*425c0*/  ULDC UR4, c[0x0][0x22c] ;  /* 0x00008b0000047ab9 */ /* 0x000fe20000000800 */
[----:B------:R-:W-:Y:S03]  /*425d0*/  @P4 STG.E.U16 desc[UR56][R54.64], R27 ;  /* 0x0000001b36004986 */ /* 0x000fe6000c101538 */
[----:B------:R-:W-:Y:S01]  /*425e0*/  ISETP.LT.AND P4, PT, R0, UR4, !P0 ;  /* 0x0000000400007c0c */ /* 0x000fe2000c781270 */
[----:B------:R-:W-:Y:S01]  /*425f0*/  VIADD R0, R3, 0x1ea ;  /* 0x000001ea03007836 */ /* 0x000fe20000000000 */
[----:B------:R-:W-:Y:S01]  /*42600*/  ULDC UR4, c[0x0][0x22c] ;  /* 0x00008b0000047ab9 */ /* 0x000fe20000000800 */
[----:B---3--:R-:W-:Y:S02]  /*42610*/  PRMT R43, R240, 0x7632, R43 ;  /* 0x00007632f02b7816 */ /* 0x008fe4000000002b */
[----:B------:R-:W-:-:S02]  /*42620*/  PRMT R45, R241, 0x7632, R45 ;  /* 0x00007632f12d7816 */ /* 0x000fc4000000002d */
[----:B----4-:R-:W-:Y:S02]  /*42630*/  PRMT R47, R242, 0x7632, R47 ;  /* 0x00007632f22f7816 */ /* 0x010fe4000000002f */
[----:B------:R-:W-:Y:S01]  /*42640*/  PRMT R49, R243, 0x7632, R49 ;  /* 0x00007632f3317816 */ /* 0x000fe20000000031 */
[----:B--2---:R-:W-:Y:S01]  /*42650*/  @P5 STG.E.U16 desc[UR56][R60.64], R234 ;  /* 0x000000ea3c005986 */ /* 0x004fe2000c101538 */
[----:B------:R-:W-:Y:S02]  /*42660*/  PRMT R31, R234, 0x7632, R31 ;  /* 0x00007632ea1f7816 */ /* 0x000fe4000000001f */
[----:B------:R-:W-:Y:S01]  /*42670*/  ISETP.LT.AND P5, PT, R0, UR4, !P0 ;  /* 0x0000000400007c0c */ /* 0x000fe2000c7a1270 */
[C---:B------:R-:W-:Y:S01]  /*42680*/  VIADD R0, R3.reuse, 0x1eb ;  /* 0x000001eb03007836 */ /* 0x040fe20000000000 */
[----:B------:R-:W-:Y:S01]  /*42690*/  ULDC UR4, c[0x0][0x22c] ;  /* 0x00008b0000047ab9 */ /* 0x000fe20000000800 */
[----:B------:R-:W-:Y:S03]  /*426a0*/  @P6 STG.E.U16 desc[UR56][R62.64], R31 ;  /* 0x0000001f3e006986 */ /* 0x000fe6000c101538 */
[----:B------:R-:W-:Y:S01]  /*426b0*/  ISETP.LT.AND P6, PT, R0, UR4, !P0 ;  /* 0x0000000400007c0c */ /* 0x000fe2000c7c1270 */
[----:B------:R-:W-:Y:S01]  /*426c0*/  VIADD R0, R3, 0x1ec ;  /* 0x000001ec03007836 */ /* 0x000fe20000000000 */
[----:B------:R-:W-:Y:S01]  /*426d0*/  ULDC UR4, c[0x0][0x22c] ;  /* 0x00008b0000047ab9 */ /* 0x000fe20000000800 */
[----:B------:R-:W-:Y:S01]  /*426e0*/  @P1 STG.E.U16 desc[UR56][R64.64], R235 ;  /* 0x000000eb40001986 */ /* 0x000fe2000c101538 */
[----:B------:R-:W-:-:S02]  /*426f0*/  PRMT R33, R235, 0x7632, R33 ;  /* 0x00007632eb217816 */ /* 0x000fc40000000021 */
        /* <DEDUP_REMOVED lines=49> */
[----:B------:R-:W0:Y:S01]  /*42a10*/  LDS.128 R4, [R252] ;  /* 0x00000000fc047984 */ /* 0x000e220000000c00 */
[----:B------:R-:W-:Y:S01]  /*42a20*/  VIADD R0, R3, 0x1f8 ;  /* 0x000001f803007836 */ /* 0x000fe20000000000 */
[----:B------:R-:W-:-:S02]  /*42a30*/  ULDC UR4, c[0x0][0x22c] ;  /* 0x00008b0000047ab9 */ /* 0x000fc40000000800 */
[----:B------:R1:W-:Y:S02]  /*42a40*/  @P1 STG.E.U16 desc[UR56][R88.64], R241 ;  /* 0x000000f158001986 */ /* 0x0003e4000c101538 */
[----:B------:R-:W-:Y:S01]  /*42a50*/  ISETP.LT.AND P1, PT, R0, UR4, !P0 ;  /* 0x0000000400007c0c */ /* 0x000fe2000c721270 */
[C---:B------:R-:W-:Y:S01]  /*42a60*/  VIADD R0, R3.reuse, 0x1f9 ;  /* 0x000001f903007836 */ /* 0x040fe20000000000 */
[----:B------:R-:W-:Y:S01]  /*42a70*/  ULDC UR4, c[0x0][0x22c] ;  /* 0x00008b0000047ab9 */ /* 0x000fe20000000800 */
[----:B------:R1:W-:Y:S03]  /*42a80*/  @P2 STG.E.U16 desc[UR56][R90.64], R45 ;  /* 0x0000002d5a002986 */ /* 0x0003e6000c101538 */
        /* <DEDUP_REMOVED lines=17> */
[----:B------:R-:W-:Y:S01]  /*42ba0*/  VIADD R0, R3, 0x1ff ;  /* 0x000001ff03007836 */ /* 0x000fe20000000000 */
[----:B------:R-:W-:Y:S01]  /*42bb0*/  ULDC UR4, c[0x0][0x22c] ;  /* 0x00008b0000047ab9 */ /* 0x000fe20000000800 */
[----:B0-----:R1:W-:Y:S01]  /*42bc0*/  @P1 STG.E.U16 desc[UR56][R100.64], R4 ;  /* 0x0000000464001986 */ /* 0x0013e2000c101538 */
[----:B------:R-:W-:-:S02]  /*42bd0*/  PRMT R51, R4, 0x7632, R51 ;  /* 0x0000763204337816 */ /* 0x000fc40000000033 */
[----:B------:R-:W-:Y:S02]  /*42be0*/  ISETP.LT.AND P1, PT, R0, UR5, !P0 ;  /* 0x0000000500007c0c */ /* 0x000fe4000c721270 */
[----:B------:R-:W-:Y:S01]  /*42bf0*/  PRMT R0, R5, 0x7632, R0 ;  /* 0x0000763205007816 */ /* 0x000fe20000000000 */
[----:B------:R1:W-:Y:S01]  /*42c00*/  @P2 STG.E.U16 desc[UR56][R102.64], R51 ;  /* 0x0000003366002986 */ /* 0x0003e2000c101538 */
[----:B------:R-:W-:-:S03]  /*42c10*/  PRMT R123, R6, 0x7632, R123 ;  /* 0x00007632067b7816 */ /* 0x000fc6000000007b */
[----:B------:R1:W-:Y:S04]  /*42c20*/  @P3 STG.E.U16 desc[UR56][R104.64], R5 ;  /* 0x0000000568003986 */ /* 0x0003e8000c101538 */
[----:B------:R1:W-:Y:S04]  /*42c30*/  @P4 STG.E.U16 desc[UR56][R106.64], R0 ;  /* 0x000000006a004986 */ /* 0x0003e8000c101538 */
[----:B------:R1:W-:Y:S04]  /*42c40*/  @P5 STG.E.U16 desc[UR56][R244.64], R6 ;  /* 0x00000006f4005986 */ /* 0x0003e8000c101538 */
[----:B------:R1:W-:Y:S01]  /*42c50*/  @P6 STG.E.U16 desc[UR56][R246.64], R123 ;  /* 0x0000007bf6006986 */ /* 0x0003e2000c101538 */
[----:B------:R-:W-:-:S05]  /*42c60*/  VIADD R3, R3, 0x1fe ;  /* 0x000001fe03037836 */ /* 0x000fca0000000000 */
[----:B------:R-:W-:-:S13]  /*42c70*/  ISETP.LT.AND P0, PT, R3, UR4, !P0 ;  /* 0x0000000403007c0c */ /* 0x000fda000c701270 */
[----:B------:R1:W-:Y:S01]  /*42c80*/  @P0 STG.E.U16 desc[UR56][R52.64], R7 ;  /* 0x0000000734000986 */ /* 0x0003e2000c101538 */
[----:B------:R-:W-:Y:S05]  /*42c90*/  @!P1 EXIT ;  /* 0x000000000000994d */ /* 0x000fea0003800000 */
[----:B------:R-:W-:-:S05]  /*42ca0*/  PRMT R125, R7, 0x7632, R125 ;  /* 0x00007632077d7816 */ /* 0x000fca000000007d */
[----:B------:R-:W-:Y:S01]  /*42cb0*/  STG.E.U16 desc[UR56][R250.64], R125 ;  /* 0x0000007dfa007986 */ /* 0x000fe2000c101538 */
[----:B------:R-:W-:Y:S05]  /*42cc0*/  EXIT ;  /* 0x000000000000794d */ /* 0x000fea0003800000 */
.L_x_2:
[----:B------:R-:W-:-:S00]  /*42cd0*/  BRA `(.L_x_2) ;  /* 0xfffffffc00fc7947 */ /* 0x000fc0000383ffff */
[----:B------:R-:W-:-:S00]  /*42ce0*/  NOP ;  /* 0x0000000000007918 */ /* 0x000fc00000000000 */
        /* <DEDUP_REMOVED lines=9> */
.L_x_3:


//--------------------- .nv.shared.matmul_kernel  --------------------------
	.section	.nv.shared.matmul_kernel,"aw",@nobits
	.sectionflags	@""
	.align	16
	.zero		1024


//--------------------- .nv.shared.reserved.0     --------------------------
	.section	.nv.shared.reserved.0,"aw",@nobits
	.weak		__nv_reservedSMEM_offset_0_alias
	.size		__nv_reservedSMEM_offset_0_alias, 0, 0
	.other		__nv_reservedSMEM_offset_0_alias,@"STO_CUDA_RESERVED_SHARED STV_DEFAULT"
__nv_reservedSMEM_offset_0_alias:
	.zero		0


//--------------------- .nv.constant0.matmul_kernel --------------------------
	.section	.nv.constant0.matmul_kernel,"a",@progbits
	.sectionflags	@""
	.align	4
.nv.constant0.matmul_kernel:
	.zero		608


//--------------------- SYMBOLS --------------------------

	.type		.nv.reservedSmem.offset0,@object
	.size		.nv.reservedSmem.offset0,0x4
